//
// Generated by NVIDIA NVVM Compiler
//
// Compiler Build ID: CL-36424714
// Cuda compilation tools, release 13.0, V13.0.88
// Based on NVVM 20.0.0
//

.version 9.0
.target sm_100
.address_size 64

	// .globl	_Z8copy_memPhS_
.global .align 4 .b8 __cudart_i2opi_f[24] = {65, 144, 67, 60, 153, 149, 98, 219, 192, 221, 52, 245, 209, 87, 39, 252, 41, 21, 68, 78, 110, 131, 249, 162};

.visible .entry _Z8copy_memPhS_(
	.param .u64 .ptr .align 1 _Z8copy_memPhS__param_0,
	.param .u64 .ptr .align 1 _Z8copy_memPhS__param_1
)
{
	.reg .b16 	%rs<13>;
	.reg .b32 	%r<22>;
	.reg .b64 	%rd<17>;

	ld.param.u64 	%rd1, [_Z8copy_memPhS__param_0];
	ld.param.u64 	%rd2, [_Z8copy_memPhS__param_1];
	cvta.to.global.u64 	%rd3, %rd2;
	cvta.to.global.u64 	%rd4, %rd1;
	mov.u32 	%r1, %ctaid.x;
	shl.b32 	%r2, %r1, 5;
	mov.u32 	%r3, %tid.x;
	add.s32 	%r4, %r2, %r3;
	mov.u32 	%r5, %ctaid.y;
	shl.b32 	%r6, %r5, 5;
	mov.u32 	%r7, %tid.y;
	add.s32 	%r8, %r6, %r7;
	mov.u32 	%r9, %nctaid.x;
	mul.lo.s32 	%r10, %r9, %r8;
	shl.b32 	%r11, %r10, 5;
	add.s32 	%r12, %r4, %r11;
	mul.lo.s32 	%r13, %r12, 3;
	cvt.s64.s32 	%rd5, %r13;
	add.s64 	%rd6, %rd4, %rd5;
	ld.global.u8 	%rs1, [%rd6];
	add.s64 	%rd7, %rd3, %rd5;
	st.global.u8 	[%rd7], %rs1;
	ld.global.u8 	%rs2, [%rd6+1];
	st.global.u8 	[%rd7+1], %rs2;
	ld.global.u8 	%rs3, [%rd6+2];
	st.global.u8 	[%rd7+2], %rs3;
	shl.b32 	%r14, %r9, 8;
	add.s32 	%r15, %r12, %r14;
	mul.lo.s32 	%r16, %r15, 3;
	cvt.s64.s32 	%rd8, %r16;
	add.s64 	%rd9, %rd4, %rd8;
	ld.global.u8 	%rs4, [%rd9];
	add.s64 	%rd10, %rd3, %rd8;
	st.global.u8 	[%rd10], %rs4;
	ld.global.u8 	%rs5, [%rd9+1];
	st.global.u8 	[%rd10+1], %rs5;
	ld.global.u8 	%rs6, [%rd9+2];
	st.global.u8 	[%rd10+2], %rs6;
	shl.b32 	%r17, %r9, 9;
	add.s32 	%r18, %r12, %r17;
	mul.lo.s32 	%r19, %r18, 3;
	cvt.s64.s32 	%rd11, %r19;
	add.s64 	%rd12, %rd4, %rd11;
	ld.global.u8 	%rs7, [%rd12];
	add.s64 	%rd13, %rd3, %rd11;
	st.global.u8 	[%rd13], %rs7;
	ld.global.u8 	%rs8, [%rd12+1];
	st.global.u8 	[%rd13+1], %rs8;
	ld.global.u8 	%rs9, [%rd12+2];
	st.global.u8 	[%rd13+2], %rs9;
	add.s32 	%r20, %r18, %r14;
	mul.lo.s32 	%r21, %r20, 3;
	cvt.s64.s32 	%rd14, %r21;
	add.s64 	%rd15, %rd4, %rd14;
	ld.global.u8 	%rs10, [%rd15];
	add.s64 	%rd16, %rd3, %rd14;
	st.global.u8 	[%rd16], %rs10;
	ld.global.u8 	%rs11, [%rd15+1];
	st.global.u8 	[%rd16+1], %rs11;
	ld.global.u8 	%rs12, [%rd15+2];
	st.global.u8 	[%rd16+2], %rs12;
	ret;

}
	// .globl	_Z9set_depthPj
.visible .entry _Z9set_depthPj(
	.param .u64 .ptr .align 1 _Z9set_depthPj_param_0
)
{
	.reg .b32 	%r<19>;
	.reg .b64 	%rd<11>;

	ld.param.u64 	%rd1, [_Z9set_depthPj_param_0];
	mov.u32 	%r1, %ctaid.x;
	shl.b32 	%r2, %r1, 5;
	mov.u32 	%r3, %tid.x;
	add.s32 	%r4, %r2, %r3;
	mov.u32 	%r5, %ctaid.y;
	shl.b32 	%r6, %r5, 5;
	mov.u32 	%r7, %tid.y;
	add.s32 	%r8, %r6, %r7;
	mov.u32 	%r9, %nctaid.x;
	cvta.to.global.u64 	%rd2, %rd1;
	mul.lo.s32 	%r10, %r9, %r8;
	shl.b32 	%r11, %r10, 5;
	add.s32 	%r12, %r4, %r11;
	mul.wide.s32 	%rd3, %r12, 4;
	add.s64 	%rd4, %rd2, %rd3;
	mov.b32 	%r13, 65535;
	st.global.u32 	[%rd4], %r13;
	shl.b32 	%r14, %r9, 8;
	add.s32 	%r15, %r12, %r14;
	mul.wide.s32 	%rd5, %r15, 4;
	add.s64 	%rd6, %rd2, %rd5;
	st.global.u32 	[%rd6], %r13;
	shl.b32 	%r16, %r9, 9;
	add.s32 	%r17, %r12, %r16;
	mul.wide.s32 	%rd7, %r17, 4;
	add.s64 	%rd8, %rd2, %rd7;
	st.global.u32 	[%rd8], %r13;
	add.s32 	%r18, %r17, %r14;
	mul.wide.s32 	%rd9, %r18, 4;
	add.s64 	%rd10, %rd2, %rd9;
	st.global.u32 	[%rd10], %r13;
	ret;

}
	// .globl	_Z11char_to_intPiPh
.visible .entry _Z11char_to_intPiPh(
	.param .u64 .ptr .align 1 _Z11char_to_intPiPh_param_0,
	.param .u64 .ptr .align 1 _Z11char_to_intPiPh_param_1
)
{
	.reg .b16 	%rs<5>;
	.reg .b32 	%r<46>;
	.reg .b64 	%rd<21>;

	ld.param.u64 	%rd1, [_Z11char_to_intPiPh_param_0];
	ld.param.u64 	%rd2, [_Z11char_to_intPiPh_param_1];
	mov.u32 	%r1, %ctaid.x;
	shl.b32 	%r2, %r1, 5;
	mov.u32 	%r3, %tid.x;
	add.s32 	%r4, %r2, %r3;
	mov.u32 	%r5, %ctaid.y;
	shl.b32 	%r6, %r5, 5;
	mov.u32 	%r7, %tid.y;
	add.s32 	%r8, %r6, %r7;
	mov.u32 	%r9, %nctaid.x;
	cvta.to.global.u64 	%rd3, %rd2;
	cvta.to.global.u64 	%rd4, %rd1;
	mul.lo.s32 	%r10, %r9, %r8;
	shl.b32 	%r11, %r10, 5;
	add.s32 	%r12, %r4, %r11;
	mul.lo.s32 	%r13, %r12, 3;
	cvt.s64.s32 	%rd5, %r13;
	add.s64 	%rd6, %rd3, %rd5;
	ld.global.u8 	%r14, [%rd6];
	shl.b32 	%r15, %r14, 16;
	ld.global.u8 	%rs1, [%rd6+1];
	mul.wide.u16 	%r16, %rs1, 256;
	or.b32  	%r17, %r16, %r15;
	ld.global.u8 	%r18, [%rd6+2];
	or.b32  	%r19, %r17, %r18;
	mul.wide.s32 	%rd7, %r12, 4;
	add.s64 	%rd8, %rd4, %rd7;
	st.global.u32 	[%rd8], %r19;
	shl.b32 	%r20, %r9, 8;
	add.s32 	%r21, %r12, %r20;
	mul.lo.s32 	%r22, %r21, 3;
	cvt.s64.s32 	%rd9, %r22;
	add.s64 	%rd10, %rd3, %rd9;
	ld.global.u8 	%r23, [%rd10];
	shl.b32 	%r24, %r23, 16;
	ld.global.u8 	%rs2, [%rd10+1];
	mul.wide.u16 	%r25, %rs2, 256;
	or.b32  	%r26, %r25, %r24;
	ld.global.u8 	%r27, [%rd10+2];
	or.b32  	%r28, %r26, %r27;
	mul.wide.s32 	%rd11, %r21, 4;
	add.s64 	%rd12, %rd4, %rd11;
	st.global.u32 	[%rd12], %r28;
	shl.b32 	%r29, %r9, 9;
	add.s32 	%r30, %r12, %r29;
	mul.lo.s32 	%r31, %r30, 3;
	cvt.s64.s32 	%rd13, %r31;
	add.s64 	%rd14, %rd3, %rd13;
	ld.global.u8 	%r32, [%rd14];
	shl.b32 	%r33, %r32, 16;
	ld.global.u8 	%rs3, [%rd14+1];
	mul.wide.u16 	%r34, %rs3, 256;
	or.b32  	%r35, %r34, %r33;
	ld.global.u8 	%r36, [%rd14+2];
	or.b32  	%r37, %r35, %r36;
	mul.wide.s32 	%rd15, %r30, 4;
	add.s64 	%rd16, %rd4, %rd15;
	st.global.u32 	[%rd16], %r37;
	add.s32 	%r38, %r30, %r20;
	mul.lo.s32 	%r39, %r38, 3;
	cvt.s64.s32 	%rd17, %r39;
	add.s64 	%rd18, %rd3, %rd17;
	ld.global.u8 	%r40, [%rd18];
	shl.b32 	%r41, %r40, 16;
	ld.global.u8 	%rs4, [%rd18+1];
	mul.wide.u16 	%r42, %rs4, 256;
	or.b32  	%r43, %r42, %r41;
	ld.global.u8 	%r44, [%rd18+2];
	or.b32  	%r45, %r43, %r44;
	mul.wide.s32 	%rd19, %r38, 4;
	add.s64 	%rd20, %rd4, %rd19;
	st.global.u32 	[%rd20], %r45;
	ret;

}
	// .globl	_Z11int_to_charPiPh
.visible .entry _Z11int_to_charPiPh(
	.param .u64 .ptr .align 1 _Z11int_to_charPiPh_param_0,
	.param .u64 .ptr .align 1 _Z11int_to_charPiPh_param_1
)
{
	.reg .b32 	%r<66>;
	.reg .b64 	%rd<21>;

	ld.param.u64 	%rd1, [_Z11int_to_charPiPh_param_0];
	ld.param.u64 	%rd2, [_Z11int_to_charPiPh_param_1];
	mov.u32 	%r1, %ctaid.x;
	shl.b32 	%r2, %r1, 5;
	mov.u32 	%r3, %tid.x;
	add.s32 	%r4, %r2, %r3;
	mov.u32 	%r5, %ctaid.y;
	shl.b32 	%r6, %r5, 5;
	mov.u32 	%r7, %tid.y;
	add.s32 	%r8, %r6, %r7;
	mov.u32 	%r9, %nctaid.x;
	cvta.to.global.u64 	%rd3, %rd1;
	cvta.to.global.u64 	%rd4, %rd2;
	mul.lo.s32 	%r10, %r9, %r8;
	shl.b32 	%r11, %r10, 5;
	add.s32 	%r12, %r4, %r11;
	mul.wide.s32 	%rd5, %r12, 4;
	add.s64 	%rd6, %rd3, %rd5;
	ld.global.u32 	%r13, [%rd6];
	shr.s32 	%r14, %r13, 31;
	shr.u32 	%r15, %r14, 16;
	add.s32 	%r16, %r13, %r15;
	shr.u32 	%r17, %r16, 16;
	mul.lo.s32 	%r18, %r12, 3;
	cvt.s64.s32 	%rd7, %r18;
	add.s64 	%rd8, %rd4, %rd7;
	st.global.u8 	[%rd8], %r17;
	ld.global.u32 	%r19, [%rd6];
	shr.s32 	%r20, %r19, 31;
	shr.u32 	%r21, %r20, 24;
	add.s32 	%r22, %r19, %r21;
	shr.u32 	%r23, %r22, 8;
	st.global.u8 	[%rd8+1], %r23;
	ld.global.u32 	%r24, [%rd6];
	st.global.u8 	[%rd8+2], %r24;
	shl.b32 	%r25, %r9, 8;
	add.s32 	%r26, %r12, %r25;
	mul.wide.s32 	%rd9, %r26, 4;
	add.s64 	%rd10, %rd3, %rd9;
	ld.global.u32 	%r27, [%rd10];
	shr.s32 	%r28, %r27, 31;
	shr.u32 	%r29, %r28, 16;
	add.s32 	%r30, %r27, %r29;
	shr.u32 	%r31, %r30, 16;
	mul.lo.s32 	%r32, %r26, 3;
	cvt.s64.s32 	%rd11, %r32;
	add.s64 	%rd12, %rd4, %rd11;
	st.global.u8 	[%rd12], %r31;
	ld.global.u32 	%r33, [%rd10];
	shr.s32 	%r34, %r33, 31;
	shr.u32 	%r35, %r34, 24;
	add.s32 	%r36, %r33, %r35;
	shr.u32 	%r37, %r36, 8;
	st.global.u8 	[%rd12+1], %r37;
	ld.global.u32 	%r38, [%rd10];
	st.global.u8 	[%rd12+2], %r38;
	shl.b32 	%r39, %r9, 9;
	add.s32 	%r40, %r12, %r39;
	mul.wide.s32 	%rd13, %r40, 4;
	add.s64 	%rd14, %rd3, %rd13;
	ld.global.u32 	%r41, [%rd14];
	shr.s32 	%r42, %r41, 31;
	shr.u32 	%r43, %r42, 16;
	add.s32 	%r44, %r41, %r43;
	shr.u32 	%r45, %r44, 16;
	mul.lo.s32 	%r46, %r40, 3;
	cvt.s64.s32 	%rd15, %r46;
	add.s64 	%rd16, %rd4, %rd15;
	st.global.u8 	[%rd16], %r45;
	ld.global.u32 	%r47, [%rd14];
	shr.s32 	%r48, %r47, 31;
	shr.u32 	%r49, %r48, 24;
	add.s32 	%r50, %r47, %r49;
	shr.u32 	%r51, %r50, 8;
	st.global.u8 	[%rd16+1], %r51;
	ld.global.u32 	%r52, [%rd14];
	st.global.u8 	[%rd16+2], %r52;
	add.s32 	%r53, %r40, %r25;
	mul.wide.s32 	%rd17, %r53, 4;
	add.s64 	%rd18, %rd3, %rd17;
	ld.global.u32 	%r54, [%rd18];
	shr.s32 	%r55, %r54, 31;
	shr.u32 	%r56, %r55, 16;
	add.s32 	%r57, %r54, %r56;
	shr.u32 	%r58, %r57, 16;
	mul.lo.s32 	%r59, %r53, 3;
	cvt.s64.s32 	%rd19, %r59;
	add.s64 	%rd20, %rd4, %rd19;
	st.global.u8 	[%rd20], %r58;
	ld.global.u32 	%r60, [%rd18];
	shr.s32 	%r61, %r60, 31;
	shr.u32 	%r62, %r61, 24;
	add.s32 	%r63, %r60, %r62;
	shr.u32 	%r64, %r63, 8;
	st.global.u8 	[%rd20+1], %r64;
	ld.global.u32 	%r65, [%rd18];
	st.global.u8 	[%rd20+2], %r65;
	ret;

}
	// .globl	_Z5mergePhS_ii
.visible .entry _Z5mergePhS_ii(
	.param .u64 .ptr .align 1 _Z5mergePhS_ii_param_0,
	.param .u64 .ptr .align 1 _Z5mergePhS_ii_param_1,
	.param .u32 _Z5mergePhS_ii_param_2,
	.param .u32 _Z5mergePhS_ii_param_3
)
{
	.reg .pred 	%p<31>;
	.reg .b16 	%rs<65>;
	.reg .b32 	%r<240>;
	.reg .b64 	%rd<51>;

	ld.param.u64 	%rd5, [_Z5mergePhS_ii_param_0];
	ld.param.u64 	%rd4, [_Z5mergePhS_ii_param_1];
	ld.param.u32 	%r41, [_Z5mergePhS_ii_param_2];
	ld.param.u32 	%r42, [_Z5mergePhS_ii_param_3];
	cvta.to.global.u64 	%rd1, %rd5;
	cvta.to.global.u64 	%rd2, %rd4;
	mov.u32 	%r43, %ctaid.x;
	shl.b32 	%r44, %r43, 5;
	mov.u32 	%r45, %tid.x;
	add.s32 	%r1, %r44, %r45;
	mov.u32 	%r46, %ctaid.y;
	shl.b32 	%r47, %r46, 5;
	mov.u32 	%r48, %tid.y;
	add.s32 	%r2, %r47, %r48;
	mov.u32 	%r3, %nctaid.x;
	shl.b32 	%r4, %r3, 5;
	setp.lt.s32 	%p1, %r41, 1;
	@%p1 bra 	$L__BB4_23;
	and.b32  	%r5, %r41, 7;
	and.b32  	%r6, %r41, 3;
	and.b32  	%r7, %r41, 2147483640;
	and.b32  	%r8, %r41, 1;
	and.b32  	%r9, %r41, 2147483644;
	shl.b32 	%r10, %r42, 3;
	mov.b32 	%r223, 0;
	cvt.s64.s32 	%rd46, %r42;
$L__BB4_2:
	mov.u32 	%r11, %r223;
	setp.lt.u32 	%p2, %r41, 8;
	add.s32 	%r62, %r11, %r2;
	mul.lo.s32 	%r64, %r3, %r62;
	shl.b32 	%r65, %r64, 5;
	add.s32 	%r66, %r65, %r1;
	mul.lo.s32 	%r12, %r66, 3;
	mov.b32 	%r239, 0;
	mov.u32 	%r235, %r239;
	@%p2 bra 	$L__BB4_5;
	and.b32  	%r68, %r41, 2147483640;
	neg.s32 	%r225, %r68;
	mov.b32 	%r239, 0;
	mov.u32 	%r224, %r12;
$L__BB4_4:
	.pragma "nounroll";
	cvt.s64.s32 	%rd14, %r224;
	add.s64 	%rd15, %rd1, %rd14;
	ld.global.u8 	%r69, [%rd15];
	ld.global.u8 	%r70, [%rd15+1];
	add.s32 	%r71, %r70, %r69;
	ld.global.u8 	%r72, [%rd15+2];
	or.b32  	%r73, %r71, %r72;
	setp.ne.s32 	%p3, %r73, 0;
	selp.u32 	%r74, 1, 0, %p3;
	add.s32 	%r75, %r239, %r74;
	add.s64 	%rd17, %rd15, %rd46;
	ld.global.u8 	%r76, [%rd17];
	ld.global.u8 	%r77, [%rd17+1];
	add.s32 	%r78, %r77, %r76;
	ld.global.u8 	%r79, [%rd17+2];
	or.b32  	%r80, %r78, %r79;
	setp.ne.s32 	%p4, %r80, 0;
	selp.u32 	%r81, 1, 0, %p4;
	add.s32 	%r82, %r75, %r81;
	add.s64 	%rd18, %rd17, %rd46;
	ld.global.u8 	%r83, [%rd18];
	ld.global.u8 	%r84, [%rd18+1];
	add.s32 	%r85, %r84, %r83;
	ld.global.u8 	%r86, [%rd18+2];
	or.b32  	%r87, %r85, %r86;
	setp.ne.s32 	%p5, %r87, 0;
	selp.u32 	%r88, 1, 0, %p5;
	add.s32 	%r89, %r82, %r88;
	add.s64 	%rd19, %rd18, %rd46;
	ld.global.u8 	%r90, [%rd19];
	ld.global.u8 	%r91, [%rd19+1];
	add.s32 	%r92, %r91, %r90;
	ld.global.u8 	%r93, [%rd19+2];
	or.b32  	%r94, %r92, %r93;
	setp.ne.s32 	%p6, %r94, 0;
	selp.u32 	%r95, 1, 0, %p6;
	add.s32 	%r96, %r89, %r95;
	add.s64 	%rd20, %rd19, %rd46;
	ld.global.u8 	%r97, [%rd20];
	ld.global.u8 	%r98, [%rd20+1];
	add.s32 	%r99, %r98, %r97;
	ld.global.u8 	%r100, [%rd20+2];
	or.b32  	%r101, %r99, %r100;
	setp.ne.s32 	%p7, %r101, 0;
	selp.u32 	%r102, 1, 0, %p7;
	add.s32 	%r103, %r96, %r102;
	add.s64 	%rd21, %rd20, %rd46;
	ld.global.u8 	%r104, [%rd21];
	ld.global.u8 	%r105, [%rd21+1];
	add.s32 	%r106, %r105, %r104;
	ld.global.u8 	%r107, [%rd21+2];
	or.b32  	%r108, %r106, %r107;
	setp.ne.s32 	%p8, %r108, 0;
	selp.u32 	%r109, 1, 0, %p8;
	add.s32 	%r110, %r103, %r109;
	add.s64 	%rd22, %rd21, %rd46;
	ld.global.u8 	%r111, [%rd22];
	ld.global.u8 	%r112, [%rd22+1];
	add.s32 	%r113, %r112, %r111;
	ld.global.u8 	%r114, [%rd22+2];
	or.b32  	%r115, %r113, %r114;
	setp.ne.s32 	%p9, %r115, 0;
	selp.u32 	%r116, 1, 0, %p9;
	add.s32 	%r117, %r110, %r116;
	add.s64 	%rd23, %rd22, %rd46;
	ld.global.u8 	%r118, [%rd23];
	ld.global.u8 	%r119, [%rd23+1];
	add.s32 	%r120, %r119, %r118;
	ld.global.u8 	%r121, [%rd23+2];
	or.b32  	%r122, %r120, %r121;
	setp.ne.s32 	%p10, %r122, 0;
	selp.u32 	%r123, 1, 0, %p10;
	add.s32 	%r239, %r117, %r123;
	add.s32 	%r225, %r225, 8;
	add.s32 	%r224, %r224, %r10;
	setp.eq.s32 	%p11, %r225, 0;
	mov.u32 	%r235, %r7;
	@%p11 bra 	$L__BB4_5;
	bra.uni 	$L__BB4_4;
$L__BB4_5:
	setp.eq.s32 	%p12, %r5, 0;
	@%p12 bra 	$L__BB4_21;
	add.s32 	%r125, %r5, -1;
	setp.lt.u32 	%p13, %r125, 3;
	@%p13 bra 	$L__BB4_8;
	mad.lo.s32 	%r126, %r235, %r42, %r12;
	cvt.s64.s32 	%rd24, %r126;
	add.s64 	%rd25, %rd1, %rd24;
	ld.global.u8 	%r127, [%rd25];
	ld.global.u8 	%r128, [%rd25+1];
	add.s32 	%r129, %r128, %r127;
	ld.global.u8 	%r130, [%rd25+2];
	or.b32  	%r131, %r129, %r130;
	setp.ne.s32 	%p14, %r131, 0;
	selp.u32 	%r132, 1, 0, %p14;
	add.s32 	%r133, %r239, %r132;
	add.s64 	%rd27, %rd25, %rd46;
	ld.global.u8 	%r134, [%rd27];
	ld.global.u8 	%r135, [%rd27+1];
	add.s32 	%r136, %r135, %r134;
	ld.global.u8 	%r137, [%rd27+2];
	or.b32  	%r138, %r136, %r137;
	setp.ne.s32 	%p15, %r138, 0;
	selp.u32 	%r139, 1, 0, %p15;
	add.s32 	%r140, %r133, %r139;
	add.s64 	%rd28, %rd27, %rd46;
	ld.global.u8 	%r141, [%rd28];
	ld.global.u8 	%r142, [%rd28+1];
	add.s32 	%r143, %r142, %r141;
	ld.global.u8 	%r144, [%rd28+2];
	or.b32  	%r145, %r143, %r144;
	setp.ne.s32 	%p16, %r145, 0;
	selp.u32 	%r146, 1, 0, %p16;
	add.s32 	%r147, %r140, %r146;
	add.s64 	%rd29, %rd28, %rd46;
	ld.global.u8 	%r148, [%rd29];
	ld.global.u8 	%r149, [%rd29+1];
	add.s32 	%r150, %r149, %r148;
	ld.global.u8 	%r151, [%rd29+2];
	or.b32  	%r152, %r150, %r151;
	setp.ne.s32 	%p17, %r152, 0;
	selp.u32 	%r153, 1, 0, %p17;
	add.s32 	%r239, %r147, %r153;
	add.s32 	%r235, %r235, 4;
$L__BB4_8:
	setp.eq.s32 	%p18, %r6, 0;
	@%p18 bra 	$L__BB4_21;
	setp.eq.s32 	%p19, %r6, 1;
	@%p19 bra 	$L__BB4_11;
	mad.lo.s32 	%r155, %r235, %r42, %r12;
	cvt.s64.s32 	%rd30, %r155;
	add.s64 	%rd31, %rd1, %rd30;
	ld.global.u8 	%r156, [%rd31];
	ld.global.u8 	%r157, [%rd31+1];
	add.s32 	%r158, %r157, %r156;
	ld.global.u8 	%r159, [%rd31+2];
	or.b32  	%r160, %r158, %r159;
	setp.ne.s32 	%p20, %r160, 0;
	selp.u32 	%r161, 1, 0, %p20;
	add.s32 	%r162, %r239, %r161;
	add.s64 	%rd33, %rd31, %rd46;
	ld.global.u8 	%r163, [%rd33];
	ld.global.u8 	%r164, [%rd33+1];
	add.s32 	%r165, %r164, %r163;
	ld.global.u8 	%r166, [%rd33+2];
	or.b32  	%r167, %r165, %r166;
	setp.ne.s32 	%p21, %r167, 0;
	selp.u32 	%r168, 1, 0, %p21;
	add.s32 	%r239, %r162, %r168;
	add.s32 	%r235, %r235, 2;
$L__BB4_11:
	setp.eq.s32 	%p22, %r8, 0;
	@%p22 bra 	$L__BB4_21;
	mad.lo.s32 	%r169, %r235, %r42, %r12;
	cvt.s64.s32 	%rd34, %r169;
	add.s64 	%rd35, %rd1, %rd34;
	ld.global.u8 	%r170, [%rd35];
	ld.global.u8 	%r171, [%rd35+1];
	add.s32 	%r172, %r171, %r170;
	ld.global.u8 	%r173, [%rd35+2];
	or.b32  	%r174, %r172, %r173;
	setp.ne.s32 	%p23, %r174, 0;
	selp.u32 	%r175, 1, 0, %p23;
	add.s32 	%r239, %r239, %r175;
	bra.uni 	$L__BB4_21;
$L__BB4_13:
	setp.lt.u32 	%p25, %r41, 4;
	mov.b32 	%r229, 0;
	mov.b16 	%rs59, 0;
	mov.u16 	%rs60, %rs59;
	mov.u16 	%rs61, %rs59;
	@%p25 bra 	$L__BB4_16;
	mov.b32 	%r227, 0;
	mov.b16 	%rs59, 0;
$L__BB4_15:
	.pragma "nounroll";
	mad.lo.s32 	%r178, %r227, %r42, %r12;
	cvt.s64.s32 	%rd38, %r178;
	add.s64 	%rd39, %rd1, %rd38;
	ld.global.u8 	%r179, [%rd39];
	div.u32 	%r180, %r179, %r239;
	cvt.u16.u32 	%rs20, %r180;
	add.s16 	%rs21, %rs61, %rs20;
	st.global.u8 	[%rd3], %rs21;
	ld.global.u8 	%r181, [%rd39+1];
	div.u32 	%r182, %r181, %r239;
	cvt.u16.u32 	%rs22, %r182;
	add.s16 	%rs23, %rs60, %rs22;
	st.global.u8 	[%rd3+1], %rs23;
	ld.global.u8 	%r183, [%rd39+2];
	div.u32 	%r184, %r183, %r239;
	cvt.u16.u32 	%rs24, %r184;
	add.s16 	%rs25, %rs59, %rs24;
	st.global.u8 	[%rd3+2], %rs25;
	add.s64 	%rd41, %rd39, %rd46;
	ld.global.u8 	%r185, [%rd41];
	div.u32 	%r186, %r185, %r239;
	cvt.u16.u32 	%rs26, %r186;
	add.s16 	%rs27, %rs21, %rs26;
	st.global.u8 	[%rd3], %rs27;
	ld.global.u8 	%r187, [%rd41+1];
	div.u32 	%r188, %r187, %r239;
	cvt.u16.u32 	%rs28, %r188;
	add.s16 	%rs29, %rs23, %rs28;
	st.global.u8 	[%rd3+1], %rs29;
	ld.global.u8 	%r189, [%rd41+2];
	div.u32 	%r190, %r189, %r239;
	cvt.u16.u32 	%rs30, %r190;
	add.s16 	%rs31, %rs25, %rs30;
	st.global.u8 	[%rd3+2], %rs31;
	add.s64 	%rd42, %rd41, %rd46;
	ld.global.u8 	%r191, [%rd42];
	div.u32 	%r192, %r191, %r239;
	cvt.u16.u32 	%rs32, %r192;
	add.s16 	%rs33, %rs27, %rs32;
	st.global.u8 	[%rd3], %rs33;
	ld.global.u8 	%r193, [%rd42+1];
	div.u32 	%r194, %r193, %r239;
	cvt.u16.u32 	%rs34, %r194;
	add.s16 	%rs35, %rs29, %rs34;
	st.global.u8 	[%rd3+1], %rs35;
	ld.global.u8 	%r195, [%rd42+2];
	div.u32 	%r196, %r195, %r239;
	cvt.u16.u32 	%rs36, %r196;
	add.s16 	%rs37, %rs31, %rs36;
	st.global.u8 	[%rd3+2], %rs37;
	add.s64 	%rd43, %rd42, %rd46;
	ld.global.u8 	%r197, [%rd43];
	div.u32 	%r198, %r197, %r239;
	cvt.u16.u32 	%rs38, %r198;
	add.s16 	%rs61, %rs33, %rs38;
	st.global.u8 	[%rd3], %rs61;
	ld.global.u8 	%r199, [%rd43+1];
	div.u32 	%r200, %r199, %r239;
	cvt.u16.u32 	%rs39, %r200;
	add.s16 	%rs60, %rs35, %rs39;
	st.global.u8 	[%rd3+1], %rs60;
	ld.global.u8 	%r201, [%rd43+2];
	div.u32 	%r202, %r201, %r239;
	cvt.u16.u32 	%rs40, %r202;
	add.s16 	%rs59, %rs37, %rs40;
	st.global.u8 	[%rd3+2], %rs59;
	add.s32 	%r227, %r227, 4;
	setp.eq.s32 	%p26, %r227, %r9;
	mov.u32 	%r229, %r9;
	@%p26 bra 	$L__BB4_16;
	bra.uni 	$L__BB4_15;
$L__BB4_16:
	setp.eq.s32 	%p27, %r6, 0;
	@%p27 bra 	$L__BB4_22;
	setp.eq.s32 	%p28, %r6, 1;
	@%p28 bra 	$L__BB4_19;
	mad.lo.s32 	%r203, %r229, %r42, %r12;
	cvt.s64.s32 	%rd44, %r203;
	add.s64 	%rd45, %rd1, %rd44;
	ld.global.u8 	%r204, [%rd45];
	div.u32 	%r205, %r204, %r239;
	cvt.u16.u32 	%rs41, %r205;
	add.s16 	%rs42, %rs61, %rs41;
	st.global.u8 	[%rd3], %rs42;
	ld.global.u8 	%r206, [%rd45+1];
	div.u32 	%r207, %r206, %r239;
	cvt.u16.u32 	%rs43, %r207;
	add.s16 	%rs44, %rs60, %rs43;
	st.global.u8 	[%rd3+1], %rs44;
	ld.global.u8 	%r208, [%rd45+2];
	div.u32 	%r209, %r208, %r239;
	cvt.u16.u32 	%rs45, %r209;
	add.s16 	%rs46, %rs59, %rs45;
	st.global.u8 	[%rd3+2], %rs46;
	add.s64 	%rd47, %rd45, %rd46;
	ld.global.u8 	%r210, [%rd47];
	div.u32 	%r211, %r210, %r239;
	cvt.u16.u32 	%rs47, %r211;
	add.s16 	%rs61, %rs42, %rs47;
	st.global.u8 	[%rd3], %rs61;
	ld.global.u8 	%r212, [%rd47+1];
	div.u32 	%r213, %r212, %r239;
	cvt.u16.u32 	%rs48, %r213;
	add.s16 	%rs60, %rs44, %rs48;
	st.global.u8 	[%rd3+1], %rs60;
	ld.global.u8 	%r214, [%rd47+2];
	div.u32 	%r215, %r214, %r239;
	cvt.u16.u32 	%rs49, %r215;
	add.s16 	%rs59, %rs46, %rs49;
	st.global.u8 	[%rd3+2], %rs59;
	add.s32 	%r229, %r229, 2;
$L__BB4_19:
	setp.eq.s32 	%p29, %r8, 0;
	@%p29 bra 	$L__BB4_22;
	mad.lo.s32 	%r216, %r229, %r42, %r12;
	cvt.s64.s32 	%rd48, %r216;
	add.s64 	%rd49, %rd1, %rd48;
	ld.global.u8 	%r217, [%rd49];
	div.u32 	%r218, %r217, %r239;
	cvt.u16.u32 	%rs50, %r218;
	add.s16 	%rs51, %rs61, %rs50;
	st.global.u8 	[%rd3], %rs51;
	ld.global.u8 	%r219, [%rd49+1];
	div.u32 	%r220, %r219, %r239;
	cvt.u16.u32 	%rs52, %r220;
	add.s16 	%rs53, %rs60, %rs52;
	st.global.u8 	[%rd3+1], %rs53;
	ld.global.u8 	%r221, [%rd49+2];
	div.u32 	%r222, %r221, %r239;
	cvt.u16.u32 	%rs54, %r222;
	add.s16 	%rs55, %rs59, %rs54;
	st.global.u8 	[%rd3+2], %rs55;
	bra.uni 	$L__BB4_22;
$L__BB4_21:
	ld.param.u64 	%rd50, [_Z5mergePhS_ii_param_1];
	cvt.s64.s32 	%rd36, %r12;
	cvta.to.global.u64 	%rd37, %rd50;
	add.s64 	%rd3, %rd37, %rd36;
	mov.b16 	%rs17, 0;
	st.global.u8 	[%rd3], %rs17;
	st.global.u8 	[%rd3+1], %rs17;
	st.global.u8 	[%rd3+2], %rs17;
	setp.eq.s32 	%p24, %r239, 0;
	@%p24 bra 	$L__BB4_22;
	bra.uni 	$L__BB4_13;
$L__BB4_22:
	add.s32 	%r223, %r11, 8;
	setp.lt.u32 	%p30, %r11, 24;
	@%p30 bra 	$L__BB4_2;
	bra.uni 	$L__BB4_24;
$L__BB4_23:
	mad.lo.s32 	%r49, %r2, %r4, %r1;
	mul.lo.s32 	%r50, %r49, 3;
	cvt.s64.s32 	%rd6, %r50;
	add.s64 	%rd7, %rd2, %rd6;
	mov.b16 	%rs16, 0;
	st.global.u8 	[%rd7], %rs16;
	st.global.u8 	[%rd7+1], %rs16;
	st.global.u8 	[%rd7+2], %rs16;
	shl.b32 	%r51, %r3, 8;
	add.s32 	%r52, %r49, %r51;
	mul.lo.s32 	%r53, %r52, 3;
	cvt.s64.s32 	%rd8, %r53;
	add.s64 	%rd9, %rd2, %rd8;
	st.global.u8 	[%rd9], %rs16;
	st.global.u8 	[%rd9+1], %rs16;
	st.global.u8 	[%rd9+2], %rs16;
	shl.b32 	%r54, %r3, 9;
	add.s32 	%r55, %r49, %r54;
	mul.lo.s32 	%r56, %r55, 3;
	cvt.s64.s32 	%rd10, %r56;
	add.s64 	%rd11, %rd2, %rd10;
	st.global.u8 	[%rd11], %rs16;
	st.global.u8 	[%rd11+1], %rs16;
	st.global.u8 	[%rd11+2], %rs16;
	add.s32 	%r57, %r55, %r51;
	mul.lo.s32 	%r58, %r57, 3;
	cvt.s64.s32 	%rd12, %r58;
	add.s64 	%rd13, %rd2, %rd12;
	st.global.u8 	[%rd13], %rs16;
	st.global.u8 	[%rd13+1], %rs16;
	st.global.u8 	[%rd13+2], %rs16;
$L__BB4_24:
	ret;

}
	// .globl	_Z10to3d_pointPfS_
.visible .entry _Z10to3d_pointPfS_(
	.param .u64 .ptr .align 1 _Z10to3d_pointPfS__param_0,
	.param .u64 .ptr .align 1 _Z10to3d_pointPfS__param_1
)
{
	.local .align 4 .b8 	__local_depot5[28];
	.reg .b64 	%SP;
	.reg .b64 	%SPL;
	.reg .pred 	%p<148>;
	.reg .b32 	%r<791>;
	.reg .b32 	%f<454>;
	.reg .b64 	%rd<410>;
	.reg .b64 	%fd<64>;

	mov.u64 	%SPL, __local_depot5;
	ld.param.u64 	%rd147, [_Z10to3d_pointPfS__param_0];
	cvta.to.global.u64 	%rd149, %rd147;
	add.u64 	%rd1, %SPL, 0;
	add.u64 	%rd2, %SPL, 0;
	add.u64 	%rd3, %SPL, 0;
	add.u64 	%rd4, %SPL, 0;
	add.u64 	%rd5, %SPL, 0;
	mov.u32 	%r235, %ctaid.x;
	shl.b32 	%r236, %r235, 5;
	mov.u32 	%r237, %tid.x;
	add.s32 	%r238, %r236, %r237;
	mov.u32 	%r239, %ctaid.y;
	shl.b32 	%r240, %r239, 5;
	mov.u32 	%r241, %tid.y;
	add.s32 	%r1, %r240, %r241;
	mov.u32 	%r242, %nctaid.x;
	shl.b32 	%r243, %r242, 5;
	shr.s32 	%r244, %r243, 1;
	cvt.rn.f32.s32 	%f80, %r244;
	cvt.f64.f32 	%fd1, %f80;
	cvt.rn.f32.s32 	%f81, %r238;
	cvt.f64.f32 	%fd2, %f81;
	add.f64 	%fd3, %fd2, 0d3FE0000000000000;
	cvt.rn.f32.s32 	%f82, %r243;
	cvt.f64.f32 	%fd4, %f82;
	div.rn.f64 	%fd5, %fd3, %fd4;
	add.f64 	%fd6, %fd5, %fd5;
	fma.rn.f64 	%fd7, %fd6, 0d400921FB54442D18, 0d400921FB54442D18;
	cvt.rn.f32.f64 	%f1, %fd7;
	mov.b32 	%r2, %f1;
	shr.u32 	%r245, %r2, 23;
	and.b32  	%r3, %r245, 31;
	mad.lo.s32 	%r4, %r1, %r243, %r238;
	mul.wide.s32 	%rd155, %r4, 4;
	add.s64 	%rd156, %rd149, %rd155;
	ld.global.f32 	%f83, [%rd156];
	mul.f32 	%f2, %f83, 0f43000000;
	cvt.rn.f64.u32 	%fd8, %r1;
	add.f64 	%fd9, %fd8, 0d3FE0000000000000;
	div.rn.f64 	%fd10, %fd9, %fd1;
	mul.f64 	%fd11, %fd10, 0d400921FB54442D18;
	cvt.rn.f32.f64 	%f3, %fd11;
	mul.f32 	%f84, %f3, 0f3F22F983;
	cvt.rni.s32.f32 	%r730, %f84;
	cvt.rn.f32.s32 	%f85, %r730;
	fma.rn.f32 	%f86, %f85, 0fBFC90FDA, %f3;
	fma.rn.f32 	%f87, %f85, 0fB3A22168, %f86;
	fma.rn.f32 	%f438, %f85, 0fA7C234C5, %f87;
	abs.f32 	%f5, %f3;
	setp.ltu.f32 	%p2, %f5, 0f47CE4780;
	mov.u32 	%r714, %r730;
	mov.f32 	%f434, %f438;
	@%p2 bra 	$L__BB5_8;
	setp.neu.f32 	%p3, %f5, 0f7F800000;
	@%p3 bra 	$L__BB5_3;
	mov.f32 	%f90, 0f00000000;
	mul.rn.f32 	%f434, %f3, %f90;
	mov.b32 	%r714, 0;
	bra.uni 	$L__BB5_8;
$L__BB5_3:
	mov.b32 	%r6, %f3;
	mov.b64 	%rd352, 0;
	mov.b32 	%r711, 0;
	mov.u64 	%rd350, __cudart_i2opi_f;
	shl.b32 	%r248, %r6, 8;
	or.b32  	%r249, %r248, -2147483648;
	mov.u64 	%rd351, %rd5;
$L__BB5_4:
	.pragma "nounroll";
	ld.global.nc.u32 	%r247, [%rd350];
	mad.wide.u32 	%rd159, %r247, %r249, %rd352;
	shr.u64 	%rd352, %rd159, 32;
	st.local.u32 	[%rd351], %rd159;
	add.s32 	%r711, %r711, 1;
	add.s64 	%rd351, %rd351, 4;
	add.s64 	%rd350, %rd350, 4;
	setp.ne.s32 	%p4, %r711, 6;
	@%p4 bra 	$L__BB5_4;
	shr.u32 	%r250, %r6, 23;
	st.local.u32 	[%rd5+24], %rd352;
	and.b32  	%r9, %r250, 31;
	and.b32  	%r251, %r250, 224;
	add.s32 	%r252, %r251, -128;
	shr.u32 	%r253, %r252, 5;
	mul.wide.u32 	%rd160, %r253, 4;
	sub.s64 	%rd12, %rd5, %rd160;
	ld.local.u32 	%r712, [%rd12+24];
	ld.local.u32 	%r713, [%rd12+20];
	setp.eq.s32 	%p5, %r9, 0;
	@%p5 bra 	$L__BB5_7;
	shf.l.wrap.b32 	%r712, %r713, %r712, %r9;
	ld.local.u32 	%r254, [%rd12+16];
	shf.l.wrap.b32 	%r713, %r254, %r713, %r9;
$L__BB5_7:
	shr.u32 	%r255, %r712, 30;
	shf.l.wrap.b32 	%r256, %r713, %r712, 2;
	shl.b32 	%r257, %r713, 2;
	shr.u32 	%r258, %r256, 31;
	add.s32 	%r259, %r258, %r255;
	neg.s32 	%r260, %r259;
	setp.lt.s32 	%p6, %r6, 0;
	selp.b32 	%r714, %r260, %r259, %p6;
	xor.b32  	%r261, %r256, %r6;
	shr.s32 	%r262, %r256, 31;
	xor.b32  	%r263, %r262, %r256;
	xor.b32  	%r264, %r262, %r257;
	cvt.u64.u32 	%rd161, %r263;
	shl.b64 	%rd162, %rd161, 32;
	cvt.u64.u32 	%rd163, %r264;
	or.b64  	%rd164, %rd162, %rd163;
	cvt.rn.f64.s64 	%fd12, %rd164;
	mul.f64 	%fd13, %fd12, 0d3BF921FB54442D19;
	cvt.rn.f32.f64 	%f88, %fd13;
	neg.f32 	%f89, %f88;
	setp.lt.s32 	%p7, %r261, 0;
	selp.f32 	%f434, %f89, %f88, %p7;
$L__BB5_8:
	mul.f32 	%f91, %f1, 0f3F22F983;
	cvt.rni.s32.f32 	%r266, %f91;
	cvt.rn.f32.s32 	%f92, %r266;
	abs.f32 	%f93, %f1;
	shr.u32 	%r267, %r2, 23;
	and.b32  	%r268, %r267, 224;
	add.s32 	%r269, %r268, -128;
	shr.u32 	%r270, %r269, 5;
	mul.wide.u32 	%rd165, %r270, 4;
	sub.s64 	%rd13, %rd4, %rd165;
	setp.eq.f32 	%p8, %f93, 0f7F800000;
	setp.ltu.f32 	%p9, %f93, 0f47CE4780;
	mul.rn.f32 	%f94, %f434, %f434;
	and.b32  	%r271, %r714, 1;
	setp.eq.b32 	%p10, %r271, 1;
	selp.f32 	%f95, 0f3F800000, %f434, %p10;
	fma.rn.f32 	%f96, %f94, %f95, 0f00000000;
	fma.rn.f32 	%f97, %f94, 0f37CBAC00, 0fBAB607ED;
	selp.f32 	%f98, %f97, 0fB94D4153, %p10;
	selp.f32 	%f99, 0f3D2AAABB, 0f3C0885E4, %p10;
	fma.rn.f32 	%f100, %f98, %f94, %f99;
	selp.f32 	%f101, 0fBEFFFFFF, 0fBE2AAAA8, %p10;
	fma.rn.f32 	%f102, %f100, %f94, %f101;
	fma.rn.f32 	%f103, %f102, %f96, %f95;
	and.b32  	%r272, %r714, 2;
	setp.eq.s32 	%p11, %r272, 0;
	mov.f32 	%f104, 0f00000000;
	sub.f32 	%f105, %f104, %f103;
	selp.f32 	%f9, %f103, %f105, %p11;
	or.pred  	%p1, %p9, %p8;
	selp.b32 	%r786, %r266, 0, %p9;
	mul.rn.f32 	%f106, %f1, %f104;
	fma.rn.f32 	%f107, %f92, 0fBFC90FDA, %f1;
	fma.rn.f32 	%f108, %f92, 0fB3A22168, %f107;
	fma.rn.f32 	%f109, %f92, 0fA7C234C5, %f108;
	selp.f32 	%f452, %f109, %f106, %p9;
	mov.u32 	%r718, %r786;
	mov.f32 	%f435, %f452;
	@%p1 bra 	$L__BB5_14;
	mov.b64 	%rd355, 0;
	mov.b32 	%r715, 0;
	mov.u64 	%rd353, __cudart_i2opi_f;
	shl.b32 	%r275, %r2, 8;
	or.b32  	%r276, %r275, -2147483648;
	mov.u64 	%rd354, %rd4;
$L__BB5_10:
	.pragma "nounroll";
	ld.global.nc.u32 	%r274, [%rd353];
	mad.wide.u32 	%rd168, %r274, %r276, %rd355;
	shr.u64 	%rd355, %rd168, 32;
	st.local.u32 	[%rd354], %rd168;
	add.s32 	%r715, %r715, 1;
	add.s64 	%rd354, %rd354, 4;
	add.s64 	%rd353, %rd353, 4;
	setp.ne.s32 	%p12, %r715, 6;
	@%p12 bra 	$L__BB5_10;
	setp.eq.s32 	%p13, %r3, 0;
	st.local.u32 	[%rd4+24], %rd355;
	ld.local.u32 	%r716, [%rd13+24];
	ld.local.u32 	%r717, [%rd13+20];
	@%p13 bra 	$L__BB5_13;
	shf.l.wrap.b32 	%r716, %r717, %r716, %r3;
	ld.local.u32 	%r277, [%rd13+16];
	shf.l.wrap.b32 	%r717, %r277, %r717, %r3;
$L__BB5_13:
	setp.lt.s32 	%p14, %r2, 0;
	shr.u32 	%r278, %r716, 30;
	shf.l.wrap.b32 	%r279, %r717, %r716, 2;
	shl.b32 	%r280, %r717, 2;
	shr.u32 	%r281, %r279, 31;
	add.s32 	%r282, %r281, %r278;
	neg.s32 	%r283, %r282;
	selp.b32 	%r718, %r283, %r282, %p14;
	xor.b32  	%r284, %r279, %r2;
	shr.s32 	%r285, %r279, 31;
	xor.b32  	%r286, %r285, %r279;
	xor.b32  	%r287, %r285, %r280;
	cvt.u64.u32 	%rd169, %r286;
	shl.b64 	%rd170, %rd169, 32;
	cvt.u64.u32 	%rd171, %r287;
	or.b64  	%rd172, %rd170, %rd171;
	cvt.rn.f64.s64 	%fd14, %rd172;
	mul.f64 	%fd15, %fd14, 0d3BF921FB54442D19;
	cvt.rn.f32.f64 	%f110, %fd15;
	neg.f32 	%f111, %f110;
	setp.lt.s32 	%p15, %r284, 0;
	selp.f32 	%f435, %f111, %f110, %p15;
$L__BB5_14:
	ld.param.u64 	%rd343, [_Z10to3d_pointPfS__param_1];
	setp.ltu.f32 	%p16, %f5, 0f47CE4780;
	add.s32 	%r288, %r718, 1;
	mul.rn.f32 	%f112, %f435, %f435;
	and.b32  	%r289, %r718, 1;
	setp.eq.b32 	%p17, %r289, 1;
	selp.f32 	%f113, %f435, 0f3F800000, %p17;
	fma.rn.f32 	%f114, %f112, %f113, 0f00000000;
	fma.rn.f32 	%f115, %f112, 0f37CBAC00, 0fBAB607ED;
	selp.f32 	%f116, 0fB94D4153, %f115, %p17;
	selp.f32 	%f117, 0f3C0885E4, 0f3D2AAABB, %p17;
	fma.rn.f32 	%f118, %f116, %f112, %f117;
	selp.f32 	%f119, 0fBE2AAAA8, 0fBEFFFFFF, %p17;
	fma.rn.f32 	%f120, %f118, %f112, %f119;
	fma.rn.f32 	%f121, %f120, %f114, %f113;
	and.b32  	%r290, %r288, 2;
	setp.eq.s32 	%p18, %r290, 0;
	mov.f32 	%f122, 0f00000000;
	sub.f32 	%f123, %f122, %f121;
	selp.f32 	%f124, %f121, %f123, %p18;
	mul.f32 	%f125, %f2, %f9;
	mul.f32 	%f126, %f125, %f124;
	shl.b32 	%r291, %r4, 2;
	cvta.to.global.u64 	%rd173, %rd343;
	mul.wide.s32 	%rd174, %r291, 4;
	add.s64 	%rd175, %rd173, %rd174;
	st.global.f32 	[%rd175], %f126;
	mov.u32 	%r722, %r730;
	mov.f32 	%f436, %f438;
	@%p16 bra 	$L__BB5_22;
	setp.neu.f32 	%p19, %f5, 0f7F800000;
	@%p19 bra 	$L__BB5_17;
	mov.f32 	%f129, 0f00000000;
	mul.rn.f32 	%f436, %f3, %f129;
	mov.b32 	%r722, 0;
	bra.uni 	$L__BB5_22;
$L__BB5_17:
	mov.b64 	%rd358, 0;
	mov.b32 	%r719, 0;
	mov.u64 	%rd356, __cudart_i2opi_f;
	mov.b32 	%r294, %f3;
	shl.b32 	%r295, %r294, 8;
	or.b32  	%r296, %r295, -2147483648;
	mov.u64 	%rd357, %rd3;
$L__BB5_18:
	.pragma "nounroll";
	ld.global.nc.u32 	%r293, [%rd356];
	mad.wide.u32 	%rd178, %r293, %r296, %rd358;
	shr.u64 	%rd358, %rd178, 32;
	st.local.u32 	[%rd357], %rd178;
	add.s32 	%r719, %r719, 1;
	add.s64 	%rd357, %rd357, 4;
	add.s64 	%rd356, %rd356, 4;
	setp.ne.s32 	%p20, %r719, 6;
	@%p20 bra 	$L__BB5_18;
	mov.b32 	%r297, %f3;
	shr.u32 	%r298, %r297, 23;
	st.local.u32 	[%rd3+24], %rd358;
	and.b32  	%r31, %r298, 31;
	and.b32  	%r299, %r298, 224;
	add.s32 	%r300, %r299, -128;
	shr.u32 	%r301, %r300, 5;
	mul.wide.u32 	%rd179, %r301, 4;
	sub.s64 	%rd26, %rd3, %rd179;
	ld.local.u32 	%r720, [%rd26+24];
	ld.local.u32 	%r721, [%rd26+20];
	setp.eq.s32 	%p21, %r31, 0;
	@%p21 bra 	$L__BB5_21;
	shf.l.wrap.b32 	%r720, %r721, %r720, %r31;
	ld.local.u32 	%r302, [%rd26+16];
	shf.l.wrap.b32 	%r721, %r302, %r721, %r31;
$L__BB5_21:
	shr.u32 	%r303, %r720, 30;
	shf.l.wrap.b32 	%r304, %r721, %r720, 2;
	shl.b32 	%r305, %r721, 2;
	shr.u32 	%r306, %r304, 31;
	add.s32 	%r307, %r306, %r303;
	neg.s32 	%r308, %r307;
	setp.lt.s32 	%p22, %r297, 0;
	selp.b32 	%r722, %r308, %r307, %p22;
	xor.b32  	%r310, %r304, %r297;
	shr.s32 	%r311, %r304, 31;
	xor.b32  	%r312, %r311, %r304;
	xor.b32  	%r313, %r311, %r305;
	cvt.u64.u32 	%rd180, %r312;
	shl.b64 	%rd181, %rd180, 32;
	cvt.u64.u32 	%rd182, %r313;
	or.b64  	%rd183, %rd181, %rd182;
	cvt.rn.f64.s64 	%fd16, %rd183;
	mul.f64 	%fd17, %fd16, 0d3BF921FB54442D19;
	cvt.rn.f32.f64 	%f127, %fd17;
	neg.f32 	%f128, %f127;
	setp.lt.s32 	%p23, %r310, 0;
	selp.f32 	%f436, %f128, %f127, %p23;
$L__BB5_22:
	shr.u32 	%r315, %r2, 23;
	and.b32  	%r316, %r315, 224;
	add.s32 	%r317, %r316, -128;
	shr.u32 	%r318, %r317, 5;
	mul.wide.u32 	%rd184, %r318, 4;
	sub.s64 	%rd27, %rd2, %rd184;
	mul.rn.f32 	%f130, %f436, %f436;
	and.b32  	%r319, %r722, 1;
	setp.eq.b32 	%p24, %r319, 1;
	selp.f32 	%f131, 0f3F800000, %f436, %p24;
	fma.rn.f32 	%f132, %f130, %f131, 0f00000000;
	fma.rn.f32 	%f133, %f130, 0f37CBAC00, 0fBAB607ED;
	selp.f32 	%f134, %f133, 0fB94D4153, %p24;
	selp.f32 	%f135, 0f3D2AAABB, 0f3C0885E4, %p24;
	fma.rn.f32 	%f136, %f134, %f130, %f135;
	selp.f32 	%f137, 0fBEFFFFFF, 0fBE2AAAA8, %p24;
	fma.rn.f32 	%f138, %f136, %f130, %f137;
	fma.rn.f32 	%f139, %f138, %f132, %f131;
	and.b32  	%r320, %r722, 2;
	setp.eq.s32 	%p25, %r320, 0;
	mov.f32 	%f140, 0f00000000;
	sub.f32 	%f141, %f140, %f139;
	selp.f32 	%f16, %f139, %f141, %p25;
	mov.u32 	%r726, %r786;
	mov.f32 	%f437, %f452;
	@%p1 bra 	$L__BB5_28;
	mov.b64 	%rd361, 0;
	mov.b32 	%r723, 0;
	mov.u64 	%rd359, __cudart_i2opi_f;
	shl.b32 	%r323, %r2, 8;
	or.b32  	%r324, %r323, -2147483648;
	mov.u64 	%rd360, %rd2;
$L__BB5_24:
	.pragma "nounroll";
	ld.global.nc.u32 	%r322, [%rd359];
	mad.wide.u32 	%rd187, %r322, %r324, %rd361;
	shr.u64 	%rd361, %rd187, 32;
	st.local.u32 	[%rd360], %rd187;
	add.s32 	%r723, %r723, 1;
	add.s64 	%rd360, %rd360, 4;
	add.s64 	%rd359, %rd359, 4;
	setp.ne.s32 	%p26, %r723, 6;
	@%p26 bra 	$L__BB5_24;
	setp.eq.s32 	%p27, %r3, 0;
	st.local.u32 	[%rd2+24], %rd361;
	ld.local.u32 	%r724, [%rd27+24];
	ld.local.u32 	%r725, [%rd27+20];
	@%p27 bra 	$L__BB5_27;
	shf.l.wrap.b32 	%r724, %r725, %r724, %r3;
	ld.local.u32 	%r325, [%rd27+16];
	shf.l.wrap.b32 	%r725, %r325, %r725, %r3;
$L__BB5_27:
	setp.lt.s32 	%p28, %r2, 0;
	shr.u32 	%r326, %r724, 30;
	shf.l.wrap.b32 	%r327, %r725, %r724, 2;
	shl.b32 	%r328, %r725, 2;
	shr.u32 	%r329, %r327, 31;
	add.s32 	%r330, %r329, %r326;
	neg.s32 	%r331, %r330;
	selp.b32 	%r726, %r331, %r330, %p28;
	xor.b32  	%r332, %r327, %r2;
	shr.s32 	%r333, %r327, 31;
	xor.b32  	%r334, %r333, %r327;
	xor.b32  	%r335, %r333, %r328;
	cvt.u64.u32 	%rd188, %r334;
	shl.b64 	%rd189, %rd188, 32;
	cvt.u64.u32 	%rd190, %r335;
	or.b64  	%rd191, %rd189, %rd190;
	cvt.rn.f64.s64 	%fd18, %rd191;
	mul.f64 	%fd19, %fd18, 0d3BF921FB54442D19;
	cvt.rn.f32.f64 	%f142, %fd19;
	neg.f32 	%f143, %f142;
	setp.lt.s32 	%p29, %r332, 0;
	selp.f32 	%f437, %f143, %f142, %p29;
$L__BB5_28:
	ld.param.u64 	%rd344, [_Z10to3d_pointPfS__param_1];
	setp.ltu.f32 	%p30, %f5, 0f47CE4780;
	mul.rn.f32 	%f144, %f437, %f437;
	and.b32  	%r336, %r726, 1;
	setp.eq.b32 	%p31, %r336, 1;
	selp.f32 	%f145, 0f3F800000, %f437, %p31;
	fma.rn.f32 	%f146, %f144, %f145, 0f00000000;
	fma.rn.f32 	%f147, %f144, 0f37CBAC00, 0fBAB607ED;
	selp.f32 	%f148, %f147, 0fB94D4153, %p31;
	selp.f32 	%f149, 0f3D2AAABB, 0f3C0885E4, %p31;
	fma.rn.f32 	%f150, %f148, %f144, %f149;
	selp.f32 	%f151, 0fBEFFFFFF, 0fBE2AAAA8, %p31;
	fma.rn.f32 	%f152, %f150, %f144, %f151;
	fma.rn.f32 	%f153, %f152, %f146, %f145;
	and.b32  	%r337, %r726, 2;
	setp.eq.s32 	%p32, %r337, 0;
	mov.f32 	%f154, 0f00000000;
	sub.f32 	%f155, %f154, %f153;
	selp.f32 	%f156, %f153, %f155, %p32;
	mul.f32 	%f157, %f2, %f16;
	mul.f32 	%f158, %f157, %f156;
	cvta.to.global.u64 	%rd192, %rd344;
	shl.b32 	%r338, %r4, 2;
	mul.wide.s32 	%rd193, %r338, 4;
	add.s64 	%rd34, %rd192, %rd193;
	st.global.f32 	[%rd34+4], %f158;
	@%p30 bra 	$L__BB5_36;
	setp.neu.f32 	%p33, %f5, 0f7F800000;
	@%p33 bra 	$L__BB5_31;
	mov.f32 	%f161, 0f00000000;
	mul.rn.f32 	%f438, %f3, %f161;
	mov.b32 	%r730, 0;
	bra.uni 	$L__BB5_36;
$L__BB5_31:
	mov.b32 	%r50, %f3;
	mov.b64 	%rd364, 0;
	mov.b32 	%r727, 0;
	mov.u64 	%rd362, __cudart_i2opi_f;
	shl.b32 	%r341, %r50, 8;
	or.b32  	%r342, %r341, -2147483648;
	mov.u64 	%rd363, %rd1;
$L__BB5_32:
	.pragma "nounroll";
	ld.global.nc.u32 	%r340, [%rd362];
	mad.wide.u32 	%rd196, %r340, %r342, %rd364;
	shr.u64 	%rd364, %rd196, 32;
	st.local.u32 	[%rd363], %rd196;
	add.s32 	%r727, %r727, 1;
	add.s64 	%rd363, %rd363, 4;
	add.s64 	%rd362, %rd362, 4;
	setp.ne.s32 	%p34, %r727, 6;
	@%p34 bra 	$L__BB5_32;
	shr.u32 	%r343, %r50, 23;
	st.local.u32 	[%rd1+24], %rd364;
	and.b32  	%r53, %r343, 31;
	and.b32  	%r344, %r343, 224;
	add.s32 	%r345, %r344, -128;
	shr.u32 	%r346, %r345, 5;
	mul.wide.u32 	%rd197, %r346, 4;
	sub.s64 	%rd41, %rd1, %rd197;
	ld.local.u32 	%r728, [%rd41+24];
	ld.local.u32 	%r729, [%rd41+20];
	setp.eq.s32 	%p35, %r53, 0;
	@%p35 bra 	$L__BB5_35;
	shf.l.wrap.b32 	%r728, %r729, %r728, %r53;
	ld.local.u32 	%r347, [%rd41+16];
	shf.l.wrap.b32 	%r729, %r347, %r729, %r53;
$L__BB5_35:
	shr.u32 	%r348, %r728, 30;
	shf.l.wrap.b32 	%r349, %r729, %r728, 2;
	shl.b32 	%r350, %r729, 2;
	shr.u32 	%r351, %r349, 31;
	add.s32 	%r352, %r351, %r348;
	neg.s32 	%r353, %r352;
	setp.lt.s32 	%p36, %r50, 0;
	selp.b32 	%r730, %r353, %r352, %p36;
	xor.b32  	%r354, %r349, %r50;
	shr.s32 	%r355, %r349, 31;
	xor.b32  	%r356, %r355, %r349;
	xor.b32  	%r357, %r355, %r350;
	cvt.u64.u32 	%rd198, %r356;
	shl.b64 	%rd199, %rd198, 32;
	cvt.u64.u32 	%rd200, %r357;
	or.b64  	%rd201, %rd199, %rd200;
	cvt.rn.f64.s64 	%fd20, %rd201;
	mul.f64 	%fd21, %fd20, 0d3BF921FB54442D19;
	cvt.rn.f32.f64 	%f159, %fd21;
	neg.f32 	%f160, %f159;
	setp.lt.s32 	%p37, %r354, 0;
	selp.f32 	%f438, %f160, %f159, %p37;
$L__BB5_36:
	ld.param.u64 	%rd340, [_Z10to3d_pointPfS__param_0];
	add.s32 	%r359, %r730, 1;
	mul.rn.f32 	%f162, %f438, %f438;
	and.b32  	%r360, %r730, 1;
	setp.eq.b32 	%p38, %r360, 1;
	selp.f32 	%f163, %f438, 0f3F800000, %p38;
	fma.rn.f32 	%f164, %f162, %f163, 0f00000000;
	fma.rn.f32 	%f165, %f162, 0f37CBAC00, 0fBAB607ED;
	selp.f32 	%f166, 0fB94D4153, %f165, %p38;
	selp.f32 	%f167, 0f3C0885E4, 0f3D2AAABB, %p38;
	fma.rn.f32 	%f168, %f166, %f162, %f167;
	selp.f32 	%f169, 0fBE2AAAA8, 0fBEFFFFFF, %p38;
	fma.rn.f32 	%f170, %f168, %f162, %f169;
	fma.rn.f32 	%f171, %f170, %f164, %f163;
	and.b32  	%r361, %r359, 2;
	setp.eq.s32 	%p39, %r361, 0;
	mov.f32 	%f172, 0f00000000;
	sub.f32 	%f173, %f172, %f171;
	selp.f32 	%f174, %f171, %f173, %p39;
	mul.f32 	%f175, %f2, %f174;
	st.global.f32 	[%rd34+8], %f175;
	mov.b32 	%r362, 1065353216;
	st.global.u32 	[%rd34+12], %r362;
	add.s32 	%r363, %r1, 8;
	mov.u32 	%r364, %nctaid.x;
	shl.b32 	%r365, %r364, 8;
	add.s32 	%r366, %r4, %r365;
	cvta.to.global.u64 	%rd202, %rd340;
	mul.wide.s32 	%rd203, %r366, 4;
	add.s64 	%rd204, %rd202, %rd203;
	ld.global.f32 	%f176, [%rd204];
	mul.f32 	%f22, %f176, 0f43000000;
	cvt.rn.f64.u32 	%fd22, %r363;
	add.f64 	%fd23, %fd22, 0d3FE0000000000000;
	div.rn.f64 	%fd24, %fd23, %fd1;
	mul.f64 	%fd25, %fd24, 0d400921FB54442D18;
	cvt.rn.f32.f64 	%f23, %fd25;
	mul.f32 	%f177, %f23, 0f3F22F983;
	cvt.rni.s32.f32 	%r750, %f177;
	cvt.rn.f32.s32 	%f178, %r750;
	fma.rn.f32 	%f179, %f178, 0fBFC90FDA, %f23;
	fma.rn.f32 	%f180, %f178, 0fB3A22168, %f179;
	fma.rn.f32 	%f443, %f178, 0fA7C234C5, %f180;
	abs.f32 	%f25, %f23;
	setp.ltu.f32 	%p40, %f25, 0f47CE4780;
	mov.u32 	%r734, %r750;
	mov.f32 	%f439, %f443;
	@%p40 bra 	$L__BB5_44;
	setp.eq.f32 	%p41, %f25, 0f7F800000;
	@%p41 bra 	$L__BB5_43;
	mov.b64 	%rd367, 0;
	mov.b32 	%r731, 0;
	mov.u64 	%rd365, __cudart_i2opi_f;
	mov.b32 	%r369, %f23;
	shl.b32 	%r370, %r369, 8;
	or.b32  	%r371, %r370, -2147483648;
	mov.u64 	%rd366, %rd5;
$L__BB5_39:
	.pragma "nounroll";
	ld.global.nc.u32 	%r368, [%rd365];
	mad.wide.u32 	%rd207, %r368, %r371, %rd367;
	shr.u64 	%rd367, %rd207, 32;
	st.local.u32 	[%rd366], %rd207;
	add.s32 	%r731, %r731, 1;
	add.s64 	%rd366, %rd366, 4;
	add.s64 	%rd365, %rd365, 4;
	setp.ne.s32 	%p42, %r731, 6;
	@%p42 bra 	$L__BB5_39;
	mov.b32 	%r372, %f23;
	shr.u32 	%r373, %r372, 23;
	st.local.u32 	[%rd5+24], %rd367;
	and.b32  	%r65, %r373, 31;
	and.b32  	%r374, %r373, 224;
	add.s32 	%r375, %r374, -128;
	shr.u32 	%r376, %r375, 5;
	mul.wide.u32 	%rd208, %r376, 4;
	sub.s64 	%rd48, %rd5, %rd208;
	ld.local.u32 	%r732, [%rd48+24];
	ld.local.u32 	%r733, [%rd48+20];
	setp.eq.s32 	%p43, %r65, 0;
	@%p43 bra 	$L__BB5_42;
	shf.l.wrap.b32 	%r732, %r733, %r732, %r65;
	ld.local.u32 	%r377, [%rd48+16];
	shf.l.wrap.b32 	%r733, %r377, %r733, %r65;
$L__BB5_42:
	shr.u32 	%r378, %r732, 30;
	shf.l.wrap.b32 	%r379, %r733, %r732, 2;
	shl.b32 	%r380, %r733, 2;
	shr.u32 	%r381, %r379, 31;
	add.s32 	%r382, %r381, %r378;
	neg.s32 	%r383, %r382;
	mov.b32 	%r384, %f23;
	setp.lt.s32 	%p44, %r384, 0;
	selp.b32 	%r734, %r383, %r382, %p44;
	xor.b32  	%r385, %r379, %r384;
	shr.s32 	%r386, %r379, 31;
	xor.b32  	%r387, %r386, %r379;
	xor.b32  	%r388, %r386, %r380;
	cvt.u64.u32 	%rd209, %r387;
	shl.b64 	%rd210, %rd209, 32;
	cvt.u64.u32 	%rd211, %r388;
	or.b64  	%rd212, %rd210, %rd211;
	cvt.rn.f64.s64 	%fd26, %rd212;
	mul.f64 	%fd27, %fd26, 0d3BF921FB54442D19;
	cvt.rn.f32.f64 	%f181, %fd27;
	neg.f32 	%f182, %f181;
	setp.lt.s32 	%p45, %r385, 0;
	selp.f32 	%f439, %f182, %f181, %p45;
	bra.uni 	$L__BB5_44;
$L__BB5_43:
	mov.f32 	%f183, 0f00000000;
	mul.rn.f32 	%f439, %f23, %f183;
	mov.b32 	%r734, 0;
$L__BB5_44:
	mul.rn.f32 	%f184, %f439, %f439;
	and.b32  	%r390, %r734, 1;
	setp.eq.b32 	%p46, %r390, 1;
	selp.f32 	%f185, 0f3F800000, %f439, %p46;
	fma.rn.f32 	%f186, %f184, %f185, 0f00000000;
	fma.rn.f32 	%f187, %f184, 0f37CBAC00, 0fBAB607ED;
	selp.f32 	%f188, %f187, 0fB94D4153, %p46;
	selp.f32 	%f189, 0f3D2AAABB, 0f3C0885E4, %p46;
	fma.rn.f32 	%f190, %f188, %f184, %f189;
	selp.f32 	%f191, 0fBEFFFFFF, 0fBE2AAAA8, %p46;
	fma.rn.f32 	%f192, %f190, %f184, %f191;
	fma.rn.f32 	%f193, %f192, %f186, %f185;
	and.b32  	%r391, %r734, 2;
	setp.eq.s32 	%p47, %r391, 0;
	mov.f32 	%f194, 0f00000000;
	sub.f32 	%f195, %f194, %f193;
	selp.f32 	%f29, %f193, %f195, %p47;
	mov.u32 	%r738, %r786;
	mov.f32 	%f440, %f452;
	@%p1 bra 	$L__BB5_50;
	mov.b64 	%rd370, 0;
	mov.b32 	%r735, 0;
	mov.u64 	%rd368, __cudart_i2opi_f;
	shl.b32 	%r394, %r2, 8;
	or.b32  	%r395, %r394, -2147483648;
	mov.u64 	%rd369, %rd4;
$L__BB5_46:
	.pragma "nounroll";
	ld.global.nc.u32 	%r393, [%rd368];
	mad.wide.u32 	%rd215, %r393, %r395, %rd370;
	shr.u64 	%rd370, %rd215, 32;
	st.local.u32 	[%rd369], %rd215;
	add.s32 	%r735, %r735, 1;
	add.s64 	%rd369, %rd369, 4;
	add.s64 	%rd368, %rd368, 4;
	setp.ne.s32 	%p48, %r735, 6;
	@%p48 bra 	$L__BB5_46;
	setp.eq.s32 	%p49, %r3, 0;
	st.local.u32 	[%rd4+24], %rd370;
	shr.u32 	%r396, %r2, 23;
	and.b32  	%r397, %r396, 224;
	add.s32 	%r398, %r397, -128;
	shr.u32 	%r399, %r398, 5;
	mul.wide.u32 	%rd216, %r399, 4;
	sub.s64 	%rd55, %rd4, %rd216;
	ld.local.u32 	%r736, [%rd55+24];
	ld.local.u32 	%r737, [%rd55+20];
	@%p49 bra 	$L__BB5_49;
	shf.l.wrap.b32 	%r736, %r737, %r736, %r3;
	ld.local.u32 	%r400, [%rd55+16];
	shf.l.wrap.b32 	%r737, %r400, %r737, %r3;
$L__BB5_49:
	setp.lt.s32 	%p50, %r2, 0;
	shr.u32 	%r401, %r736, 30;
	shf.l.wrap.b32 	%r402, %r737, %r736, 2;
	shl.b32 	%r403, %r737, 2;
	shr.u32 	%r404, %r402, 31;
	add.s32 	%r405, %r404, %r401;
	neg.s32 	%r406, %r405;
	selp.b32 	%r738, %r406, %r405, %p50;
	xor.b32  	%r407, %r402, %r2;
	shr.s32 	%r408, %r402, 31;
	xor.b32  	%r409, %r408, %r402;
	xor.b32  	%r410, %r408, %r403;
	cvt.u64.u32 	%rd217, %r409;
	shl.b64 	%rd218, %rd217, 32;
	cvt.u64.u32 	%rd219, %r410;
	or.b64  	%rd220, %rd218, %rd219;
	cvt.rn.f64.s64 	%fd28, %rd220;
	mul.f64 	%fd29, %fd28, 0d3BF921FB54442D19;
	cvt.rn.f32.f64 	%f196, %fd29;
	neg.f32 	%f197, %f196;
	setp.lt.s32 	%p51, %r407, 0;
	selp.f32 	%f440, %f197, %f196, %p51;
$L__BB5_50:
	ld.param.u64 	%rd345, [_Z10to3d_pointPfS__param_1];
	setp.ltu.f32 	%p52, %f25, 0f47CE4780;
	add.s32 	%r411, %r738, 1;
	mul.rn.f32 	%f198, %f440, %f440;
	and.b32  	%r412, %r738, 1;
	setp.eq.b32 	%p53, %r412, 1;
	selp.f32 	%f199, %f440, 0f3F800000, %p53;
	fma.rn.f32 	%f200, %f198, %f199, 0f00000000;
	fma.rn.f32 	%f201, %f198, 0f37CBAC00, 0fBAB607ED;
	selp.f32 	%f202, 0fB94D4153, %f201, %p53;
	selp.f32 	%f203, 0f3C0885E4, 0f3D2AAABB, %p53;
	fma.rn.f32 	%f204, %f202, %f198, %f203;
	selp.f32 	%f205, 0fBE2AAAA8, 0fBEFFFFFF, %p53;
	fma.rn.f32 	%f206, %f204, %f198, %f205;
	fma.rn.f32 	%f207, %f206, %f200, %f199;
	and.b32  	%r413, %r411, 2;
	setp.eq.s32 	%p54, %r413, 0;
	mov.f32 	%f208, 0f00000000;
	sub.f32 	%f209, %f208, %f207;
	selp.f32 	%f210, %f207, %f209, %p54;
	mul.f32 	%f211, %f22, %f29;
	mul.f32 	%f212, %f211, %f210;
	mov.u32 	%r414, %nctaid.x;
	shl.b32 	%r415, %r414, 8;
	add.s32 	%r416, %r4, %r415;
	shl.b32 	%r417, %r416, 2;
	cvta.to.global.u64 	%rd221, %rd345;
	mul.wide.s32 	%rd222, %r417, 4;
	add.s64 	%rd223, %rd221, %rd222;
	st.global.f32 	[%rd223], %f212;
	mov.u32 	%r742, %r750;
	mov.f32 	%f441, %f443;
	@%p52 bra 	$L__BB5_58;
	setp.eq.f32 	%p55, %f25, 0f7F800000;
	@%p55 bra 	$L__BB5_57;
	mov.b64 	%rd373, 0;
	mov.b32 	%r739, 0;
	mov.u64 	%rd371, __cudart_i2opi_f;
	mov.b32 	%r420, %f23;
	shl.b32 	%r421, %r420, 8;
	or.b32  	%r422, %r421, -2147483648;
	mov.u64 	%rd372, %rd3;
$L__BB5_53:
	.pragma "nounroll";
	ld.global.nc.u32 	%r419, [%rd371];
	mad.wide.u32 	%rd226, %r419, %r422, %rd373;
	shr.u64 	%rd373, %rd226, 32;
	st.local.u32 	[%rd372], %rd226;
	add.s32 	%r739, %r739, 1;
	add.s64 	%rd372, %rd372, 4;
	add.s64 	%rd371, %rd371, 4;
	setp.ne.s32 	%p56, %r739, 6;
	@%p56 bra 	$L__BB5_53;
	mov.b32 	%r423, %f23;
	shr.u32 	%r424, %r423, 23;
	st.local.u32 	[%rd3+24], %rd373;
	and.b32  	%r86, %r424, 31;
	and.b32  	%r425, %r424, 224;
	add.s32 	%r426, %r425, -128;
	shr.u32 	%r427, %r426, 5;
	mul.wide.u32 	%rd227, %r427, 4;
	sub.s64 	%rd62, %rd3, %rd227;
	ld.local.u32 	%r740, [%rd62+24];
	ld.local.u32 	%r741, [%rd62+20];
	setp.eq.s32 	%p57, %r86, 0;
	@%p57 bra 	$L__BB5_56;
	shf.l.wrap.b32 	%r740, %r741, %r740, %r86;
	ld.local.u32 	%r428, [%rd62+16];
	shf.l.wrap.b32 	%r741, %r428, %r741, %r86;
$L__BB5_56:
	shr.u32 	%r429, %r740, 30;
	shf.l.wrap.b32 	%r430, %r741, %r740, 2;
	shl.b32 	%r431, %r741, 2;
	shr.u32 	%r432, %r430, 31;
	add.s32 	%r433, %r432, %r429;
	neg.s32 	%r434, %r433;
	mov.b32 	%r435, %f23;
	setp.lt.s32 	%p58, %r435, 0;
	selp.b32 	%r742, %r434, %r433, %p58;
	xor.b32  	%r436, %r430, %r435;
	shr.s32 	%r437, %r430, 31;
	xor.b32  	%r438, %r437, %r430;
	xor.b32  	%r439, %r437, %r431;
	cvt.u64.u32 	%rd228, %r438;
	shl.b64 	%rd229, %rd228, 32;
	cvt.u64.u32 	%rd230, %r439;
	or.b64  	%rd231, %rd229, %rd230;
	cvt.rn.f64.s64 	%fd30, %rd231;
	mul.f64 	%fd31, %fd30, 0d3BF921FB54442D19;
	cvt.rn.f32.f64 	%f213, %fd31;
	neg.f32 	%f214, %f213;
	setp.lt.s32 	%p59, %r436, 0;
	selp.f32 	%f441, %f214, %f213, %p59;
	bra.uni 	$L__BB5_58;
$L__BB5_57:
	mov.f32 	%f215, 0f00000000;
	mul.rn.f32 	%f441, %f23, %f215;
	mov.b32 	%r742, 0;
$L__BB5_58:
	mul.rn.f32 	%f216, %f441, %f441;
	and.b32  	%r441, %r742, 1;
	setp.eq.b32 	%p60, %r441, 1;
	selp.f32 	%f217, 0f3F800000, %f441, %p60;
	fma.rn.f32 	%f218, %f216, %f217, 0f00000000;
	fma.rn.f32 	%f219, %f216, 0f37CBAC00, 0fBAB607ED;
	selp.f32 	%f220, %f219, 0fB94D4153, %p60;
	selp.f32 	%f221, 0f3D2AAABB, 0f3C0885E4, %p60;
	fma.rn.f32 	%f222, %f220, %f216, %f221;
	selp.f32 	%f223, 0fBEFFFFFF, 0fBE2AAAA8, %p60;
	fma.rn.f32 	%f224, %f222, %f216, %f223;
	fma.rn.f32 	%f225, %f224, %f218, %f217;
	and.b32  	%r442, %r742, 2;
	setp.eq.s32 	%p61, %r442, 0;
	mov.f32 	%f226, 0f00000000;
	sub.f32 	%f227, %f226, %f225;
	selp.f32 	%f35, %f225, %f227, %p61;
	mov.u32 	%r746, %r786;
	mov.f32 	%f442, %f452;
	@%p1 bra 	$L__BB5_64;
	mov.b64 	%rd376, 0;
	mov.b32 	%r743, 0;
	mov.u64 	%rd374, __cudart_i2opi_f;
	shl.b32 	%r445, %r2, 8;
	or.b32  	%r446, %r445, -2147483648;
	mov.u64 	%rd375, %rd2;
$L__BB5_60:
	.pragma "nounroll";
	ld.global.nc.u32 	%r444, [%rd374];
	mad.wide.u32 	%rd234, %r444, %r446, %rd376;
	shr.u64 	%rd376, %rd234, 32;
	st.local.u32 	[%rd375], %rd234;
	add.s32 	%r743, %r743, 1;
	add.s64 	%rd375, %rd375, 4;
	add.s64 	%rd374, %rd374, 4;
	setp.ne.s32 	%p62, %r743, 6;
	@%p62 bra 	$L__BB5_60;
	setp.eq.s32 	%p63, %r3, 0;
	st.local.u32 	[%rd2+24], %rd376;
	ld.local.u32 	%r744, [%rd27+24];
	ld.local.u32 	%r745, [%rd27+20];
	@%p63 bra 	$L__BB5_63;
	shf.l.wrap.b32 	%r744, %r745, %r744, %r3;
	ld.local.u32 	%r447, [%rd27+16];
	shf.l.wrap.b32 	%r745, %r447, %r745, %r3;
$L__BB5_63:
	setp.lt.s32 	%p64, %r2, 0;
	shr.u32 	%r448, %r744, 30;
	shf.l.wrap.b32 	%r449, %r745, %r744, 2;
	shl.b32 	%r450, %r745, 2;
	shr.u32 	%r451, %r449, 31;
	add.s32 	%r452, %r451, %r448;
	neg.s32 	%r453, %r452;
	selp.b32 	%r746, %r453, %r452, %p64;
	xor.b32  	%r454, %r449, %r2;
	shr.s32 	%r455, %r449, 31;
	xor.b32  	%r456, %r455, %r449;
	xor.b32  	%r457, %r455, %r450;
	cvt.u64.u32 	%rd235, %r456;
	shl.b64 	%rd236, %rd235, 32;
	cvt.u64.u32 	%rd237, %r457;
	or.b64  	%rd238, %rd236, %rd237;
	cvt.rn.f64.s64 	%fd32, %rd238;
	mul.f64 	%fd33, %fd32, 0d3BF921FB54442D19;
	cvt.rn.f32.f64 	%f228, %fd33;
	neg.f32 	%f229, %f228;
	setp.lt.s32 	%p65, %r454, 0;
	selp.f32 	%f442, %f229, %f228, %p65;
$L__BB5_64:
	ld.param.u64 	%rd346, [_Z10to3d_pointPfS__param_1];
	abs.f32 	%f38, %f23;
	setp.ltu.f32 	%p66, %f38, 0f47CE4780;
	mul.rn.f32 	%f230, %f442, %f442;
	and.b32  	%r458, %r746, 1;
	setp.eq.b32 	%p67, %r458, 1;
	selp.f32 	%f231, 0f3F800000, %f442, %p67;
	fma.rn.f32 	%f232, %f230, %f231, 0f00000000;
	fma.rn.f32 	%f233, %f230, 0f37CBAC00, 0fBAB607ED;
	selp.f32 	%f234, %f233, 0fB94D4153, %p67;
	selp.f32 	%f235, 0f3D2AAABB, 0f3C0885E4, %p67;
	fma.rn.f32 	%f236, %f234, %f230, %f235;
	selp.f32 	%f237, 0fBEFFFFFF, 0fBE2AAAA8, %p67;
	fma.rn.f32 	%f238, %f236, %f230, %f237;
	fma.rn.f32 	%f239, %f238, %f232, %f231;
	and.b32  	%r459, %r746, 2;
	setp.eq.s32 	%p68, %r459, 0;
	mov.f32 	%f240, 0f00000000;
	sub.f32 	%f241, %f240, %f239;
	selp.f32 	%f242, %f239, %f241, %p68;
	mul.f32 	%f243, %f22, %f35;
	mul.f32 	%f244, %f243, %f242;
	cvta.to.global.u64 	%rd239, %rd346;
	mov.u32 	%r460, %nctaid.x;
	shl.b32 	%r461, %r460, 8;
	add.s32 	%r462, %r4, %r461;
	shl.b32 	%r463, %r462, 2;
	mul.wide.s32 	%rd240, %r463, 4;
	add.s64 	%rd69, %rd239, %rd240;
	st.global.f32 	[%rd69+4], %f244;
	@%p66 bra 	$L__BB5_72;
	setp.eq.f32 	%p69, %f38, 0f7F800000;
	@%p69 bra 	$L__BB5_71;
	mov.b32 	%r105, %f23;
	mov.b64 	%rd379, 0;
	mov.b32 	%r747, 0;
	mov.u64 	%rd377, __cudart_i2opi_f;
	shl.b32 	%r466, %r105, 8;
	or.b32  	%r467, %r466, -2147483648;
	mov.u64 	%rd378, %rd1;
$L__BB5_67:
	.pragma "nounroll";
	ld.global.nc.u32 	%r465, [%rd377];
	mad.wide.u32 	%rd243, %r465, %r467, %rd379;
	shr.u64 	%rd379, %rd243, 32;
	st.local.u32 	[%rd378], %rd243;
	add.s32 	%r747, %r747, 1;
	add.s64 	%rd378, %rd378, 4;
	add.s64 	%rd377, %rd377, 4;
	setp.ne.s32 	%p70, %r747, 6;
	@%p70 bra 	$L__BB5_67;
	shr.u32 	%r468, %r105, 23;
	st.local.u32 	[%rd1+24], %rd379;
	and.b32  	%r108, %r468, 31;
	and.b32  	%r469, %r468, 224;
	add.s32 	%r470, %r469, -128;
	shr.u32 	%r471, %r470, 5;
	mul.wide.u32 	%rd244, %r471, 4;
	sub.s64 	%rd76, %rd1, %rd244;
	ld.local.u32 	%r748, [%rd76+24];
	ld.local.u32 	%r749, [%rd76+20];
	setp.eq.s32 	%p71, %r108, 0;
	@%p71 bra 	$L__BB5_70;
	shf.l.wrap.b32 	%r748, %r749, %r748, %r108;
	ld.local.u32 	%r472, [%rd76+16];
	shf.l.wrap.b32 	%r749, %r472, %r749, %r108;
$L__BB5_70:
	shr.u32 	%r473, %r748, 30;
	shf.l.wrap.b32 	%r474, %r749, %r748, 2;
	shl.b32 	%r475, %r749, 2;
	shr.u32 	%r476, %r474, 31;
	add.s32 	%r477, %r476, %r473;
	neg.s32 	%r478, %r477;
	setp.lt.s32 	%p72, %r105, 0;
	selp.b32 	%r750, %r478, %r477, %p72;
	xor.b32  	%r479, %r474, %r105;
	shr.s32 	%r480, %r474, 31;
	xor.b32  	%r481, %r480, %r474;
	xor.b32  	%r482, %r480, %r475;
	cvt.u64.u32 	%rd245, %r481;
	shl.b64 	%rd246, %rd245, 32;
	cvt.u64.u32 	%rd247, %r482;
	or.b64  	%rd248, %rd246, %rd247;
	cvt.rn.f64.s64 	%fd34, %rd248;
	mul.f64 	%fd35, %fd34, 0d3BF921FB54442D19;
	cvt.rn.f32.f64 	%f245, %fd35;
	neg.f32 	%f246, %f245;
	setp.lt.s32 	%p73, %r479, 0;
	selp.f32 	%f443, %f246, %f245, %p73;
	bra.uni 	$L__BB5_72;
$L__BB5_71:
	mov.f32 	%f247, 0f00000000;
	mul.rn.f32 	%f443, %f23, %f247;
	mov.b32 	%r750, 0;
$L__BB5_72:
	ld.param.u64 	%rd341, [_Z10to3d_pointPfS__param_0];
	add.s32 	%r484, %r750, 1;
	mul.rn.f32 	%f248, %f443, %f443;
	and.b32  	%r485, %r750, 1;
	setp.eq.b32 	%p74, %r485, 1;
	selp.f32 	%f249, %f443, 0f3F800000, %p74;
	fma.rn.f32 	%f250, %f248, %f249, 0f00000000;
	fma.rn.f32 	%f251, %f248, 0f37CBAC00, 0fBAB607ED;
	selp.f32 	%f252, 0fB94D4153, %f251, %p74;
	selp.f32 	%f253, 0f3C0885E4, 0f3D2AAABB, %p74;
	fma.rn.f32 	%f254, %f252, %f248, %f253;
	selp.f32 	%f255, 0fBE2AAAA8, 0fBEFFFFFF, %p74;
	fma.rn.f32 	%f256, %f254, %f248, %f255;
	fma.rn.f32 	%f257, %f256, %f250, %f249;
	and.b32  	%r486, %r484, 2;
	setp.eq.s32 	%p75, %r486, 0;
	mov.f32 	%f258, 0f00000000;
	sub.f32 	%f259, %f258, %f257;
	selp.f32 	%f260, %f257, %f259, %p75;
	mul.f32 	%f261, %f22, %f260;
	st.global.f32 	[%rd69+8], %f261;
	mov.b32 	%r487, 1065353216;
	st.global.u32 	[%rd69+12], %r487;
	add.s32 	%r488, %r1, 16;
	mov.u32 	%r489, %nctaid.x;
	shl.b32 	%r490, %r489, 9;
	add.s32 	%r117, %r4, %r490;
	cvta.to.global.u64 	%rd249, %rd341;
	mul.wide.s32 	%rd250, %r117, 4;
	add.s64 	%rd251, %rd249, %rd250;
	ld.global.f32 	%f262, [%rd251];
	mul.f32 	%f42, %f262, 0f43000000;
	cvt.rn.f64.u32 	%fd36, %r488;
	add.f64 	%fd37, %fd36, 0d3FE0000000000000;
	div.rn.f64 	%fd38, %fd37, %fd1;
	mul.f64 	%fd39, %fd38, 0d400921FB54442D18;
	cvt.rn.f32.f64 	%f43, %fd39;
	mul.f32 	%f263, %f43, 0f3F22F983;
	cvt.rni.s32.f32 	%r770, %f263;
	cvt.rn.f32.s32 	%f264, %r770;
	fma.rn.f32 	%f265, %f264, 0fBFC90FDA, %f43;
	fma.rn.f32 	%f266, %f264, 0fB3A22168, %f265;
	fma.rn.f32 	%f448, %f264, 0fA7C234C5, %f266;
	abs.f32 	%f45, %f43;
	setp.ltu.f32 	%p76, %f45, 0f47CE4780;
	mov.u32 	%r754, %r770;
	mov.f32 	%f444, %f448;
	@%p76 bra 	$L__BB5_80;
	setp.eq.f32 	%p77, %f45, 0f7F800000;
	@%p77 bra 	$L__BB5_79;
	mov.b64 	%rd382, 0;
	mov.b32 	%r751, 0;
	mov.u64 	%rd380, __cudart_i2opi_f;
	mov.b32 	%r493, %f43;
	shl.b32 	%r494, %r493, 8;
	or.b32  	%r495, %r494, -2147483648;
	mov.u64 	%rd381, %rd5;
$L__BB5_75:
	.pragma "nounroll";
	ld.global.nc.u32 	%r492, [%rd380];
	mad.wide.u32 	%rd254, %r492, %r495, %rd382;
	shr.u64 	%rd382, %rd254, 32;
	st.local.u32 	[%rd381], %rd254;
	add.s32 	%r751, %r751, 1;
	add.s64 	%rd381, %rd381, 4;
	add.s64 	%rd380, %rd380, 4;
	setp.ne.s32 	%p78, %r751, 6;
	@%p78 bra 	$L__BB5_75;
	mov.b32 	%r496, %f43;
	shr.u32 	%r497, %r496, 23;
	st.local.u32 	[%rd5+24], %rd382;
	and.b32  	%r121, %r497, 31;
	and.b32  	%r498, %r497, 224;
	add.s32 	%r499, %r498, -128;
	shr.u32 	%r500, %r499, 5;
	mul.wide.u32 	%rd255, %r500, 4;
	sub.s64 	%rd83, %rd5, %rd255;
	ld.local.u32 	%r752, [%rd83+24];
	ld.local.u32 	%r753, [%rd83+20];
	setp.eq.s32 	%p79, %r121, 0;
	@%p79 bra 	$L__BB5_78;
	shf.l.wrap.b32 	%r752, %r753, %r752, %r121;
	ld.local.u32 	%r501, [%rd83+16];
	shf.l.wrap.b32 	%r753, %r501, %r753, %r121;
$L__BB5_78:
	shr.u32 	%r502, %r752, 30;
	shf.l.wrap.b32 	%r503, %r753, %r752, 2;
	shl.b32 	%r504, %r753, 2;
	shr.u32 	%r505, %r503, 31;
	add.s32 	%r506, %r505, %r502;
	neg.s32 	%r507, %r506;
	mov.b32 	%r508, %f43;
	setp.lt.s32 	%p80, %r508, 0;
	selp.b32 	%r754, %r507, %r506, %p80;
	xor.b32  	%r509, %r503, %r508;
	shr.s32 	%r510, %r503, 31;
	xor.b32  	%r511, %r510, %r503;
	xor.b32  	%r512, %r510, %r504;
	cvt.u64.u32 	%rd256, %r511;
	shl.b64 	%rd257, %rd256, 32;
	cvt.u64.u32 	%rd258, %r512;
	or.b64  	%rd259, %rd257, %rd258;
	cvt.rn.f64.s64 	%fd40, %rd259;
	mul.f64 	%fd41, %fd40, 0d3BF921FB54442D19;
	cvt.rn.f32.f64 	%f267, %fd41;
	neg.f32 	%f268, %f267;
	setp.lt.s32 	%p81, %r509, 0;
	selp.f32 	%f444, %f268, %f267, %p81;
	bra.uni 	$L__BB5_80;
$L__BB5_79:
	mov.f32 	%f269, 0f00000000;
	mul.rn.f32 	%f444, %f43, %f269;
	mov.b32 	%r754, 0;
$L__BB5_80:
	mul.rn.f32 	%f270, %f444, %f444;
	and.b32  	%r514, %r754, 1;
	setp.eq.b32 	%p82, %r514, 1;
	selp.f32 	%f271, 0f3F800000, %f444, %p82;
	fma.rn.f32 	%f272, %f270, %f271, 0f00000000;
	fma.rn.f32 	%f273, %f270, 0f37CBAC00, 0fBAB607ED;
	selp.f32 	%f274, %f273, 0fB94D4153, %p82;
	selp.f32 	%f275, 0f3D2AAABB, 0f3C0885E4, %p82;
	fma.rn.f32 	%f276, %f274, %f270, %f275;
	selp.f32 	%f277, 0fBEFFFFFF, 0fBE2AAAA8, %p82;
	fma.rn.f32 	%f278, %f276, %f270, %f277;
	fma.rn.f32 	%f279, %f278, %f272, %f271;
	and.b32  	%r515, %r754, 2;
	setp.eq.s32 	%p83, %r515, 0;
	mov.f32 	%f280, 0f00000000;
	sub.f32 	%f281, %f280, %f279;
	selp.f32 	%f49, %f279, %f281, %p83;
	mov.u32 	%r758, %r786;
	mov.f32 	%f445, %f452;
	@%p1 bra 	$L__BB5_86;
	mov.b64 	%rd385, 0;
	mov.b32 	%r755, 0;
	mov.u64 	%rd383, __cudart_i2opi_f;
	shl.b32 	%r518, %r2, 8;
	or.b32  	%r519, %r518, -2147483648;
	mov.u64 	%rd384, %rd4;
$L__BB5_82:
	.pragma "nounroll";
	ld.global.nc.u32 	%r517, [%rd383];
	mad.wide.u32 	%rd262, %r517, %r519, %rd385;
	shr.u64 	%rd385, %rd262, 32;
	st.local.u32 	[%rd384], %rd262;
	add.s32 	%r755, %r755, 1;
	add.s64 	%rd384, %rd384, 4;
	add.s64 	%rd383, %rd383, 4;
	setp.ne.s32 	%p84, %r755, 6;
	@%p84 bra 	$L__BB5_82;
	setp.eq.s32 	%p85, %r3, 0;
	st.local.u32 	[%rd4+24], %rd385;
	shr.u32 	%r520, %r2, 23;
	and.b32  	%r521, %r520, 224;
	add.s32 	%r522, %r521, -128;
	shr.u32 	%r523, %r522, 5;
	mul.wide.u32 	%rd263, %r523, 4;
	sub.s64 	%rd90, %rd4, %rd263;
	ld.local.u32 	%r756, [%rd90+24];
	ld.local.u32 	%r757, [%rd90+20];
	@%p85 bra 	$L__BB5_85;
	shf.l.wrap.b32 	%r756, %r757, %r756, %r3;
	ld.local.u32 	%r524, [%rd90+16];
	shf.l.wrap.b32 	%r757, %r524, %r757, %r3;
$L__BB5_85:
	setp.lt.s32 	%p86, %r2, 0;
	shr.u32 	%r525, %r756, 30;
	shf.l.wrap.b32 	%r526, %r757, %r756, 2;
	shl.b32 	%r527, %r757, 2;
	shr.u32 	%r528, %r526, 31;
	add.s32 	%r529, %r528, %r525;
	neg.s32 	%r530, %r529;
	selp.b32 	%r758, %r530, %r529, %p86;
	xor.b32  	%r531, %r526, %r2;
	shr.s32 	%r532, %r526, 31;
	xor.b32  	%r533, %r532, %r526;
	xor.b32  	%r534, %r532, %r527;
	cvt.u64.u32 	%rd264, %r533;
	shl.b64 	%rd265, %rd264, 32;
	cvt.u64.u32 	%rd266, %r534;
	or.b64  	%rd267, %rd265, %rd266;
	cvt.rn.f64.s64 	%fd42, %rd267;
	mul.f64 	%fd43, %fd42, 0d3BF921FB54442D19;
	cvt.rn.f32.f64 	%f282, %fd43;
	neg.f32 	%f283, %f282;
	setp.lt.s32 	%p87, %r531, 0;
	selp.f32 	%f445, %f283, %f282, %p87;
$L__BB5_86:
	ld.param.u64 	%rd347, [_Z10to3d_pointPfS__param_1];
	setp.ltu.f32 	%p88, %f45, 0f47CE4780;
	add.s32 	%r535, %r758, 1;
	mul.rn.f32 	%f284, %f445, %f445;
	and.b32  	%r536, %r758, 1;
	setp.eq.b32 	%p89, %r536, 1;
	selp.f32 	%f285, %f445, 0f3F800000, %p89;
	fma.rn.f32 	%f286, %f284, %f285, 0f00000000;
	fma.rn.f32 	%f287, %f284, 0f37CBAC00, 0fBAB607ED;
	selp.f32 	%f288, 0fB94D4153, %f287, %p89;
	selp.f32 	%f289, 0f3C0885E4, 0f3D2AAABB, %p89;
	fma.rn.f32 	%f290, %f288, %f284, %f289;
	selp.f32 	%f291, 0fBE2AAAA8, 0fBEFFFFFF, %p89;
	fma.rn.f32 	%f292, %f290, %f284, %f291;
	fma.rn.f32 	%f293, %f292, %f286, %f285;
	and.b32  	%r537, %r535, 2;
	setp.eq.s32 	%p90, %r537, 0;
	mov.f32 	%f294, 0f00000000;
	sub.f32 	%f295, %f294, %f293;
	selp.f32 	%f296, %f293, %f295, %p90;
	mul.f32 	%f297, %f42, %f49;
	mul.f32 	%f298, %f297, %f296;
	shl.b32 	%r538, %r117, 2;
	cvta.to.global.u64 	%rd268, %rd347;
	mul.wide.s32 	%rd269, %r538, 4;
	add.s64 	%rd270, %rd268, %rd269;
	st.global.f32 	[%rd270], %f298;
	mov.u32 	%r762, %r770;
	mov.f32 	%f446, %f448;
	@%p88 bra 	$L__BB5_94;
	setp.eq.f32 	%p91, %f45, 0f7F800000;
	@%p91 bra 	$L__BB5_93;
	mov.b64 	%rd388, 0;
	mov.b32 	%r759, 0;
	mov.u64 	%rd386, __cudart_i2opi_f;
	mov.b32 	%r541, %f43;
	shl.b32 	%r542, %r541, 8;
	or.b32  	%r543, %r542, -2147483648;
	mov.u64 	%rd387, %rd3;
$L__BB5_89:
	.pragma "nounroll";
	ld.global.nc.u32 	%r540, [%rd386];
	mad.wide.u32 	%rd273, %r540, %r543, %rd388;
	shr.u64 	%rd388, %rd273, 32;
	st.local.u32 	[%rd387], %rd273;
	add.s32 	%r759, %r759, 1;
	add.s64 	%rd387, %rd387, 4;
	add.s64 	%rd386, %rd386, 4;
	setp.ne.s32 	%p92, %r759, 6;
	@%p92 bra 	$L__BB5_89;
	mov.b32 	%r544, %f43;
	shr.u32 	%r545, %r544, 23;
	st.local.u32 	[%rd3+24], %rd388;
	and.b32  	%r142, %r545, 31;
	and.b32  	%r546, %r545, 224;
	add.s32 	%r547, %r546, -128;
	shr.u32 	%r548, %r547, 5;
	mul.wide.u32 	%rd274, %r548, 4;
	sub.s64 	%rd97, %rd3, %rd274;
	ld.local.u32 	%r760, [%rd97+24];
	ld.local.u32 	%r761, [%rd97+20];
	setp.eq.s32 	%p93, %r142, 0;
	@%p93 bra 	$L__BB5_92;
	shf.l.wrap.b32 	%r760, %r761, %r760, %r142;
	ld.local.u32 	%r549, [%rd97+16];
	shf.l.wrap.b32 	%r761, %r549, %r761, %r142;
$L__BB5_92:
	shr.u32 	%r550, %r760, 30;
	shf.l.wrap.b32 	%r551, %r761, %r760, 2;
	shl.b32 	%r552, %r761, 2;
	shr.u32 	%r553, %r551, 31;
	add.s32 	%r554, %r553, %r550;
	neg.s32 	%r555, %r554;
	mov.b32 	%r556, %f43;
	setp.lt.s32 	%p94, %r556, 0;
	selp.b32 	%r762, %r555, %r554, %p94;
	xor.b32  	%r557, %r551, %r556;
	shr.s32 	%r558, %r551, 31;
	xor.b32  	%r559, %r558, %r551;
	xor.b32  	%r560, %r558, %r552;
	cvt.u64.u32 	%rd275, %r559;
	shl.b64 	%rd276, %rd275, 32;
	cvt.u64.u32 	%rd277, %r560;
	or.b64  	%rd278, %rd276, %rd277;
	cvt.rn.f64.s64 	%fd44, %rd278;
	mul.f64 	%fd45, %fd44, 0d3BF921FB54442D19;
	cvt.rn.f32.f64 	%f299, %fd45;
	neg.f32 	%f300, %f299;
	setp.lt.s32 	%p95, %r557, 0;
	selp.f32 	%f446, %f300, %f299, %p95;
	bra.uni 	$L__BB5_94;
$L__BB5_93:
	mov.f32 	%f301, 0f00000000;
	mul.rn.f32 	%f446, %f43, %f301;
	mov.b32 	%r762, 0;
$L__BB5_94:
	mul.rn.f32 	%f302, %f446, %f446;
	and.b32  	%r562, %r762, 1;
	setp.eq.b32 	%p96, %r562, 1;
	selp.f32 	%f303, 0f3F800000, %f446, %p96;
	fma.rn.f32 	%f304, %f302, %f303, 0f00000000;
	fma.rn.f32 	%f305, %f302, 0f37CBAC00, 0fBAB607ED;
	selp.f32 	%f306, %f305, 0fB94D4153, %p96;
	selp.f32 	%f307, 0f3D2AAABB, 0f3C0885E4, %p96;
	fma.rn.f32 	%f308, %f306, %f302, %f307;
	selp.f32 	%f309, 0fBEFFFFFF, 0fBE2AAAA8, %p96;
	fma.rn.f32 	%f310, %f308, %f302, %f309;
	fma.rn.f32 	%f311, %f310, %f304, %f303;
	and.b32  	%r563, %r762, 2;
	setp.eq.s32 	%p97, %r563, 0;
	mov.f32 	%f312, 0f00000000;
	sub.f32 	%f313, %f312, %f311;
	selp.f32 	%f55, %f311, %f313, %p97;
	mov.u32 	%r766, %r786;
	mov.f32 	%f447, %f452;
	@%p1 bra 	$L__BB5_100;
	mov.b64 	%rd391, 0;
	mov.b32 	%r763, 0;
	mov.u64 	%rd389, __cudart_i2opi_f;
	shl.b32 	%r566, %r2, 8;
	or.b32  	%r567, %r566, -2147483648;
	mov.u64 	%rd390, %rd2;
$L__BB5_96:
	.pragma "nounroll";
	ld.global.nc.u32 	%r565, [%rd389];
	mad.wide.u32 	%rd281, %r565, %r567, %rd391;
	shr.u64 	%rd391, %rd281, 32;
	st.local.u32 	[%rd390], %rd281;
	add.s32 	%r763, %r763, 1;
	add.s64 	%rd390, %rd390, 4;
	add.s64 	%rd389, %rd389, 4;
	setp.ne.s32 	%p98, %r763, 6;
	@%p98 bra 	$L__BB5_96;
	setp.eq.s32 	%p99, %r3, 0;
	st.local.u32 	[%rd2+24], %rd391;
	ld.local.u32 	%r764, [%rd27+24];
	ld.local.u32 	%r765, [%rd27+20];
	@%p99 bra 	$L__BB5_99;
	shf.l.wrap.b32 	%r764, %r765, %r764, %r3;
	ld.local.u32 	%r568, [%rd27+16];
	shf.l.wrap.b32 	%r765, %r568, %r765, %r3;
$L__BB5_99:
	setp.lt.s32 	%p100, %r2, 0;
	shr.u32 	%r569, %r764, 30;
	shf.l.wrap.b32 	%r570, %r765, %r764, 2;
	shl.b32 	%r571, %r765, 2;
	shr.u32 	%r572, %r570, 31;
	add.s32 	%r573, %r572, %r569;
	neg.s32 	%r574, %r573;
	selp.b32 	%r766, %r574, %r573, %p100;
	xor.b32  	%r575, %r570, %r2;
	shr.s32 	%r576, %r570, 31;
	xor.b32  	%r577, %r576, %r570;
	xor.b32  	%r578, %r576, %r571;
	cvt.u64.u32 	%rd282, %r577;
	shl.b64 	%rd283, %rd282, 32;
	cvt.u64.u32 	%rd284, %r578;
	or.b64  	%rd285, %rd283, %rd284;
	cvt.rn.f64.s64 	%fd46, %rd285;
	mul.f64 	%fd47, %fd46, 0d3BF921FB54442D19;
	cvt.rn.f32.f64 	%f314, %fd47;
	neg.f32 	%f315, %f314;
	setp.lt.s32 	%p101, %r575, 0;
	selp.f32 	%f447, %f315, %f314, %p101;
$L__BB5_100:
	ld.param.u64 	%rd348, [_Z10to3d_pointPfS__param_1];
	setp.ltu.f32 	%p102, %f45, 0f47CE4780;
	mul.rn.f32 	%f316, %f447, %f447;
	and.b32  	%r579, %r766, 1;
	setp.eq.b32 	%p103, %r579, 1;
	selp.f32 	%f317, 0f3F800000, %f447, %p103;
	fma.rn.f32 	%f318, %f316, %f317, 0f00000000;
	fma.rn.f32 	%f319, %f316, 0f37CBAC00, 0fBAB607ED;
	selp.f32 	%f320, %f319, 0fB94D4153, %p103;
	selp.f32 	%f321, 0f3D2AAABB, 0f3C0885E4, %p103;
	fma.rn.f32 	%f322, %f320, %f316, %f321;
	selp.f32 	%f323, 0fBEFFFFFF, 0fBE2AAAA8, %p103;
	fma.rn.f32 	%f324, %f322, %f316, %f323;
	fma.rn.f32 	%f325, %f324, %f318, %f317;
	and.b32  	%r580, %r766, 2;
	setp.eq.s32 	%p104, %r580, 0;
	mov.f32 	%f326, 0f00000000;
	sub.f32 	%f327, %f326, %f325;
	selp.f32 	%f328, %f325, %f327, %p104;
	mul.f32 	%f329, %f42, %f55;
	mul.f32 	%f330, %f329, %f328;
	cvta.to.global.u64 	%rd286, %rd348;
	shl.b32 	%r581, %r117, 2;
	mul.wide.s32 	%rd287, %r581, 4;
	add.s64 	%rd104, %rd286, %rd287;
	st.global.f32 	[%rd104+4], %f330;
	@%p102 bra 	$L__BB5_108;
	setp.eq.f32 	%p105, %f45, 0f7F800000;
	@%p105 bra 	$L__BB5_107;
	mov.b32 	%r161, %f43;
	mov.b64 	%rd394, 0;
	mov.b32 	%r767, 0;
	mov.u64 	%rd392, __cudart_i2opi_f;
	shl.b32 	%r584, %r161, 8;
	or.b32  	%r585, %r584, -2147483648;
	mov.u64 	%rd393, %rd1;
$L__BB5_103:
	.pragma "nounroll";
	ld.global.nc.u32 	%r583, [%rd392];
	mad.wide.u32 	%rd290, %r583, %r585, %rd394;
	shr.u64 	%rd394, %rd290, 32;
	st.local.u32 	[%rd393], %rd290;
	add.s32 	%r767, %r767, 1;
	add.s64 	%rd393, %rd393, 4;
	add.s64 	%rd392, %rd392, 4;
	setp.ne.s32 	%p106, %r767, 6;
	@%p106 bra 	$L__BB5_103;
	shr.u32 	%r586, %r161, 23;
	st.local.u32 	[%rd1+24], %rd394;
	and.b32  	%r164, %r586, 31;
	and.b32  	%r587, %r586, 224;
	add.s32 	%r588, %r587, -128;
	shr.u32 	%r589, %r588, 5;
	mul.wide.u32 	%rd291, %r589, 4;
	sub.s64 	%rd111, %rd1, %rd291;
	ld.local.u32 	%r768, [%rd111+24];
	ld.local.u32 	%r769, [%rd111+20];
	setp.eq.s32 	%p107, %r164, 0;
	@%p107 bra 	$L__BB5_106;
	shf.l.wrap.b32 	%r768, %r769, %r768, %r164;
	ld.local.u32 	%r590, [%rd111+16];
	shf.l.wrap.b32 	%r769, %r590, %r769, %r164;
$L__BB5_106:
	shr.u32 	%r591, %r768, 30;
	shf.l.wrap.b32 	%r592, %r769, %r768, 2;
	shl.b32 	%r593, %r769, 2;
	shr.u32 	%r594, %r592, 31;
	add.s32 	%r595, %r594, %r591;
	neg.s32 	%r596, %r595;
	setp.lt.s32 	%p108, %r161, 0;
	selp.b32 	%r770, %r596, %r595, %p108;
	xor.b32  	%r597, %r592, %r161;
	shr.s32 	%r598, %r592, 31;
	xor.b32  	%r599, %r598, %r592;
	xor.b32  	%r600, %r598, %r593;
	cvt.u64.u32 	%rd292, %r599;
	shl.b64 	%rd293, %rd292, 32;
	cvt.u64.u32 	%rd294, %r600;
	or.b64  	%rd295, %rd293, %rd294;
	cvt.rn.f64.s64 	%fd48, %rd295;
	mul.f64 	%fd49, %fd48, 0d3BF921FB54442D19;
	cvt.rn.f32.f64 	%f331, %fd49;
	neg.f32 	%f332, %f331;
	setp.lt.s32 	%p109, %r597, 0;
	selp.f32 	%f448, %f332, %f331, %p109;
	bra.uni 	$L__BB5_108;
$L__BB5_107:
	mov.f32 	%f333, 0f00000000;
	mul.rn.f32 	%f448, %f43, %f333;
	mov.b32 	%r770, 0;
$L__BB5_108:
	ld.param.u64 	%rd342, [_Z10to3d_pointPfS__param_0];
	add.s32 	%r602, %r770, 1;
	mul.rn.f32 	%f334, %f448, %f448;
	and.b32  	%r603, %r770, 1;
	setp.eq.b32 	%p110, %r603, 1;
	selp.f32 	%f335, %f448, 0f3F800000, %p110;
	fma.rn.f32 	%f336, %f334, %f335, 0f00000000;
	fma.rn.f32 	%f337, %f334, 0f37CBAC00, 0fBAB607ED;
	selp.f32 	%f338, 0fB94D4153, %f337, %p110;
	selp.f32 	%f339, 0f3C0885E4, 0f3D2AAABB, %p110;
	fma.rn.f32 	%f340, %f338, %f334, %f339;
	selp.f32 	%f341, 0fBE2AAAA8, 0fBEFFFFFF, %p110;
	fma.rn.f32 	%f342, %f340, %f334, %f341;
	fma.rn.f32 	%f343, %f342, %f336, %f335;
	and.b32  	%r604, %r602, 2;
	setp.eq.s32 	%p111, %r604, 0;
	mov.f32 	%f344, 0f00000000;
	sub.f32 	%f345, %f344, %f343;
	selp.f32 	%f346, %f343, %f345, %p111;
	mul.f32 	%f347, %f42, %f346;
	st.global.f32 	[%rd104+8], %f347;
	mov.b32 	%r605, 1065353216;
	st.global.u32 	[%rd104+12], %r605;
	add.s32 	%r606, %r1, 24;
	mov.u32 	%r607, %nctaid.x;
	shl.b32 	%r608, %r607, 8;
	add.s32 	%r173, %r117, %r608;
	cvta.to.global.u64 	%rd296, %rd342;
	mul.wide.s32 	%rd297, %r173, 4;
	add.s64 	%rd298, %rd296, %rd297;
	ld.global.f32 	%f348, [%rd298];
	mul.f32 	%f61, %f348, 0f43000000;
	cvt.rn.f64.u32 	%fd50, %r606;
	add.f64 	%fd51, %fd50, 0d3FE0000000000000;
	div.rn.f64 	%fd52, %fd51, %fd1;
	mul.f64 	%fd53, %fd52, 0d400921FB54442D18;
	cvt.rn.f32.f64 	%f62, %fd53;
	mul.f32 	%f349, %f62, 0f3F22F983;
	cvt.rni.s32.f32 	%r790, %f349;
	cvt.rn.f32.s32 	%f350, %r790;
	fma.rn.f32 	%f351, %f350, 0fBFC90FDA, %f62;
	fma.rn.f32 	%f352, %f350, 0fB3A22168, %f351;
	fma.rn.f32 	%f453, %f350, 0fA7C234C5, %f352;
	abs.f32 	%f64, %f62;
	setp.ltu.f32 	%p112, %f64, 0f47CE4780;
	mov.u32 	%r774, %r790;
	mov.f32 	%f449, %f453;
	@%p112 bra 	$L__BB5_116;
	setp.eq.f32 	%p113, %f64, 0f7F800000;
	@%p113 bra 	$L__BB5_115;
	mov.b32 	%r175, %f62;
	shl.b32 	%r610, %r175, 8;
	or.b32  	%r176, %r610, -2147483648;
	mov.b64 	%rd397, 0;
	mov.b32 	%r771, 0;
	mov.u64 	%rd395, __cudart_i2opi_f;
	mov.u64 	%rd396, %rd5;
$L__BB5_111:
	.pragma "nounroll";
	ld.global.nc.u32 	%r611, [%rd395];
	mad.wide.u32 	%rd301, %r611, %r176, %rd397;
	shr.u64 	%rd397, %rd301, 32;
	st.local.u32 	[%rd396], %rd301;
	add.s32 	%r771, %r771, 1;
	add.s64 	%rd396, %rd396, 4;
	add.s64 	%rd395, %rd395, 4;
	setp.ne.s32 	%p114, %r771, 6;
	@%p114 bra 	$L__BB5_111;
	shr.u32 	%r612, %r175, 23;
	st.local.u32 	[%rd5+24], %rd397;
	and.b32  	%r179, %r612, 31;
	and.b32  	%r613, %r612, 224;
	add.s32 	%r614, %r613, -128;
	shr.u32 	%r615, %r614, 5;
	mul.wide.u32 	%rd302, %r615, 4;
	sub.s64 	%rd118, %rd5, %rd302;
	ld.local.u32 	%r772, [%rd118+24];
	ld.local.u32 	%r773, [%rd118+20];
	setp.eq.s32 	%p115, %r179, 0;
	@%p115 bra 	$L__BB5_114;
	shf.l.wrap.b32 	%r772, %r773, %r772, %r179;
	ld.local.u32 	%r616, [%rd118+16];
	shf.l.wrap.b32 	%r773, %r616, %r773, %r179;
$L__BB5_114:
	shr.u32 	%r617, %r772, 30;
	shf.l.wrap.b32 	%r618, %r773, %r772, 2;
	shl.b32 	%r619, %r773, 2;
	shr.u32 	%r620, %r618, 31;
	add.s32 	%r621, %r620, %r617;
	neg.s32 	%r622, %r621;
	setp.lt.s32 	%p116, %r175, 0;
	selp.b32 	%r774, %r622, %r621, %p116;
	xor.b32  	%r623, %r618, %r175;
	shr.s32 	%r624, %r618, 31;
	xor.b32  	%r625, %r624, %r618;
	xor.b32  	%r626, %r624, %r619;
	cvt.u64.u32 	%rd303, %r625;
	shl.b64 	%rd304, %rd303, 32;
	cvt.u64.u32 	%rd305, %r626;
	or.b64  	%rd306, %rd304, %rd305;
	cvt.rn.f64.s64 	%fd54, %rd306;
	mul.f64 	%fd55, %fd54, 0d3BF921FB54442D19;
	cvt.rn.f32.f64 	%f353, %fd55;
	neg.f32 	%f354, %f353;
	setp.lt.s32 	%p117, %r623, 0;
	selp.f32 	%f449, %f354, %f353, %p117;
	bra.uni 	$L__BB5_116;
$L__BB5_115:
	mov.f32 	%f355, 0f00000000;
	mul.rn.f32 	%f449, %f62, %f355;
	mov.b32 	%r774, 0;
$L__BB5_116:
	shl.b32 	%r628, %r2, 8;
	or.b32  	%r188, %r628, -2147483648;
	mul.rn.f32 	%f356, %f449, %f449;
	and.b32  	%r629, %r774, 1;
	setp.eq.b32 	%p118, %r629, 1;
	selp.f32 	%f357, 0f3F800000, %f449, %p118;
	fma.rn.f32 	%f358, %f356, %f357, 0f00000000;
	fma.rn.f32 	%f359, %f356, 0f37CBAC00, 0fBAB607ED;
	selp.f32 	%f360, %f359, 0fB94D4153, %p118;
	selp.f32 	%f361, 0f3D2AAABB, 0f3C0885E4, %p118;
	fma.rn.f32 	%f362, %f360, %f356, %f361;
	selp.f32 	%f363, 0fBEFFFFFF, 0fBE2AAAA8, %p118;
	fma.rn.f32 	%f364, %f362, %f356, %f363;
	fma.rn.f32 	%f365, %f364, %f358, %f357;
	and.b32  	%r630, %r774, 2;
	setp.eq.s32 	%p119, %r630, 0;
	mov.f32 	%f366, 0f00000000;
	sub.f32 	%f367, %f366, %f365;
	selp.f32 	%f68, %f365, %f367, %p119;
	mov.u32 	%r778, %r786;
	mov.f32 	%f450, %f452;
	@%p1 bra 	$L__BB5_122;
	mov.b64 	%rd400, 0;
	mov.b32 	%r775, 0;
	mov.u64 	%rd398, __cudart_i2opi_f;
	mov.u64 	%rd399, %rd4;
$L__BB5_118:
	.pragma "nounroll";
	ld.global.nc.u32 	%r632, [%rd398];
	mad.wide.u32 	%rd309, %r632, %r188, %rd400;
	shr.u64 	%rd400, %rd309, 32;
	st.local.u32 	[%rd399], %rd309;
	add.s32 	%r775, %r775, 1;
	add.s64 	%rd399, %rd399, 4;
	add.s64 	%rd398, %rd398, 4;
	setp.ne.s32 	%p120, %r775, 6;
	@%p120 bra 	$L__BB5_118;
	setp.eq.s32 	%p121, %r3, 0;
	st.local.u32 	[%rd4+24], %rd400;
	shr.u32 	%r633, %r2, 23;
	and.b32  	%r634, %r633, 224;
	add.s32 	%r635, %r634, -128;
	shr.u32 	%r636, %r635, 5;
	mul.wide.u32 	%rd310, %r636, 4;
	sub.s64 	%rd125, %rd4, %rd310;
	ld.local.u32 	%r776, [%rd125+24];
	ld.local.u32 	%r777, [%rd125+20];
	@%p121 bra 	$L__BB5_121;
	shf.l.wrap.b32 	%r776, %r777, %r776, %r3;
	ld.local.u32 	%r637, [%rd125+16];
	shf.l.wrap.b32 	%r777, %r637, %r777, %r3;
$L__BB5_121:
	setp.lt.s32 	%p122, %r2, 0;
	shr.u32 	%r638, %r776, 30;
	shf.l.wrap.b32 	%r639, %r777, %r776, 2;
	shl.b32 	%r640, %r777, 2;
	shr.u32 	%r641, %r639, 31;
	add.s32 	%r642, %r641, %r638;
	neg.s32 	%r643, %r642;
	selp.b32 	%r778, %r643, %r642, %p122;
	xor.b32  	%r644, %r639, %r2;
	shr.s32 	%r645, %r639, 31;
	xor.b32  	%r646, %r645, %r639;
	xor.b32  	%r647, %r645, %r640;
	cvt.u64.u32 	%rd311, %r646;
	shl.b64 	%rd312, %rd311, 32;
	cvt.u64.u32 	%rd313, %r647;
	or.b64  	%rd314, %rd312, %rd313;
	cvt.rn.f64.s64 	%fd56, %rd314;
	mul.f64 	%fd57, %fd56, 0d3BF921FB54442D19;
	cvt.rn.f32.f64 	%f368, %fd57;
	neg.f32 	%f369, %f368;
	setp.lt.s32 	%p123, %r644, 0;
	selp.f32 	%f450, %f369, %f368, %p123;
$L__BB5_122:
	ld.param.u64 	%rd349, [_Z10to3d_pointPfS__param_1];
	setp.ltu.f32 	%p124, %f64, 0f47CE4780;
	add.s32 	%r648, %r778, 1;
	mul.rn.f32 	%f370, %f450, %f450;
	and.b32  	%r649, %r778, 1;
	setp.eq.b32 	%p125, %r649, 1;
	selp.f32 	%f371, %f450, 0f3F800000, %p125;
	fma.rn.f32 	%f372, %f370, %f371, 0f00000000;
	fma.rn.f32 	%f373, %f370, 0f37CBAC00, 0fBAB607ED;
	selp.f32 	%f374, 0fB94D4153, %f373, %p125;
	selp.f32 	%f375, 0f3C0885E4, 0f3D2AAABB, %p125;
	fma.rn.f32 	%f376, %f374, %f370, %f375;
	selp.f32 	%f377, 0fBE2AAAA8, 0fBEFFFFFF, %p125;
	fma.rn.f32 	%f378, %f376, %f370, %f377;
	fma.rn.f32 	%f379, %f378, %f372, %f371;
	and.b32  	%r650, %r648, 2;
	setp.eq.s32 	%p126, %r650, 0;
	mov.f32 	%f380, 0f00000000;
	sub.f32 	%f381, %f380, %f379;
	selp.f32 	%f382, %f379, %f381, %p126;
	mul.f32 	%f383, %f61, %f68;
	mul.f32 	%f384, %f383, %f382;
	shl.b32 	%r651, %r173, 2;
	cvta.to.global.u64 	%rd315, %rd349;
	mul.wide.s32 	%rd316, %r651, 4;
	add.s64 	%rd126, %rd315, %rd316;
	st.global.f32 	[%rd126], %f384;
	mov.u32 	%r782, %r790;
	mov.f32 	%f451, %f453;
	@%p124 bra 	$L__BB5_130;
	setp.eq.f32 	%p127, %f64, 0f7F800000;
	@%p127 bra 	$L__BB5_129;
	mov.b32 	%r199, %f62;
	shl.b32 	%r653, %r199, 8;
	or.b32  	%r200, %r653, -2147483648;
	mov.b64 	%rd403, 0;
	mov.b32 	%r779, 0;
	mov.u64 	%rd401, __cudart_i2opi_f;
	mov.u64 	%rd402, %rd3;
$L__BB5_125:
	.pragma "nounroll";
	ld.global.nc.u32 	%r654, [%rd401];
	mad.wide.u32 	%rd319, %r654, %r200, %rd403;
	shr.u64 	%rd403, %rd319, 32;
	st.local.u32 	[%rd402], %rd319;
	add.s32 	%r779, %r779, 1;
	add.s64 	%rd402, %rd402, 4;
	add.s64 	%rd401, %rd401, 4;
	setp.ne.s32 	%p128, %r779, 6;
	@%p128 bra 	$L__BB5_125;
	shr.u32 	%r655, %r199, 23;
	st.local.u32 	[%rd3+24], %rd403;
	and.b32  	%r203, %r655, 31;
	and.b32  	%r656, %r655, 224;
	add.s32 	%r657, %r656, -128;
	shr.u32 	%r658, %r657, 5;
	mul.wide.u32 	%rd320, %r658, 4;
	sub.s64 	%rd133, %rd3, %rd320;
	ld.local.u32 	%r780, [%rd133+24];
	ld.local.u32 	%r781, [%rd133+20];
	setp.eq.s32 	%p129, %r203, 0;
	@%p129 bra 	$L__BB5_128;
	shf.l.wrap.b32 	%r780, %r781, %r780, %r203;
	ld.local.u32 	%r659, [%rd133+16];
	shf.l.wrap.b32 	%r781, %r659, %r781, %r203;
$L__BB5_128:
	shr.u32 	%r660, %r780, 30;
	shf.l.wrap.b32 	%r661, %r781, %r780, 2;
	shl.b32 	%r662, %r781, 2;
	shr.u32 	%r663, %r661, 31;
	add.s32 	%r664, %r663, %r660;
	neg.s32 	%r665, %r664;
	setp.lt.s32 	%p130, %r199, 0;
	selp.b32 	%r782, %r665, %r664, %p130;
	xor.b32  	%r666, %r661, %r199;
	shr.s32 	%r667, %r661, 31;
	xor.b32  	%r668, %r667, %r661;
	xor.b32  	%r669, %r667, %r662;
	cvt.u64.u32 	%rd321, %r668;
	shl.b64 	%rd322, %rd321, 32;
	cvt.u64.u32 	%rd323, %r669;
	or.b64  	%rd324, %rd322, %rd323;
	cvt.rn.f64.s64 	%fd58, %rd324;
	mul.f64 	%fd59, %fd58, 0d3BF921FB54442D19;
	cvt.rn.f32.f64 	%f385, %fd59;
	neg.f32 	%f386, %f385;
	setp.lt.s32 	%p131, %r666, 0;
	selp.f32 	%f451, %f386, %f385, %p131;
	bra.uni 	$L__BB5_130;
$L__BB5_129:
	mov.f32 	%f387, 0f00000000;
	mul.rn.f32 	%f451, %f62, %f387;
	mov.b32 	%r782, 0;
$L__BB5_130:
	mul.rn.f32 	%f388, %f451, %f451;
	and.b32  	%r671, %r782, 1;
	setp.eq.b32 	%p132, %r671, 1;
	selp.f32 	%f389, 0f3F800000, %f451, %p132;
	fma.rn.f32 	%f390, %f388, %f389, 0f00000000;
	fma.rn.f32 	%f391, %f388, 0f37CBAC00, 0fBAB607ED;
	selp.f32 	%f392, %f391, 0fB94D4153, %p132;
	selp.f32 	%f393, 0f3D2AAABB, 0f3C0885E4, %p132;
	fma.rn.f32 	%f394, %f392, %f388, %f393;
	selp.f32 	%f395, 0fBEFFFFFF, 0fBE2AAAA8, %p132;
	fma.rn.f32 	%f396, %f394, %f388, %f395;
	fma.rn.f32 	%f397, %f396, %f390, %f389;
	and.b32  	%r672, %r782, 2;
	setp.eq.s32 	%p133, %r672, 0;
	mov.f32 	%f398, 0f00000000;
	sub.f32 	%f399, %f398, %f397;
	selp.f32 	%f74, %f397, %f399, %p133;
	@%p1 bra 	$L__BB5_136;
	mov.b64 	%rd406, 0;
	mov.b32 	%r783, 0;
	mov.u64 	%rd404, __cudart_i2opi_f;
	mov.u64 	%rd405, %rd2;
$L__BB5_132:
	.pragma "nounroll";
	ld.global.nc.u32 	%r674, [%rd404];
	mad.wide.u32 	%rd327, %r674, %r188, %rd406;
	shr.u64 	%rd406, %rd327, 32;
	st.local.u32 	[%rd405], %rd327;
	add.s32 	%r783, %r783, 1;
	add.s64 	%rd405, %rd405, 4;
	add.s64 	%rd404, %rd404, 4;
	setp.ne.s32 	%p134, %r783, 6;
	@%p134 bra 	$L__BB5_132;
	setp.eq.s32 	%p135, %r3, 0;
	st.local.u32 	[%rd2+24], %rd406;
	ld.local.u32 	%r784, [%rd27+24];
	ld.local.u32 	%r785, [%rd27+20];
	@%p135 bra 	$L__BB5_135;
	shf.l.wrap.b32 	%r784, %r785, %r784, %r3;
	ld.local.u32 	%r675, [%rd27+16];
	shf.l.wrap.b32 	%r785, %r675, %r785, %r3;
$L__BB5_135:
	setp.lt.s32 	%p136, %r2, 0;
	shr.u32 	%r676, %r784, 30;
	shf.l.wrap.b32 	%r677, %r785, %r784, 2;
	shl.b32 	%r678, %r785, 2;
	shr.u32 	%r679, %r677, 31;
	add.s32 	%r680, %r679, %r676;
	neg.s32 	%r681, %r680;
	selp.b32 	%r786, %r681, %r680, %p136;
	xor.b32  	%r682, %r677, %r2;
	shr.s32 	%r683, %r677, 31;
	xor.b32  	%r684, %r683, %r677;
	xor.b32  	%r685, %r683, %r678;
	cvt.u64.u32 	%rd328, %r684;
	shl.b64 	%rd329, %rd328, 32;
	cvt.u64.u32 	%rd330, %r685;
	or.b64  	%rd331, %rd329, %rd330;
	cvt.rn.f64.s64 	%fd60, %rd331;
	mul.f64 	%fd61, %fd60, 0d3BF921FB54442D19;
	cvt.rn.f32.f64 	%f400, %fd61;
	neg.f32 	%f401, %f400;
	setp.lt.s32 	%p137, %r682, 0;
	selp.f32 	%f452, %f401, %f400, %p137;
$L__BB5_136:
	setp.ltu.f32 	%p138, %f64, 0f47CE4780;
	mul.rn.f32 	%f402, %f452, %f452;
	and.b32  	%r686, %r786, 1;
	setp.eq.b32 	%p139, %r686, 1;
	selp.f32 	%f403, 0f3F800000, %f452, %p139;
	fma.rn.f32 	%f404, %f402, %f403, 0f00000000;
	fma.rn.f32 	%f405, %f402, 0f37CBAC00, 0fBAB607ED;
	selp.f32 	%f406, %f405, 0fB94D4153, %p139;
	selp.f32 	%f407, 0f3D2AAABB, 0f3C0885E4, %p139;
	fma.rn.f32 	%f408, %f406, %f402, %f407;
	selp.f32 	%f409, 0fBEFFFFFF, 0fBE2AAAA8, %p139;
	fma.rn.f32 	%f410, %f408, %f402, %f409;
	fma.rn.f32 	%f411, %f410, %f404, %f403;
	and.b32  	%r687, %r786, 2;
	setp.eq.s32 	%p140, %r687, 0;
	mov.f32 	%f412, 0f00000000;
	sub.f32 	%f413, %f412, %f411;
	selp.f32 	%f414, %f411, %f413, %p140;
	mul.f32 	%f415, %f61, %f74;
	mul.f32 	%f416, %f415, %f414;
	st.global.f32 	[%rd126+4], %f416;
	@%p138 bra 	$L__BB5_144;
	setp.eq.f32 	%p141, %f64, 0f7F800000;
	@%p141 bra 	$L__BB5_143;
	mov.b32 	%r222, %f62;
	shl.b32 	%r689, %r222, 8;
	or.b32  	%r223, %r689, -2147483648;
	mov.b64 	%rd409, 0;
	mov.b32 	%r787, 0;
	mov.u64 	%rd407, __cudart_i2opi_f;
	mov.u64 	%rd408, %rd1;
$L__BB5_139:
	.pragma "nounroll";
	ld.global.nc.u32 	%r690, [%rd407];
	mad.wide.u32 	%rd334, %r690, %r223, %rd409;
	shr.u64 	%rd409, %rd334, 32;
	st.local.u32 	[%rd408], %rd334;
	add.s32 	%r787, %r787, 1;
	add.s64 	%rd408, %rd408, 4;
	add.s64 	%rd407, %rd407, 4;
	setp.ne.s32 	%p142, %r787, 6;
	@%p142 bra 	$L__BB5_139;
	shr.u32 	%r691, %r222, 23;
	st.local.u32 	[%rd1+24], %rd409;
	and.b32  	%r226, %r691, 31;
	and.b32  	%r692, %r691, 224;
	add.s32 	%r693, %r692, -128;
	shr.u32 	%r694, %r693, 5;
	mul.wide.u32 	%rd335, %r694, 4;
	sub.s64 	%rd146, %rd1, %rd335;
	ld.local.u32 	%r788, [%rd146+24];
	ld.local.u32 	%r789, [%rd146+20];
	setp.eq.s32 	%p143, %r226, 0;
	@%p143 bra 	$L__BB5_142;
	shf.l.wrap.b32 	%r788, %r789, %r788, %r226;
	ld.local.u32 	%r695, [%rd146+16];
	shf.l.wrap.b32 	%r789, %r695, %r789, %r226;
$L__BB5_142:
	shr.u32 	%r696, %r788, 30;
	shf.l.wrap.b32 	%r697, %r789, %r788, 2;
	shl.b32 	%r698, %r789, 2;
	shr.u32 	%r699, %r697, 31;
	add.s32 	%r700, %r699, %r696;
	neg.s32 	%r701, %r700;
	setp.lt.s32 	%p144, %r222, 0;
	selp.b32 	%r790, %r701, %r700, %p144;
	xor.b32  	%r702, %r697, %r222;
	shr.s32 	%r703, %r697, 31;
	xor.b32  	%r704, %r703, %r697;
	xor.b32  	%r705, %r703, %r698;
	cvt.u64.u32 	%rd336, %r704;
	shl.b64 	%rd337, %rd336, 32;
	cvt.u64.u32 	%rd338, %r705;
	or.b64  	%rd339, %rd337, %rd338;
	cvt.rn.f64.s64 	%fd62, %rd339;
	mul.f64 	%fd63, %fd62, 0d3BF921FB54442D19;
	cvt.rn.f32.f64 	%f417, %fd63;
	neg.f32 	%f418, %f417;
	setp.lt.s32 	%p145, %r702, 0;
	selp.f32 	%f453, %f418, %f417, %p145;
	bra.uni 	$L__BB5_144;
$L__BB5_143:
	mov.f32 	%f419, 0f00000000;
	mul.rn.f32 	%f453, %f62, %f419;
	mov.b32 	%r790, 0;
$L__BB5_144:
	add.s32 	%r707, %r790, 1;
	mul.rn.f32 	%f420, %f453, %f453;
	and.b32  	%r708, %r790, 1;
	setp.eq.b32 	%p146, %r708, 1;
	selp.f32 	%f421, %f453, 0f3F800000, %p146;
	fma.rn.f32 	%f422, %f420, %f421, 0f00000000;
	fma.rn.f32 	%f423, %f420, 0f37CBAC00, 0fBAB607ED;
	selp.f32 	%f424, 0fB94D4153, %f423, %p146;
	selp.f32 	%f425, 0f3C0885E4, 0f3D2AAABB, %p146;
	fma.rn.f32 	%f426, %f424, %f420, %f425;
	selp.f32 	%f427, 0fBE2AAAA8, 0fBEFFFFFF, %p146;
	fma.rn.f32 	%f428, %f426, %f420, %f427;
	fma.rn.f32 	%f429, %f428, %f422, %f421;
	and.b32  	%r709, %r707, 2;
	setp.eq.s32 	%p147, %r709, 0;
	mov.f32 	%f430, 0f00000000;
	sub.f32 	%f431, %f430, %f429;
	selp.f32 	%f432, %f429, %f431, %p147;
	mul.f32 	%f433, %f61, %f432;
	st.global.f32 	[%rd126+8], %f433;
	mov.b32 	%r710, 1065353216;
	st.global.u32 	[%rd126+12], %r710;
	ret;

}
	// .globl	_Z9transformPfS_S_
.visible .entry _Z9transformPfS_S_(
	.param .u64 .ptr .align 1 _Z9transformPfS_S__param_0,
	.param .u64 .ptr .align 1 _Z9transformPfS_S__param_1,
	.param .u64 .ptr .align 1 _Z9transformPfS_S__param_2
)
{
	.reg .b32 	%r<26>;
	.reg .b32 	%f<145>;
	.reg .b64 	%rd<23>;

	ld.param.u64 	%rd1, [_Z9transformPfS_S__param_0];
	ld.param.u64 	%rd2, [_Z9transformPfS_S__param_1];
	ld.param.u64 	%rd3, [_Z9transformPfS_S__param_2];
	cvta.to.global.u64 	%rd4, %rd1;
	cvta.to.global.u64 	%rd5, %rd3;
	cvta.to.global.u64 	%rd6, %rd2;
	mov.u32 	%r1, %ctaid.x;
	shl.b32 	%r2, %r1, 5;
	mov.u32 	%r3, %tid.x;
	add.s32 	%r4, %r2, %r3;
	mov.u32 	%r5, %ctaid.y;
	shl.b32 	%r6, %r5, 5;
	mov.u32 	%r7, %tid.y;
	add.s32 	%r8, %r6, %r7;
	mov.u32 	%r9, %nctaid.x;
	mul.lo.s32 	%r10, %r9, %r8;
	shl.b32 	%r11, %r10, 5;
	add.s32 	%r12, %r4, %r11;
	shl.b32 	%r13, %r12, 2;
	mul.wide.s32 	%rd7, %r13, 4;
	add.s64 	%rd8, %rd6, %rd7;
	mul.lo.s32 	%r14, %r12, 3;
	ld.global.f32 	%f1, [%rd8];
	ld.global.f32 	%f2, [%rd5];
	ld.global.f32 	%f3, [%rd8+4];
	ld.global.f32 	%f4, [%rd5+4];
	mul.f32 	%f5, %f3, %f4;
	fma.rn.f32 	%f6, %f1, %f2, %f5;
	ld.global.f32 	%f7, [%rd8+8];
	ld.global.f32 	%f8, [%rd5+8];
	fma.rn.f32 	%f9, %f7, %f8, %f6;
	ld.global.f32 	%f10, [%rd8+12];
	ld.global.f32 	%f11, [%rd5+12];
	fma.rn.f32 	%f12, %f10, %f11, %f9;
	mul.wide.s32 	%rd9, %r14, 4;
	add.s64 	%rd10, %rd4, %rd9;
	st.global.f32 	[%rd10], %f12;
	ld.global.f32 	%f13, [%rd8];
	ld.global.f32 	%f14, [%rd5+16];
	ld.global.f32 	%f15, [%rd8+4];
	ld.global.f32 	%f16, [%rd5+20];
	mul.f32 	%f17, %f15, %f16;
	fma.rn.f32 	%f18, %f13, %f14, %f17;
	ld.global.f32 	%f19, [%rd8+8];
	ld.global.f32 	%f20, [%rd5+24];
	fma.rn.f32 	%f21, %f19, %f20, %f18;
	ld.global.f32 	%f22, [%rd8+12];
	ld.global.f32 	%f23, [%rd5+28];
	fma.rn.f32 	%f24, %f22, %f23, %f21;
	st.global.f32 	[%rd10+4], %f24;
	ld.global.f32 	%f25, [%rd8];
	ld.global.f32 	%f26, [%rd5+32];
	ld.global.f32 	%f27, [%rd8+4];
	ld.global.f32 	%f28, [%rd5+36];
	mul.f32 	%f29, %f27, %f28;
	fma.rn.f32 	%f30, %f25, %f26, %f29;
	ld.global.f32 	%f31, [%rd8+8];
	ld.global.f32 	%f32, [%rd5+40];
	fma.rn.f32 	%f33, %f31, %f32, %f30;
	ld.global.f32 	%f34, [%rd8+12];
	ld.global.f32 	%f35, [%rd5+44];
	fma.rn.f32 	%f36, %f34, %f35, %f33;
	st.global.f32 	[%rd10+8], %f36;
	shl.b32 	%r15, %r9, 8;
	add.s32 	%r16, %r12, %r15;
	shl.b32 	%r17, %r16, 2;
	mul.wide.s32 	%rd11, %r17, 4;
	add.s64 	%rd12, %rd6, %rd11;
	mul.lo.s32 	%r18, %r16, 3;
	ld.global.f32 	%f37, [%rd12];
	ld.global.f32 	%f38, [%rd5];
	ld.global.f32 	%f39, [%rd12+4];
	ld.global.f32 	%f40, [%rd5+4];
	mul.f32 	%f41, %f39, %f40;
	fma.rn.f32 	%f42, %f37, %f38, %f41;
	ld.global.f32 	%f43, [%rd12+8];
	ld.global.f32 	%f44, [%rd5+8];
	fma.rn.f32 	%f45, %f43, %f44, %f42;
	ld.global.f32 	%f46, [%rd12+12];
	ld.global.f32 	%f47, [%rd5+12];
	fma.rn.f32 	%f48, %f46, %f47, %f45;
	mul.wide.s32 	%rd13, %r18, 4;
	add.s64 	%rd14, %rd4, %rd13;
	st.global.f32 	[%rd14], %f48;
	ld.global.f32 	%f49, [%rd12];
	ld.global.f32 	%f50, [%rd5+16];
	ld.global.f32 	%f51, [%rd12+4];
	ld.global.f32 	%f52, [%rd5+20];
	mul.f32 	%f53, %f51, %f52;
	fma.rn.f32 	%f54, %f49, %f50, %f53;
	ld.global.f32 	%f55, [%rd12+8];
	ld.global.f32 	%f56, [%rd5+24];
	fma.rn.f32 	%f57, %f55, %f56, %f54;
	ld.global.f32 	%f58, [%rd12+12];
	ld.global.f32 	%f59, [%rd5+28];
	fma.rn.f32 	%f60, %f58, %f59, %f57;
	st.global.f32 	[%rd14+4], %f60;
	ld.global.f32 	%f61, [%rd12];
	ld.global.f32 	%f62, [%rd5+32];
	ld.global.f32 	%f63, [%rd12+4];
	ld.global.f32 	%f64, [%rd5+36];
	mul.f32 	%f65, %f63, %f64;
	fma.rn.f32 	%f66, %f61, %f62, %f65;
	ld.global.f32 	%f67, [%rd12+8];
	ld.global.f32 	%f68, [%rd5+40];
	fma.rn.f32 	%f69, %f67, %f68, %f66;
	ld.global.f32 	%f70, [%rd12+12];
	ld.global.f32 	%f71, [%rd5+44];
	fma.rn.f32 	%f72, %f70, %f71, %f69;
	st.global.f32 	[%rd14+8], %f72;
	shl.b32 	%r19, %r9, 9;
	add.s32 	%r20, %r12, %r19;
	shl.b32 	%r21, %r20, 2;
	mul.wide.s32 	%rd15, %r21, 4;
	add.s64 	%rd16, %rd6, %rd15;
	mul.lo.s32 	%r22, %r20, 3;
	ld.global.f32 	%f73, [%rd16];
	ld.global.f32 	%f74, [%rd5];
	ld.global.f32 	%f75, [%rd16+4];
	ld.global.f32 	%f76, [%rd5+4];
	mul.f32 	%f77, %f75, %f76;
	fma.rn.f32 	%f78, %f73, %f74, %f77;
	ld.global.f32 	%f79, [%rd16+8];
	ld.global.f32 	%f80, [%rd5+8];
	fma.rn.f32 	%f81, %f79, %f80, %f78;
	ld.global.f32 	%f82, [%rd16+12];
	ld.global.f32 	%f83, [%rd5+12];
	fma.rn.f32 	%f84, %f82, %f83, %f81;
	mul.wide.s32 	%rd17, %r22, 4;
	add.s64 	%rd18, %rd4, %rd17;
	st.global.f32 	[%rd18], %f84;
	ld.global.f32 	%f85, [%rd16];
	ld.global.f32 	%f86, [%rd5+16];
	ld.global.f32 	%f87, [%rd16+4];
	ld.global.f32 	%f88, [%rd5+20];
	mul.f32 	%f89, %f87, %f88;
	fma.rn.f32 	%f90, %f85, %f86, %f89;
	ld.global.f32 	%f91, [%rd16+8];
	ld.global.f32 	%f92, [%rd5+24];
	fma.rn.f32 	%f93, %f91, %f92, %f90;
	ld.global.f32 	%f94, [%rd16+12];
	ld.global.f32 	%f95, [%rd5+28];
	fma.rn.f32 	%f96, %f94, %f95, %f93;
	st.global.f32 	[%rd18+4], %f96;
	ld.global.f32 	%f97, [%rd16];
	ld.global.f32 	%f98, [%rd5+32];
	ld.global.f32 	%f99, [%rd16+4];
	ld.global.f32 	%f100, [%rd5+36];
	mul.f32 	%f101, %f99, %f100;
	fma.rn.f32 	%f102, %f97, %f98, %f101;
	ld.global.f32 	%f103, [%rd16+8];
	ld.global.f32 	%f104, [%rd5+40];
	fma.rn.f32 	%f105, %f103, %f104, %f102;
	ld.global.f32 	%f106, [%rd16+12];
	ld.global.f32 	%f107, [%rd5+44];
	fma.rn.f32 	%f108, %f106, %f107, %f105;
	st.global.f32 	[%rd18+8], %f108;
	add.s32 	%r23, %r20, %r15;
	shl.b32 	%r24, %r23, 2;
	mul.wide.s32 	%rd19, %r24, 4;
	add.s64 	%rd20, %rd6, %rd19;
	mul.lo.s32 	%r25, %r23, 3;
	ld.global.f32 	%f109, [%rd20];
	ld.global.f32 	%f110, [%rd5];
	ld.global.f32 	%f111, [%rd20+4];
	ld.global.f32 	%f112, [%rd5+4];
	mul.f32 	%f113, %f111, %f112;
	fma.rn.f32 	%f114, %f109, %f110, %f113;
	ld.global.f32 	%f115, [%rd20+8];
	ld.global.f32 	%f116, [%rd5+8];
	fma.rn.f32 	%f117, %f115, %f116, %f114;
	ld.global.f32 	%f118, [%rd20+12];
	ld.global.f32 	%f119, [%rd5+12];
	fma.rn.f32 	%f120, %f118, %f119, %f117;
	mul.wide.s32 	%rd21, %r25, 4;
	add.s64 	%rd22, %rd4, %rd21;
	st.global.f32 	[%rd22], %f120;
	ld.global.f32 	%f121, [%rd20];
	ld.global.f32 	%f122, [%rd5+16];
	ld.global.f32 	%f123, [%rd20+4];
	ld.global.f32 	%f124, [%rd5+20];
	mul.f32 	%f125, %f123, %f124;
	fma.rn.f32 	%f126, %f121, %f122, %f125;
	ld.global.f32 	%f127, [%rd20+8];
	ld.global.f32 	%f128, [%rd5+24];
	fma.rn.f32 	%f129, %f127, %f128, %f126;
	ld.global.f32 	%f130, [%rd20+12];
	ld.global.f32 	%f131, [%rd5+28];
	fma.rn.f32 	%f132, %f130, %f131, %f129;
	st.global.f32 	[%rd22+4], %f132;
	ld.global.f32 	%f133, [%rd20];
	ld.global.f32 	%f134, [%rd5+32];
	ld.global.f32 	%f135, [%rd20+4];
	ld.global.f32 	%f136, [%rd5+36];
	mul.f32 	%f137, %f135, %f136;
	fma.rn.f32 	%f138, %f133, %f134, %f137;
	ld.global.f32 	%f139, [%rd20+8];
	ld.global.f32 	%f140, [%rd5+40];
	fma.rn.f32 	%f141, %f139, %f140, %f138;
	ld.global.f32 	%f142, [%rd20+12];
	ld.global.f32 	%f143, [%rd5+44];
	fma.rn.f32 	%f144, %f142, %f143, %f141;
	st.global.f32 	[%rd22+8], %f144;
	ret;

}
	// .globl	_Z11transform2dPf
.visible .entry _Z11transform2dPf(
	.param .u64 .ptr .align 1 _Z11transform2dPf_param_0
)
{
	.reg .pred 	%p<12>;
	.reg .b32 	%r<24>;
	.reg .b32 	%f<69>;
	.reg .b64 	%rd<5>;

	ld.param.u64 	%rd2, [_Z11transform2dPf_param_0];
	cvta.to.global.u64 	%rd1, %rd2;
	mov.u32 	%r8, %ctaid.x;
	shl.b32 	%r9, %r8, 5;
	mov.u32 	%r10, %tid.x;
	mov.u32 	%r11, %ctaid.y;
	shl.b32 	%r12, %r11, 5;
	mov.u32 	%r13, %tid.y;
	add.s32 	%r14, %r12, %r13;
	mov.u32 	%r15, %nctaid.x;
	mul.lo.s32 	%r16, %r15, %r14;
	shl.b32 	%r17, %r16, 5;
	add.s32 	%r18, %r10, %r17;
	add.s32 	%r19, %r18, %r9;
	mul.lo.s32 	%r22, %r19, 3;
	mul.lo.s32 	%r2, %r15, 768;
	mov.b32 	%r23, 0;
$L__BB7_1:
	mul.wide.s32 	%rd3, %r22, 4;
	add.s64 	%rd4, %rd1, %rd3;
	ld.global.f32 	%f1, [%rd4];
	ld.global.f32 	%f2, [%rd4+4];
	ld.global.f32 	%f3, [%rd4+8];
	mul.f32 	%f4, %f2, %f2;
	fma.rn.f32 	%f5, %f1, %f1, %f4;
	fma.rn.f32 	%f6, %f3, %f3, %f5;
	sqrt.rn.f32 	%f7, %f6;
	st.global.f32 	[%rd4], %f7;
	abs.f32 	%f8, %f1;
	abs.f32 	%f9, %f2;
	setp.gt.f32 	%p1, %f9, %f8;
	selp.f32 	%f10, %f9, %f8, %p1;
	selp.f32 	%f11, %f8, %f9, %p1;
	div.rn.f32 	%f12, %f11, %f10;
	mul.f32 	%f13, %f12, %f12;
	fma.rn.f32 	%f14, %f13, 0f3B33710B, 0fBC807748;
	fma.rn.f32 	%f15, %f14, %f13, 0f3D2CDAB2;
	fma.rn.f32 	%f16, %f15, %f13, 0fBD992D10;
	fma.rn.f32 	%f17, %f16, %f13, 0f3DD9EA6C;
	fma.rn.f32 	%f18, %f17, %f13, 0fBE117CB1;
	fma.rn.f32 	%f19, %f18, %f13, 0f3E4CBCE0;
	fma.rn.f32 	%f20, %f19, %f13, 0fBEAAAA7D;
	mul.f32 	%f21, %f13, %f20;
	fma.rn.f32 	%f22, %f21, %f12, %f12;
	neg.f32 	%f23, %f22;
	fma.rn.f32 	%f24, 0f3F6EE581, 0f3FD774EB, %f23;
	selp.f32 	%f25, %f24, %f22, %p1;
	selp.f32 	%f26, 0f3F6EE581, 0f3FEEE581, %p1;
	selp.f32 	%f27, %f22, %f23, %p1;
	mov.b32 	%r20, %f1;
	fma.rn.f32 	%f28, %f26, 0f3FD774EB, %f27;
	setp.lt.s32 	%p2, %r20, 0;
	selp.f32 	%f29, %f28, %f25, %p2;
	add.f32 	%f30, %f8, %f9;
	setp.eq.f32 	%p3, %f10, 0f00000000;
	selp.f32 	%f31, 0f40490FDB, 0f00000000, %p2;
	setp.eq.f32 	%p4, %f8, %f9;
	selp.f32 	%f32, 0f4016CBE4, 0f3F490FDB, %p2;
	selp.f32 	%f33, %f32, %f29, %p4;
	selp.f32 	%f34, %f31, %f33, %p3;
	abs.f32 	%f35, %f30;
	setp.nan.f32 	%p5, %f35, %f35;
	copysign.f32 	%f36, %f2, %f34;
	selp.f32 	%f37, %f30, %f36, %p5;
	st.global.f32 	[%rd4+4], %f37;
	sqrt.rn.f32 	%f38, %f5;
	abs.f32 	%f39, %f3;
	abs.f32 	%f40, %f38;
	setp.gt.f32 	%p6, %f40, %f39;
	selp.f32 	%f41, %f40, %f39, %p6;
	selp.f32 	%f42, %f39, %f40, %p6;
	div.rn.f32 	%f43, %f42, %f41;
	mul.f32 	%f44, %f43, %f43;
	fma.rn.f32 	%f45, %f44, 0f3B33710B, 0fBC807748;
	fma.rn.f32 	%f46, %f45, %f44, 0f3D2CDAB2;
	fma.rn.f32 	%f47, %f46, %f44, 0fBD992D10;
	fma.rn.f32 	%f48, %f47, %f44, 0f3DD9EA6C;
	fma.rn.f32 	%f49, %f48, %f44, 0fBE117CB1;
	fma.rn.f32 	%f50, %f49, %f44, 0f3E4CBCE0;
	fma.rn.f32 	%f51, %f50, %f44, 0fBEAAAA7D;
	mul.f32 	%f52, %f44, %f51;
	fma.rn.f32 	%f53, %f52, %f43, %f43;
	neg.f32 	%f54, %f53;
	fma.rn.f32 	%f55, 0f3F6EE581, 0f3FD774EB, %f54;
	selp.f32 	%f56, %f55, %f53, %p6;
	selp.f32 	%f57, 0f3F6EE581, 0f3FEEE581, %p6;
	selp.f32 	%f58, %f53, %f54, %p6;
	mov.b32 	%r21, %f3;
	fma.rn.f32 	%f59, %f57, 0f3FD774EB, %f58;
	setp.lt.s32 	%p7, %r21, 0;
	selp.f32 	%f60, %f59, %f56, %p7;
	add.f32 	%f61, %f39, %f40;
	setp.eq.f32 	%p8, %f41, 0f00000000;
	selp.f32 	%f62, 0f40490FDB, 0f00000000, %p7;
	setp.eq.f32 	%p9, %f39, %f40;
	selp.f32 	%f63, 0f4016CBE4, 0f3F490FDB, %p7;
	selp.f32 	%f64, %f63, %f60, %p9;
	selp.f32 	%f65, %f62, %f64, %p8;
	abs.f32 	%f66, %f61;
	setp.nan.f32 	%p10, %f66, %f66;
	copysign.f32 	%f67, %f38, %f65;
	selp.f32 	%f68, %f61, %f67, %p10;
	st.global.f32 	[%rd4+8], %f68;
	add.s32 	%r5, %r23, 8;
	add.s32 	%r22, %r22, %r2;
	setp.lt.u32 	%p11, %r23, 24;
	mov.u32 	%r23, %r5;
	@%p11 bra 	$L__BB7_1;
	ret;

}
	// .globl	_Z12render_depthPfPj
.visible .entry _Z12render_depthPfPj(
	.param .u64 .ptr .align 1 _Z12render_depthPfPj_param_0,
	.param .u64 .ptr .align 1 _Z12render_depthPfPj_param_1
)
{
	.reg .b32 	%r<42>;
	.reg .b32 	%f<17>;
	.reg .b64 	%rd<21>;
	.reg .b64 	%fd<56>;

	ld.param.u64 	%rd1, [_Z12render_depthPfPj_param_0];
	ld.param.u64 	%rd2, [_Z12render_depthPfPj_param_1];
	mov.u32 	%r1, %ctaid.x;
	shl.b32 	%r2, %r1, 5;
	mov.u32 	%r3, %tid.x;
	add.s32 	%r4, %r2, %r3;
	mov.u32 	%r5, %ctaid.y;
	shl.b32 	%r6, %r5, 5;
	mov.u32 	%r7, %tid.y;
	add.s32 	%r8, %r6, %r7;
	mov.u32 	%r9, %nctaid.x;
	shl.b32 	%r10, %r9, 5;
	shr.s32 	%r11, %r10, 1;
	cvt.rn.f64.s32 	%fd1, %r11;
	cvt.rn.f64.s32 	%fd2, %r10;
	cvta.to.global.u64 	%rd3, %rd1;
	cvta.to.global.u64 	%rd4, %rd2;
	mad.lo.s32 	%r12, %r8, %r10, %r4;
	mul.lo.s32 	%r13, %r12, 3;
	mul.wide.s32 	%rd5, %r13, 4;
	add.s64 	%rd6, %rd3, %rd5;
	ld.global.f32 	%f1, [%rd6+4];
	cvt.f64.f32 	%fd3, %f1;
	add.f64 	%fd4, %fd3, 0d400921FB54442D18;
	div.rn.f64 	%fd5, %fd4, 0d401921FB54442D18;
	fma.rn.f64 	%fd6, %fd5, %fd2, 0dBFE0000000000000;
	mov.f64 	%fd7, 0d3FE0000000000000;
	copysign.f64 	%fd8, %fd6, %fd7;
	add.rz.f64 	%fd9, %fd6, %fd8;
	cvt.rzi.f64.f64 	%fd10, %fd9;
	cvt.rzi.s32.f64 	%r14, %fd10;
	ld.global.f32 	%f2, [%rd6+8];
	cvt.f64.f32 	%fd11, %f2;
	div.rn.f64 	%fd12, %fd11, 0d400921FB54442D18;
	fma.rn.f64 	%fd13, %fd12, %fd1, 0dBFE0000000000000;
	copysign.f64 	%fd14, %fd13, %fd7;
	add.rz.f64 	%fd15, %fd13, %fd14;
	cvt.rzi.f64.f64 	%fd16, %fd15;
	cvt.rzi.s32.f64 	%r15, %fd16;
	ld.global.f32 	%f3, [%rd6];
	mul.f32 	%f4, %f3, 0f44000000;
	cvt.rzi.s32.f32 	%r16, %f4;
	mad.lo.s32 	%r17, %r15, %r10, %r14;
	mul.wide.s32 	%rd7, %r17, 4;
	add.s64 	%rd8, %rd4, %rd7;
	atom.global.min.u32 	%r18, [%rd8], %r16;
	shl.b32 	%r19, %r9, 8;
	add.s32 	%r20, %r12, %r19;
	mul.lo.s32 	%r21, %r20, 3;
	mul.wide.s32 	%rd9, %r21, 4;
	add.s64 	%rd10, %rd3, %rd9;
	ld.global.f32 	%f5, [%rd10+4];
	cvt.f64.f32 	%fd17, %f5;
	add.f64 	%fd18, %fd17, 0d400921FB54442D18;
	div.rn.f64 	%fd19, %fd18, 0d401921FB54442D18;
	fma.rn.f64 	%fd20, %fd19, %fd2, 0dBFE0000000000000;
	copysign.f64 	%fd21, %fd20, %fd7;
	add.rz.f64 	%fd22, %fd20, %fd21;
	cvt.rzi.f64.f64 	%fd23, %fd22;
	cvt.rzi.s32.f64 	%r22, %fd23;
	ld.global.f32 	%f6, [%rd10+8];
	cvt.f64.f32 	%fd24, %f6;
	div.rn.f64 	%fd25, %fd24, 0d400921FB54442D18;
	fma.rn.f64 	%fd26, %fd25, %fd1, 0dBFE0000000000000;
	copysign.f64 	%fd27, %fd26, %fd7;
	add.rz.f64 	%fd28, %fd26, %fd27;
	cvt.rzi.f64.f64 	%fd29, %fd28;
	cvt.rzi.s32.f64 	%r23, %fd29;
	ld.global.f32 	%f7, [%rd10];
	mul.f32 	%f8, %f7, 0f44000000;
	cvt.rzi.s32.f32 	%r24, %f8;
	mad.lo.s32 	%r25, %r23, %r10, %r22;
	mul.wide.s32 	%rd11, %r25, 4;
	add.s64 	%rd12, %rd4, %rd11;
	atom.global.min.u32 	%r26, [%rd12], %r24;
	shl.b32 	%r27, %r9, 9;
	add.s32 	%r28, %r12, %r27;
	mul.lo.s32 	%r29, %r28, 3;
	mul.wide.s32 	%rd13, %r29, 4;
	add.s64 	%rd14, %rd3, %rd13;
	ld.global.f32 	%f9, [%rd14+4];
	cvt.f64.f32 	%fd30, %f9;
	add.f64 	%fd31, %fd30, 0d400921FB54442D18;
	div.rn.f64 	%fd32, %fd31, 0d401921FB54442D18;
	fma.rn.f64 	%fd33, %fd32, %fd2, 0dBFE0000000000000;
	copysign.f64 	%fd34, %fd33, %fd7;
	add.rz.f64 	%fd35, %fd33, %fd34;
	cvt.rzi.f64.f64 	%fd36, %fd35;
	cvt.rzi.s32.f64 	%r30, %fd36;
	ld.global.f32 	%f10, [%rd14+8];
	cvt.f64.f32 	%fd37, %f10;
	div.rn.f64 	%fd38, %fd37, 0d400921FB54442D18;
	fma.rn.f64 	%fd39, %fd38, %fd1, 0dBFE0000000000000;
	copysign.f64 	%fd40, %fd39, %fd7;
	add.rz.f64 	%fd41, %fd39, %fd40;
	cvt.rzi.f64.f64 	%fd42, %fd41;
	cvt.rzi.s32.f64 	%r31, %fd42;
	ld.global.f32 	%f11, [%rd14];
	mul.f32 	%f12, %f11, 0f44000000;
	cvt.rzi.s32.f32 	%r32, %f12;
	mad.lo.s32 	%r33, %r31, %r10, %r30;
	mul.wide.s32 	%rd15, %r33, 4;
	add.s64 	%rd16, %rd4, %rd15;
	atom.global.min.u32 	%r34, [%rd16], %r32;
	add.s32 	%r35, %r28, %r19;
	mul.lo.s32 	%r36, %r35, 3;
	mul.wide.s32 	%rd17, %r36, 4;
	add.s64 	%rd18, %rd3, %rd17;
	ld.global.f32 	%f13, [%rd18+4];
	cvt.f64.f32 	%fd43, %f13;
	add.f64 	%fd44, %fd43, 0d400921FB54442D18;
	div.rn.f64 	%fd45, %fd44, 0d401921FB54442D18;
	fma.rn.f64 	%fd46, %fd45, %fd2, 0dBFE0000000000000;
	copysign.f64 	%fd47, %fd46, %fd7;
	add.rz.f64 	%fd48, %fd46, %fd47;
	cvt.rzi.f64.f64 	%fd49, %fd48;
	cvt.rzi.s32.f64 	%r37, %fd49;
	ld.global.f32 	%f14, [%rd18+8];
	cvt.f64.f32 	%fd50, %f14;
	div.rn.f64 	%fd51, %fd50, 0d400921FB54442D18;
	fma.rn.f64 	%fd52, %fd51, %fd1, 0dBFE0000000000000;
	copysign.f64 	%fd53, %fd52, %fd7;
	add.rz.f64 	%fd54, %fd52, %fd53;
	cvt.rzi.f64.f64 	%fd55, %fd54;
	cvt.rzi.s32.f64 	%r38, %fd55;
	ld.global.f32 	%f15, [%rd18];
	mul.f32 	%f16, %f15, 0f44000000;
	cvt.rzi.s32.f32 	%r39, %f16;
	mad.lo.s32 	%r40, %r38, %r10, %r37;
	mul.wide.s32 	%rd19, %r40, 4;
	add.s64 	%rd20, %rd4, %rd19;
	atom.global.min.u32 	%r41, [%rd20], %r39;
	ret;

}
	// .globl	_Z12render_finalPfPiS0_S0_
.visible .entry _Z12render_finalPfPiS0_S0_(
	.param .u64 .ptr .align 1 _Z12render_finalPfPiS0_S0__param_0,
	.param .u64 .ptr .align 1 _Z12render_finalPfPiS0_S0__param_1,
	.param .u64 .ptr .align 1 _Z12render_finalPfPiS0_S0__param_2,
	.param .u64 .ptr .align 1 _Z12render_finalPfPiS0_S0__param_3
)
{
	.reg .pred 	%p<18>;
	.reg .b32 	%r<80>;
	.reg .b32 	%f<11>;
	.reg .b64 	%rd<29>;
	.reg .b64 	%fd<56>;

	ld.param.u64 	%rd11, [_Z12render_finalPfPiS0_S0__param_0];
	ld.param.u64 	%rd12, [_Z12render_finalPfPiS0_S0__param_1];
	ld.param.u64 	%rd13, [_Z12render_finalPfPiS0_S0__param_2];
	ld.param.u64 	%rd14, [_Z12render_finalPfPiS0_S0__param_3];
	cvta.to.global.u64 	%rd1, %rd14;
	cvta.to.global.u64 	%rd2, %rd13;
	cvta.to.global.u64 	%rd3, %rd12;
	cvta.to.global.u64 	%rd4, %rd11;
	mov.u32 	%r31, %ctaid.x;
	shl.b32 	%r32, %r31, 5;
	mov.u32 	%r33, %tid.x;
	add.s32 	%r1, %r32, %r33;
	mov.u32 	%r34, %ctaid.y;
	shl.b32 	%r35, %r34, 5;
	mov.u32 	%r36, %tid.y;
	add.s32 	%r37, %r35, %r36;
	mov.u32 	%r38, %nctaid.x;
	shl.b32 	%r3, %r38, 5;
	shr.s32 	%r39, %r3, 1;
	cvt.rn.f64.s32 	%fd1, %r39;
	shr.s32 	%r40, %r3, 4;
	setp.le.s32 	%p2, %r37, %r40;
	mul.lo.s32 	%r41, %r39, 7;
	shr.s32 	%r42, %r41, 3;
	setp.ge.s32 	%p3, %r37, %r42;
	or.pred  	%p1, %p2, %p3;
	shl.b32 	%r4, %r38, 7;
	mov.b32 	%r74, 0;
	cvt.rn.f64.s32 	%fd5, %r3;
$L__BB9_1:
	mov.u32 	%r5, %r74;
	add.s32 	%r44, %r5, %r37;
	mad.lo.s32 	%r6, %r44, %r3, %r1;
	mul.lo.s32 	%r45, %r6, 3;
	mul.wide.s32 	%rd15, %r45, 4;
	add.s64 	%rd5, %rd4, %rd15;
	ld.global.f32 	%f1, [%rd5+4];
	cvt.f64.f32 	%fd2, %f1;
	add.f64 	%fd3, %fd2, 0d400921FB54442D18;
	div.rn.f64 	%fd4, %fd3, 0d401921FB54442D18;
	fma.rn.f64 	%fd6, %fd4, %fd5, 0dBFE0000000000000;
	mov.f64 	%fd7, 0d3FE0000000000000;
	copysign.f64 	%fd8, %fd6, %fd7;
	add.rz.f64 	%fd9, %fd6, %fd8;
	cvt.rzi.f64.f64 	%fd10, %fd9;
	cvt.rzi.s32.f64 	%r46, %fd10;
	ld.global.f32 	%f2, [%rd5+8];
	cvt.f64.f32 	%fd11, %f2;
	div.rn.f64 	%fd12, %fd11, 0d400921FB54442D18;
	fma.rn.f64 	%fd13, %fd12, %fd1, 0dBFE0000000000000;
	copysign.f64 	%fd14, %fd13, %fd7;
	add.rz.f64 	%fd15, %fd13, %fd14;
	cvt.rzi.f64.f64 	%fd16, %fd15;
	cvt.rzi.s32.f64 	%r47, %fd16;
	ld.global.f32 	%f3, [%rd5+16];
	cvt.f64.f32 	%fd17, %f3;
	add.f64 	%fd18, %fd17, 0d400921FB54442D18;
	div.rn.f64 	%fd19, %fd18, 0d401921FB54442D18;
	fma.rn.f64 	%fd20, %fd19, %fd5, 0dBFE0000000000000;
	copysign.f64 	%fd21, %fd20, %fd7;
	add.rz.f64 	%fd22, %fd20, %fd21;
	cvt.rzi.f64.f64 	%fd23, %fd22;
	cvt.rzi.s32.f64 	%r48, %fd23;
	ld.global.f32 	%f4, [%rd5+20];
	cvt.f64.f32 	%fd24, %f4;
	div.rn.f64 	%fd25, %fd24, 0d400921FB54442D18;
	fma.rn.f64 	%fd26, %fd25, %fd1, 0dBFE0000000000000;
	copysign.f64 	%fd27, %fd26, %fd7;
	add.rz.f64 	%fd28, %fd26, %fd27;
	cvt.rzi.f64.f64 	%fd29, %fd28;
	cvt.rzi.s32.f64 	%r49, %fd29;
	add.s32 	%r50, %r6, %r3;
	mul.lo.s32 	%r51, %r50, 3;
	mul.wide.s32 	%rd16, %r51, 4;
	add.s64 	%rd17, %rd4, %rd16;
	ld.global.f32 	%f5, [%rd17+4];
	cvt.f64.f32 	%fd30, %f5;
	add.f64 	%fd31, %fd30, 0d400921FB54442D18;
	div.rn.f64 	%fd32, %fd31, 0d401921FB54442D18;
	fma.rn.f64 	%fd33, %fd32, %fd5, 0dBFE0000000000000;
	copysign.f64 	%fd34, %fd33, %fd7;
	add.rz.f64 	%fd35, %fd33, %fd34;
	cvt.rzi.f64.f64 	%fd36, %fd35;
	cvt.rzi.s32.f64 	%r52, %fd36;
	ld.global.f32 	%f6, [%rd17+8];
	cvt.f64.f32 	%fd37, %f6;
	div.rn.f64 	%fd38, %fd37, 0d400921FB54442D18;
	fma.rn.f64 	%fd39, %fd38, %fd1, 0dBFE0000000000000;
	copysign.f64 	%fd40, %fd39, %fd7;
	add.rz.f64 	%fd41, %fd39, %fd40;
	cvt.rzi.f64.f64 	%fd42, %fd41;
	cvt.rzi.s32.f64 	%r53, %fd42;
	ld.global.f32 	%f7, [%rd17+16];
	cvt.f64.f32 	%fd43, %f7;
	add.f64 	%fd44, %fd43, 0d400921FB54442D18;
	div.rn.f64 	%fd45, %fd44, 0d401921FB54442D18;
	fma.rn.f64 	%fd46, %fd45, %fd5, 0dBFE0000000000000;
	copysign.f64 	%fd47, %fd46, %fd7;
	add.rz.f64 	%fd48, %fd46, %fd47;
	cvt.rzi.f64.f64 	%fd49, %fd48;
	cvt.rzi.s32.f64 	%r54, %fd49;
	ld.global.f32 	%f8, [%rd17+20];
	cvt.f64.f32 	%fd50, %f8;
	div.rn.f64 	%fd51, %fd50, 0d400921FB54442D18;
	fma.rn.f64 	%fd52, %fd51, %fd1, 0dBFE0000000000000;
	copysign.f64 	%fd53, %fd52, %fd7;
	add.rz.f64 	%fd54, %fd52, %fd53;
	cvt.rzi.f64.f64 	%fd55, %fd54;
	cvt.rzi.s32.f64 	%r55, %fd55;
	mad.lo.s32 	%r56, %r47, %r3, %r46;
	cvt.s64.s32 	%rd6, %r56;
	min.s32 	%r57, %r46, %r54;
	min.s32 	%r58, %r52, %r48;
	min.s32 	%r75, %r57, %r58;
	max.s32 	%r59, %r46, %r54;
	max.s32 	%r60, %r52, %r48;
	max.s32 	%r8, %r59, %r60;
	min.s32 	%r61, %r47, %r55;
	min.s32 	%r62, %r53, %r49;
	min.s32 	%r9, %r61, %r62;
	max.s32 	%r63, %r47, %r55;
	max.s32 	%r64, %r53, %r49;
	max.s32 	%r10, %r63, %r64;
	@%p1 bra 	$L__BB9_14;
	shl.b64 	%rd18, %rd6, 2;
	add.s64 	%rd19, %rd3, %rd18;
	ld.global.u32 	%r65, [%rd19];
	ld.global.f32 	%f9, [%rd5];
	mul.f32 	%f10, %f9, 0f42C80000;
	cvt.rzi.s32.f32 	%r66, %f10;
	sub.s32 	%r67, %r66, %r65;
	add.s32 	%r68, %r67, 14;
	setp.gt.u32 	%p4, %r68, 28;
	setp.gt.s32 	%p5, %r66, 9999;
	or.pred  	%p6, %p4, %p5;
	@%p6 bra 	$L__BB9_14;
	sub.s32 	%r69, %r8, %r75;
	sub.s32 	%r11, %r10, %r9;
	mul.lo.s32 	%r70, %r69, %r11;
	setp.gt.s32 	%p7, %r70, 49;
	setp.le.s32 	%p8, %r8, %r75;
	or.pred  	%p9, %p7, %p8;
	@%p9 bra 	$L__BB9_14;
	mul.wide.s32 	%rd20, %r6, 4;
	add.s64 	%rd7, %rd2, %rd20;
	and.b32  	%r12, %r11, 3;
$L__BB9_5:
	setp.ge.s32 	%p10, %r9, %r10;
	@%p10 bra 	$L__BB9_13;
	setp.eq.s32 	%p11, %r12, 0;
	mov.u32 	%r76, %r9;
	@%p11 bra 	$L__BB9_10;
	add.s32 	%r76, %r9, 1;
	setp.eq.s32 	%p12, %r12, 1;
	ld.global.u32 	%r15, [%rd7];
	mad.lo.s32 	%r71, %r9, %r3, %r75;
	mul.wide.s32 	%rd21, %r71, 4;
	add.s64 	%rd8, %rd1, %rd21;
	st.global.u32 	[%rd8], %r15;
	@%p12 bra 	$L__BB9_10;
	add.s32 	%r76, %r9, 2;
	setp.eq.s32 	%p13, %r12, 2;
	mul.wide.s32 	%rd9, %r3, 4;
	add.s64 	%rd10, %rd8, %rd9;
	st.global.u32 	[%rd10], %r15;
	@%p13 bra 	$L__BB9_10;
	add.s32 	%r76, %r9, 3;
	add.s64 	%rd22, %rd10, %rd9;
	st.global.u32 	[%rd22], %r15;
$L__BB9_10:
	sub.s32 	%r72, %r9, %r10;
	setp.gt.u32 	%p14, %r72, -4;
	@%p14 bra 	$L__BB9_13;
	ld.global.u32 	%r79, [%rd7];
	sub.s32 	%r78, %r76, %r10;
	mad.lo.s32 	%r77, %r3, %r76, %r75;
$L__BB9_12:
	mul.wide.s32 	%rd23, %r77, 4;
	add.s64 	%rd24, %rd1, %rd23;
	st.global.u32 	[%rd24], %r79;
	ld.global.u32 	%r73, [%rd7];
	mul.wide.s32 	%rd25, %r3, 4;
	add.s64 	%rd26, %rd24, %rd25;
	st.global.u32 	[%rd26], %r73;
	add.s64 	%rd27, %rd26, %rd25;
	st.global.u32 	[%rd27], %r73;
	ld.global.u32 	%r79, [%rd7];
	add.s64 	%rd28, %rd27, %rd25;
	st.global.u32 	[%rd28], %r79;
	add.s32 	%r78, %r78, 4;
	add.s32 	%r77, %r77, %r4;
	setp.ne.s32 	%p15, %r78, 0;
	@%p15 bra 	$L__BB9_12;
$L__BB9_13:
	add.s32 	%r75, %r75, 1;
	setp.ne.s32 	%p16, %r75, %r8;
	@%p16 bra 	$L__BB9_5;
$L__BB9_14:
	add.s32 	%r74, %r5, 8;
	setp.lt.u32 	%p17, %r5, 24;
	@%p17 bra 	$L__BB9_1;
	ret;

}


// ===== COMPILED SASS (sm_100) =====

	.target	sm_100

	.elftype	@"ET_EXEC"


//--------------------- .note.nv.tkinfo           --------------------------
	.section	.note.nv.tkinfo,"",@"SHT_NOTE"
	.sectionflags	@"SHF_NOTE_NV_TKINFO"
	.tkinfo
        /*0018*/ 	.word	0x00000002
        /*0030*/ 	.string	""
        /*0030*/ 	.string	"ptxas"
        /*0030*/ 	.string	"Cuda compilation tools, release 13.0, V13.0.88"
        /*0030*/ 	.string	"Build cuda_13.0.r13.0/compiler.36424714_0"
        /*0030*/ 	.string	"-arch sm_100 -m 64 "



//--------------------- .note.nv.cuinfo           --------------------------
	.section	.note.nv.cuinfo,"",@"SHT_NOTE"
	.sectionflags	@"SHF_NOTE_NV_CUINFO"
        /*0018*/ 	.short	0x0002
        /*001a*/ 	.short	0x0064
        /*001c*/ 	.short	0x0082
	.zero		2


//--------------------- .nv.info                  --------------------------
	.section	.nv.info,"",@"SHT_CUDA_INFO"
	.align	4


	//----- nvinfo : EIATTR_REGCOUNT
	.align		4
        /*0000*/ 	.byte	0x04, 0x2f
        /*0002*/ 	.short	(.L_2 - .L_1)
	.align		4
.L_1:
        /*0004*/ 	.word	index@(_Z8copy_memPhS_)
        /*0008*/ 	.word	0x00000016


	//----- nvinfo : EIATTR_FRAME_SIZE
	.align		4
.L_2:
        /*000c*/ 	.byte	0x04, 0x11
        /*000e*/ 	.short	(.L_4 - .L_3)
	.align		4
.L_3:
        /*0010*/ 	.word	index@(_Z8copy_memPhS_)
        /*0014*/ 	.word	0x00000000


	//----- nvinfo : EIATTR_REGCOUNT
	.align		4
.L_4:
        /*0018*/ 	.byte	0x04, 0x2f
        /*001a*/ 	.short	(.L_6 - .L_5)
	.align		4
.L_5:
        /*001c*/ 	.word	index@(_Z9set_depthPj)
        /*0020*/ 	.word	0x00000010


	//----- nvinfo : EIATTR_FRAME_SIZE
	.align		4
.L_6:
        /*0024*/ 	.byte	0x04, 0x11
        /*0026*/ 	.short	(.L_8 - .L_7)
	.align		4
.L_7:
        /*0028*/ 	.word	index@(_Z9set_depthPj)
        /*002c*/ 	.word	0x00000000


	//----- nvinfo : EIATTR_REGCOUNT
	.align		4
.L_8:
        /*0030*/ 	.byte	0x04, 0x2f
        /*0032*/ 	.short	(.L_10 - .L_9)
	.align		4
.L_9:
        /*0034*/ 	.word	index@(_Z11char_to_intPiPh)
        /*0038*/ 	.word	0x00000016


	//----- nvinfo : EIATTR_FRAME_SIZE
	.align		4
.L_10:
        /*003c*/ 	.byte	0x04, 0x11
        /*003e*/ 	.short	(.L_12 - .L_11)
	.align		4
.L_11:
        /*0040*/ 	.word	index@(_Z11char_to_intPiPh)
        /*0044*/ 	.word	0x00000000


	//----- nvinfo : EIATTR_REGCOUNT
	.align		4
.L_12:
        /*0048*/ 	.byte	0x04, 0x2f
        /*004a*/ 	.short	(.L_14 - .L_13)
	.align		4
.L_13:
        /*004c*/ 	.word	index@(_Z11int_to_charPiPh)
        /*0050*/ 	.word	0x00000016


	//----- nvinfo : EIATTR_FRAME_SIZE
	.align		4
.L_14:
        /*0054*/ 	.byte	0x04, 0x11
        /*0056*/ 	.short	(.L_16 - .L_15)
	.align		4
.L_15:
        /*0058*/ 	.word	index@(_Z11int_to_charPiPh)
        /*005c*/ 	.word	0x00000000


	//----- nvinfo : EIATTR_REGCOUNT
	.align		4
.L_16:
        /*0060*/ 	.byte	0x04, 0x2f
        /*0062*/ 	.short	(.L_18 - .L_17)
	.align		4
.L_17:
        /*0064*/ 	.word	index@(_Z5mergePhS_ii)
        /*0068*/ 	.word	0x00000020


	//----- nvinfo : EIATTR_FRAME_SIZE
	.align		4
.L_18:
        /*006c*/ 	.byte	0x04, 0x11
        /*006e*/ 	.short	(.L_20 - .L_19)
	.align		4
.L_19:
        /*0070*/ 	.word	index@(_Z5mergePhS_ii)
        /*0074*/ 	.word	0x00000000


	//----- nvinfo : EIATTR_REGCOUNT
	.align		4
.L_20:
        /*0078*/ 	.byte	0x04, 0x2f
        /*007a*/ 	.short	(.L_22 - .L_21)
	.align		4
.L_21:
        /*007c*/ 	.word	index@(_Z10to3d_pointPfS_)
        /*0080*/ 	.word	0x00000020


	//----- nvinfo : EIATTR_FRAME_SIZE
	.align		4
.L_22:
        /*0084*/ 	.byte	0x04, 0x11
        /*0086*/ 	.short	(.L_24 - .L_23)
	.align		4
.L_23:
        /*0088*/ 	.word	index@($__internal_4_$__cuda_sm20_div_rn_f64_full)
        /*008c*/ 	.word	0x00000020


	//----- nvinfo : EIATTR_FRAME_SIZE
	.align		4
.L_24:
        /*0090*/ 	.byte	0x04, 0x11
        /*0092*/ 	.short	(.L_26 - .L_25)
	.align		4
.L_25:
        /*0094*/ 	.word	index@(_Z10to3d_pointPfS_)
        /*0098*/ 	.word	0x00000020


	//----- nvinfo : EIATTR_REGCOUNT
	.align		4
.L_26:
        /*009c*/ 	.byte	0x04, 0x2f
        /*009e*/ 	.short	(.L_28 - .L_27)
	.align		4
.L_27:
        /*00a0*/ 	.word	index@(_Z9transformPfS_S_)
        /*00a4*/ 	.word	0x0000001a


	//----- nvinfo : EIATTR_FRAME_SIZE
	.align		4
.L_28:
        /*00a8*/ 	.byte	0x04, 0x11
        /*00aa*/ 	.short	(.L_30 - .L_29)
	.align		4
.L_29:
        /*00ac*/ 	.word	index@(_Z9transformPfS_S_)
        /*00b0*/ 	.word	0x00000000


	//----- nvinfo : EIATTR_REGCOUNT
	.align		4
.L_30:
        /*00b4*/ 	.byte	0x04, 0x2f
        /*00b6*/ 	.short	(.L_32 - .L_31)
	.align		4
.L_31:
        /*00b8*/ 	.word	index@(_Z11transform2dPf)
        /*00bc*/ 	.word	0x00000018


	//----- nvinfo : EIATTR_FRAME_SIZE
	.align		4
.L_32:
        /*00c0*/ 	.byte	0x04, 0x11
        /*00c2*/ 	.short	(.L_34 - .L_33)
	.align		4
.L_33:
        /*00c4*/ 	.word	index@($__internal_3_$__cuda_sm3x_div_rn_noftz_f32_slowpath)
        /*00c8*/ 	.word	0x00000000


	//----- nvinfo : EIATTR_FRAME_SIZE
	.align		4
.L_34:
        /*00cc*/ 	.byte	0x04, 0x11
        /*00ce*/ 	.short	(.L_36 - .L_35)
	.align		4
.L_35:
        /*00d0*/ 	.word	index@($__internal_2_$__cuda_sm20_sqrt_rn_f32_slowpath)
        /*00d4*/ 	.word	0x00000000


	//----- nvinfo : EIATTR_FRAME_SIZE
	.align		4
.L_36:
        /*00d8*/ 	.byte	0x04, 0x11
        /*00da*/ 	.short	(.L_38 - .L_37)
	.align		4
.L_37:
        /*00dc*/ 	.word	index@(_Z11transform2dPf)
        /*00e0*/ 	.word	0x00000000


	//----- nvinfo : EIATTR_REGCOUNT
	.align		4
.L_38:
        /*00e4*/ 	.byte	0x04, 0x2f
        /*00e6*/ 	.short	(.L_40 - .L_39)
	.align		4
.L_39:
        /*00e8*/ 	.word	index@(_Z12render_depthPfPj)
        /*00ec*/ 	.word	0x00000022


	//----- nvinfo : EIATTR_FRAME_SIZE
	.align		4
.L_40:
        /*00f0*/ 	.byte	0x04, 0x11
        /*00f2*/ 	.short	(.L_42 - .L_41)
	.align		4
.L_41:
        /*00f4*/ 	.word	index@($__internal_1_$__cuda_sm20_div_rn_f64_full)
        /*00f8*/ 	.word	0x00000000


	//----- nvinfo : EIATTR_FRAME_SIZE
	.align		4
.L_42:
        /*00fc*/ 	.byte	0x04, 0x11
        /*00fe*/ 	.short	(.L_44 - .L_43)
	.align		4
.L_43:
        /*0100*/ 	.word	index@(_Z12render_depthPfPj)
        /*0104*/ 	.word	0x00000000


	//----- nvinfo : EIATTR_REGCOUNT
	.align		4
.L_44:
        /*0108*/ 	.byte	0x04, 0x2f
        /*010a*/ 	.short	(.L_46 - .L_45)
	.align		4
.L_45:
        /*010c*/ 	.word	index@(_Z12render_finalPfPiS0_S0_)
        /*0110*/ 	.word	0x00000028


	//----- nvinfo : EIATTR_FRAME_SIZE
	.align		4
.L_46:
        /*0114*/ 	.byte	0x04, 0x11
        /*0116*/ 	.short	(.L_48 - .L_47)
	.align		4
.L_47:
        /*0118*/ 	.word	index@($__internal_0_$__cuda_sm20_div_rn_f64_full)
        /*011c*/ 	.word	0x00000000


	//----- nvinfo : EIATTR_FRAME_SIZE
	.align		4
.L_48:
        /*0120*/ 	.byte	0x04, 0x11
        /*0122*/ 	.short	(.L_50 - .L_49)
	.align		4
.L_49:
        /*0124*/ 	.word	index@(_Z12render_finalPfPiS0_S0_)
        /*0128*/ 	.word	0x00000000


	//----- nvinfo : EIATTR_MIN_STACK_SIZE
	.align		4
.L_50:
        /*012c*/ 	.byte	0x04, 0x12
        /*012e*/ 	.short	(.L_52 - .L_51)
	.align		4
.L_51:
        /*0130*/ 	.word	index@(_Z12render_finalPfPiS0_S0_)
        /*0134*/ 	.word	0x00000000


	//----- nvinfo : EIATTR_MIN_STACK_SIZE
	.align		4
.L_52:
        /*0138*/ 	.byte	0x04, 0x12
        /*013a*/ 	.short	(.L_54 - .L_53)
	.align		4
.L_53:
        /*013c*/ 	.word	index@(_Z12render_depthPfPj)
        /*0140*/ 	.word	0x00000000


	//----- nvinfo : EIATTR_MIN_STACK_SIZE
	.align		4
.L_54:
        /*0144*/ 	.byte	0x04, 0x12
        /*0146*/ 	.short	(.L_56 - .L_55)
	.align		4
.L_55:
        /*0148*/ 	.word	index@(_Z11transform2dPf)
        /*014c*/ 	.word	0x00000000


	//----- nvinfo : EIATTR_MIN_STACK_SIZE
	.align		4
.L_56:
        /*0150*/ 	.byte	0x04, 0x12
        /*0152*/ 	.short	(.L_58 - .L_57)
	.align		4
.L_57:
        /*0154*/ 	.word	index@(_Z9transformPfS_S_)
        /*0158*/ 	.word	0x00000000


	//----- nvinfo : EIATTR_MIN_STACK_SIZE
	.align		4
.L_58:
        /*015c*/ 	.byte	0x04, 0x12
        /*015e*/ 	.short	(.L_60 - .L_59)
	.align		4
.L_59:
        /*0160*/ 	.word	index@(_Z10to3d_pointPfS_)
        /*0164*/ 	.word	0x00000020


	//----- nvinfo : EIATTR_MIN_STACK_SIZE
	.align		4
.L_60:
        /*0168*/ 	.byte	0x04, 0x12
        /*016a*/ 	.short	(.L_62 - .L_61)
	.align		4
.L_61:
        /*016c*/ 	.word	index@(_Z5mergePhS_ii)
        /*0170*/ 	.word	0x00000000


	//----- nvinfo : EIATTR_MIN_STACK_SIZE
	.align		4
.L_62:
        /*0174*/ 	.byte	0x04, 0x12
        /*0176*/ 	.short	(.L_64 - .L_63)
	.align		4
.L_63:
        /*0178*/ 	.word	index@(_Z11int_to_charPiPh)
        /*017c*/ 	.word	0x00000000


	//----- nvinfo : EIATTR_MIN_STACK_SIZE
	.align		4
.L_64:
        /*0180*/ 	.byte	0x04, 0x12
        /*0182*/ 	.short	(.L_66 - .L_65)
	.align		4
.L_65:
        /*0184*/ 	.word	index@(_Z11char_to_intPiPh)
        /*0188*/ 	.word	0x00000000


	//----- nvinfo : EIATTR_MIN_STACK_SIZE
	.align		4
.L_66:
        /*018c*/ 	.byte	0x04, 0x12
        /*018e*/ 	.short	(.L_68 - .L_67)
	.align		4
.L_67:
        /*0190*/ 	.word	index@(_Z9set_depthPj)
        /*0194*/ 	.word	0x00000000


	//----- nvinfo : EIATTR_MIN_STACK_SIZE
	.align		4
.L_68:
        /*0198*/ 	.byte	0x04, 0x12
        /*019a*/ 	.short	(.L_70 - .L_69)
	.align		4
.L_69:
        /*019c*/ 	.word	index@(_Z8copy_memPhS_)
        /*01a0*/ 	.word	0x00000000
.L_70:


//--------------------- .nv.compat                --------------------------
	.section	.nv.compat,"",@"SHT_CUDA_COMPAT_INFO"
	.align	4
        /*0000*/ 	.byte	0x02, 0x09, 0x00, 0x00, 0x02, 0x02, 0x01, 0x00, 0x02, 0x05, 0x05, 0x00, 0x03, 0x07, 0x01, 0x01
        /*0010*/ 	.byte	0x02, 0x03, 0x00, 0x00, 0x02, 0x06, 0x01, 0x00, 0x04, 0x0b, 0x08, 0x00, 0x01, 0x00, 0x00, 0x00
        /*0020*/ 	.byte	0x00, 0x00, 0x00, 0x00


//--------------------- .nv.info._Z12render_finalPfPiS0_S0_ --------------------------
	.section	.nv.info._Z12render_finalPfPiS0_S0_,"",@"SHT_CUDA_INFO"
	.sectionflags	@""
	.align	4


	//----- nvinfo : EIATTR_CUDA_API_VERSION
	.align		4
        /*0000*/ 	.byte	0x04, 0x37
        /*0002*/ 	.short	(.L_72 - .L_71)
.L_71:
        /*0004*/ 	.word	0x00000082


	//----- nvinfo : EIATTR_KPARAM_INFO
	.align		4
.L_72:
        /*0008*/ 	.byte	0x04, 0x17
        /*000a*/ 	.short	(.L_74 - .L_73)
.L_73:
        /*000c*/ 	.word	0x00000000
        /*0010*/ 	.short	0x0003
        /*0012*/ 	.short	0x0018
        /*0014*/ 	.byte	0x00, 0xf5, 0x21, 0x00


	//----- nvinfo : EIATTR_KPARAM_INFO
	.align		4
.L_74:
        /*0018*/ 	.byte	0x04, 0x17
        /*001a*/ 	.short	(.L_76 - .L_75)
.L_75:
        /*001c*/ 	.word	0x00000000
        /*0020*/ 	.short	0x0002
        /*0022*/ 	.short	0x0010
        /*0024*/ 	.byte	0x00, 0xf5, 0x21, 0x00


	//----- nvinfo : EIATTR_KPARAM_INFO
	.align		4
.L_76:
        /*0028*/ 	.byte	0x04, 0x17
        /*002a*/ 	.short	(.L_78 - .L_77)
.L_77:
        /*002c*/ 	.word	0x00000000
        /*0030*/ 	.short	0x0001
        /*0032*/ 	.short	0x0008
        /*0034*/ 	.byte	0x00, 0xf5, 0x21, 0x00


	//----- nvinfo : EIATTR_KPARAM_INFO
	.align		4
.L_78:
        /*0038*/ 	.byte	0x04, 0x17
        /*003a*/ 	.short	(.L_80 - .L_79)
.L_79:
        /*003c*/ 	.word	0x00000000
        /*0040*/ 	.short	0x0000
        /*0042*/ 	.short	0x0000
        /*0044*/ 	.byte	0x00, 0xf5, 0x21, 0x00


	//----- nvinfo : EIATTR_SPARSE_MMA_MASK
	.align		4
.L_80:
        /*0048*/ 	.byte	0x03, 0x50
        /*004a*/ 	.short	0x0000


	//----- nvinfo : EIATTR_MAXREG_COUNT
	.align		4
        /*004c*/ 	.byte	0x03, 0x1b
        /*004e*/ 	.short	0x00ff


	//----- nvinfo : EIATTR_MERCURY_ISA_VERSION
	.align		4
        /*0050*/ 	.byte	0x03, 0x5f
        /*0052*/ 	.short	0x0101


	//----- nvinfo : EIATTR_VRC_CTA_INIT_COUNT
	.align		4
        /*0054*/ 	.byte	0x02, 0x4a
	.zero		1
	.zero		1


	//----- nvinfo : EIATTR_EXIT_INSTR_OFFSETS
	.align		4
        /*0058*/ 	.byte	0x04, 0x1c
        /*005a*/ 	.short	(.L_82 - .L_81)


	//   ....[0]....
.L_81:
        /*005c*/ 	.word	0x000017d0


	//----- nvinfo : EIATTR_CRS_STACK_SIZE
	.align		4
.L_82:
        /*0060*/ 	.byte	0x04, 0x1e
        /*0062*/ 	.short	(.L_84 - .L_83)
.L_83:
        /*0064*/ 	.word	0x00000000


	//----- nvinfo : EIATTR_CBANK_PARAM_SIZE
	.align		4
.L_84:
        /*0068*/ 	.byte	0x03, 0x19
        /*006a*/ 	.short	0x0020


	//----- nvinfo : EIATTR_PARAM_CBANK
	.align		4
        /*006c*/ 	.byte	0x04, 0x0a
        /*006e*/ 	.short	(.L_86 - .L_85)
	.align		4
.L_85:
        /*0070*/ 	.word	index@(.nv.constant0._Z12render_finalPfPiS0_S0_)
        /*0074*/ 	.short	0x0380
        /*0076*/ 	.short	0x0020


	//----- nvinfo : EIATTR_SW_WAR
	.align		4
.L_86:
        /*0078*/ 	.byte	0x04, 0x36
        /*007a*/ 	.short	(.L_88 - .L_87)
.L_87:
        /*007c*/ 	.word	0x00000008
.L_88:


//--------------------- .nv.info._Z12render_depthPfPj --------------------------
	.section	.nv.info._Z12render_depthPfPj,"",@"SHT_CUDA_INFO"
	.sectionflags	@""
	.align	4


	//----- nvinfo : EIATTR_CUDA_API_VERSION
	.align		4
        /*0000*/ 	.byte	0x04, 0x37
        /*0002*/ 	.short	(.L_90 - .L_89)
.L_89:
        /*0004*/ 	.word	0x00000082


	//----- nvinfo : EIATTR_KPARAM_INFO
	.align		4
.L_90:
        /*0008*/ 	.byte	0x04, 0x17
        /*000a*/ 	.short	(.L_92 - .L_91)
.L_91:
        /*000c*/ 	.word	0x00000000
        /*0010*/ 	.short	0x0001
        /*0012*/ 	.short	0x0008
        /*0014*/ 	.byte	0x00, 0xf5, 0x21, 0x00


	//----- nvinfo : EIATTR_KPARAM_INFO
	.align		4
.L_92:
        /*0018*/ 	.byte	0x04, 0x17
        /*001a*/ 	.short	(.L_94 - .L_93)
.L_93:
        /*001c*/ 	.word	0x00000000
        /*0020*/ 	.short	0x0000
        /*0022*/ 	.short	0x0000
        /*0024*/ 	.byte	0x00, 0xf5, 0x21, 0x00


	//----- nvinfo : EIATTR_SPARSE_MMA_MASK
	.align		4
.L_94:
        /*0028*/ 	.byte	0x03, 0x50
        /*002a*/ 	.short	0x0000


	//----- nvinfo : EIATTR_MAXREG_COUNT
	.align		4
        /*002c*/ 	.byte	0x03, 0x1b
        /*002e*/ 	.short	0x00ff


	//----- nvinfo : EIATTR_MERCURY_ISA_VERSION
	.align		4
        /*0030*/ 	.byte	0x03, 0x5f
        /*0032*/ 	.short	0x0101


	//----- nvinfo : EIATTR_VRC_CTA_INIT_COUNT
	.align		4
        /*0034*/ 	.byte	0x02, 0x4a
	.zero		1
	.zero		1


	//----- nvinfo : EIATTR_EXIT_INSTR_OFFSETS
	.align		4
        /*0038*/ 	.byte	0x04, 0x1c
        /*003a*/ 	.short	(.L_96 - .L_95)


	//   ....[0]....
.L_95:
        /*003c*/ 	.word	0x000013c0


	//----- nvinfo : EIATTR_CRS_STACK_SIZE
	.align		4
.L_96:
        /*0040*/ 	.byte	0x04, 0x1e
        /*0042*/ 	.short	(.L_98 - .L_97)
.L_97:
        /*0044*/ 	.word	0x00000000


	//----- nvinfo : EIATTR_CBANK_PARAM_SIZE
	.align		4
.L_98:
        /*0048*/ 	.byte	0x03, 0x19
        /*004a*/ 	.short	0x0010


	//----- nvinfo : EIATTR_PARAM_CBANK
	.align		4
        /*004c*/ 	.byte	0x04, 0x0a
        /*004e*/ 	.short	(.L_100 - .L_99)
	.align		4
.L_99:
        /*0050*/ 	.word	index@(.nv.constant0._Z12render_depthPfPj)
        /*0054*/ 	.short	0x0380
        /*0056*/ 	.short	0x0010


	//----- nvinfo : EIATTR_SW_WAR
	.align		4
.L_100:
        /*0058*/ 	.byte	0x04, 0x36
        /*005a*/ 	.short	(.L_102 - .L_101)
.L_101:
        /*005c*/ 	.word	0x00000008
.L_102:


//--------------------- .nv.info._Z11transform2dPf --------------------------
	.section	.nv.info._Z11transform2dPf,"",@"SHT_CUDA_INFO"
	.sectionflags	@""
	.align	4


	//----- nvinfo : EIATTR_CUDA_API_VERSION
	.align		4
        /*0000*/ 	.byte	0x04, 0x37
        /*0002*/ 	.short	(.L_104 - .L_103)
.L_103:
        /*0004*/ 	.word	0x00000082


	//----- nvinfo : EIATTR_KPARAM_INFO
	.align		4
.L_104:
        /*0008*/ 	.byte	0x04, 0x17
        /*000a*/ 	.short	(.L_106 - .L_105)
.L_105:
        /*000c*/ 	.word	0x00000000
        /*0010*/ 	.short	0x0000
        /*0012*/ 	.short	0x0000
        /*0014*/ 	.byte	0x00, 0xf5, 0x21, 0x00


	//----- nvinfo : EIATTR_SPARSE_MMA_MASK
	.align		4
.L_106:
        /*0018*/ 	.byte	0x03, 0x50
        /*001a*/ 	.short	0x0000


	//----- nvinfo : EIATTR_MAXREG_COUNT
	.align		4
        /*001c*/ 	.byte	0x03, 0x1b
        /*001e*/ 	.short	0x00ff


	//----- nvinfo : EIATTR_MERCURY_ISA_VERSION
	.align		4
        /*0020*/ 	.byte	0x03, 0x5f
        /*0022*/ 	.short	0x0101


	//----- nvinfo : EIATTR_VRC_CTA_INIT_COUNT
	.align		4
        /*0024*/ 	.byte	0x02, 0x4a
	.zero		1
	.zero		1


	//----- nvinfo : EIATTR_EXIT_INSTR_OFFSETS
	.align		4
        /*0028*/ 	.byte	0x04, 0x1c
        /*002a*/ 	.short	(.L_108 - .L_107)


	//   ....[0]....
.L_107:
        /*002c*/ 	.word	0x00000910


	//----- nvinfo : EIATTR_CRS_STACK_SIZE
	.align		4
.L_108:
        /*0030*/ 	.byte	0x04, 0x1e
        /*0032*/ 	.short	(.L_110 - .L_109)
.L_109:
        /*0034*/ 	.word	0x00000000


	//----- nvinfo : EIATTR_CBANK_PARAM_SIZE
	.align		4
.L_110:
        /*0038*/ 	.byte	0x03, 0x19
        /*003a*/ 	.short	0x0008


	//----- nvinfo : EIATTR_PARAM_CBANK
	.align		4
        /*003c*/ 	.byte	0x04, 0x0a
        /*003e*/ 	.short	(.L_112 - .L_111)
	.align		4
.L_111:
        /*0040*/ 	.word	index@(.nv.constant0._Z11transform2dPf)
        /*0044*/ 	.short	0x0380
        /*0046*/ 	.short	0x0008


	//----- nvinfo : EIATTR_SW_WAR
	.align		4
.L_112:
        /*0048*/ 	.byte	0x04, 0x36
        /*004a*/ 	.short	(.L_114 - .L_113)
.L_113:
        /*004c*/ 	.word	0x00000008
.L_114:


//--------------------- .nv.info._Z9transformPfS_S_ --------------------------
	.section	.nv.info._Z9transformPfS_S_,"",@"SHT_CUDA_INFO"
	.sectionflags	@""
	.align	4


	//----- nvinfo : EIATTR_CUDA_API_VERSION
	.align		4
        /*0000*/ 	.byte	0x04, 0x37
        /*0002*/ 	.short	(.L_116 - .L_115)
.L_115:
        /*0004*/ 	.word	0x00000082


	//----- nvinfo : EIATTR_KPARAM_INFO
	.align		4
.L_116:
        /*0008*/ 	.byte	0x04, 0x17
        /*000a*/ 	.short	(.L_118 - .L_117)
.L_117:
        /*000c*/ 	.word	0x00000000
        /*0010*/ 	.short	0x0002
        /*0012*/ 	.short	0x0010
        /*0014*/ 	.byte	0x00, 0xf5, 0x21, 0x00


	//----- nvinfo : EIATTR_KPARAM_INFO
	.align		4
.L_118:
        /*0018*/ 	.byte	0x04, 0x17
        /*001a*/ 	.short	(.L_120 - .L_119)
.L_119:
        /*001c*/ 	.word	0x00000000
        /*0020*/ 	.short	0x0001
        /*0022*/ 	.short	0x0008
        /*0024*/ 	.byte	0x00, 0xf5, 0x21, 0x00


	//----- nvinfo : EIATTR_KPARAM_INFO
	.align		4
.L_120:
        /*0028*/ 	.byte	0x04, 0x17
        /*002a*/ 	.short	(.L_122 - .L_121)
.L_121:
        /*002c*/ 	.word	0x00000000
        /*0030*/ 	.short	0x0000
        /*0032*/ 	.short	0x0000
        /*0034*/ 	.byte	0x00, 0xf5, 0x21, 0x00


	//----- nvinfo : EIATTR_SPARSE_MMA_MASK
	.align		4
.L_122:
        /*0038*/ 	.byte	0x03, 0x50
        /*003a*/ 	.short	0x0000


	//----- nvinfo : EIATTR_MAXREG_COUNT
	.align		4
        /*003c*/ 	.byte	0x03, 0x1b
        /*003e*/ 	.short	0x00ff


	//----- nvinfo : EIATTR_MERCURY_ISA_VERSION
	.align		4
        /*0040*/ 	.byte	0x03, 0x5f
        /*0042*/ 	.short	0x0101


	//----- nvinfo : EIATTR_VRC_CTA_INIT_COUNT
	.align		4
        /*0044*/ 	.byte	0x02, 0x4a
	.zero		1
	.zero		1


	//----- nvinfo : EIATTR_EXIT_INSTR_OFFSETS
	.align		4
        /*0048*/ 	.byte	0x04, 0x1c
        /*004a*/ 	.short	(.L_124 - .L_123)


	//   ....[0]....
.L_123:
        /*004c*/ 	.word	0x00000bd0


	//----- nvinfo : EIATTR_CBANK_PARAM_SIZE
	.align		4
.L_124:
        /*0050*/ 	.byte	0x03, 0x19
        /*0052*/ 	.short	0x0018


	//----- nvinfo : EIATTR_PARAM_CBANK
	.align		4
        /*0054*/ 	.byte	0x04, 0x0a
        /*0056*/ 	.short	(.L_126 - .L_125)
	.align		4
.L_125:
        /*0058*/ 	.word	index@(.nv.constant0._Z9transformPfS_S_)
        /*005c*/ 	.short	0x0380
        /*005e*/ 	.short	0x0018


	//----- nvinfo : EIATTR_SW_WAR
	.align		4
.L_126:
        /*0060*/ 	.byte	0x04, 0x36
        /*0062*/ 	.short	(.L_128 - .L_127)
.L_127:
        /*0064*/ 	.word	0x00000008
.L_128:


//--------------------- .nv.info._Z10to3d_pointPfS_ --------------------------
	.section	.nv.info._Z10to3d_pointPfS_,"",@"SHT_CUDA_INFO"
	.sectionflags	@""
	.align	4


	//----- nvinfo : EIATTR_CUDA_API_VERSION
	.align		4
        /*0000*/ 	.byte	0x04, 0x37
        /*0002*/ 	.short	(.L_130 - .L_129)
.L_129:
        /*0004*/ 	.word	0x00000082


	//----- nvinfo : EIATTR_KPARAM_INFO
	.align		4
.L_130:
        /*0008*/ 	.byte	0x04, 0x17
        /*000a*/ 	.short	(.L_132 - .L_131)
.L_131:
        /*000c*/ 	.word	0x00000000
        /*0010*/ 	.short	0x0001
        /*0012*/ 	.short	0x0008
        /*0014*/ 	.byte	0x00, 0xf5, 0x21, 0x00


	//----- nvinfo : EIATTR_KPARAM_INFO
	.align		4
.L_132:
        /*0018*/ 	.byte	0x04, 0x17
        /*001a*/ 	.short	(.L_134 - .L_133)
.L_133:
        /*001c*/ 	.word	0x00000000
        /*0020*/ 	.short	0x0000
        /*0022*/ 	.short	0x0000
        /*0024*/ 	.byte	0x00, 0xf5, 0x21, 0x00


	//----- nvinfo : EIATTR_SPARSE_MMA_MASK
	.align		4
.L_134:
        /*0028*/ 	.byte	0x03, 0x50
        /*002a*/ 	.short	0x0000


	//----- nvinfo : EIATTR_MAXREG_COUNT
	.align		4
        /*002c*/ 	.byte	0x03, 0x1b
        /*002e*/ 	.short	0x00ff


	//----- nvinfo : EIATTR_MERCURY_ISA_VERSION
	.align		4
        /*0030*/ 	.byte	0x03, 0x5f
        /*0032*/ 	.short	0x0101


	//----- nvinfo : EIATTR_VRC_CTA_INIT_COUNT
	.align		4
        /*0034*/ 	.byte	0x02, 0x4a
	.zero		1
	.zero		1


	//----- nvinfo : EIATTR_EXIT_INSTR_OFFSETS
	.align		4
        /*0038*/ 	.byte	0x04, 0x1c
        /*003a*/ 	.short	(.L_136 - .L_135)


	//   ....[0]....
.L_135:
        /*003c*/ 	.word	0x00006ca0


	//----- nvinfo : EIATTR_CRS_STACK_SIZE
	.align		4
.L_136:
        /*0040*/ 	.byte	0x04, 0x1e
        /*0042*/ 	.short	(.L_138 - .L_137)
.L_137:
        /*0044*/ 	.word	0x00000000


	//----- nvinfo : EIATTR_CBANK_PARAM_SIZE
	.align		4
.L_138:
        /*0048*/ 	.byte	0x03, 0x19
        /*004a*/ 	.short	0x0010


	//----- nvinfo : EIATTR_PARAM_CBANK
	.align		4
        /*004c*/ 	.byte	0x04, 0x0a
        /*004e*/ 	.short	(.L_140 - .L_139)
	.align		4
.L_139:
        /*0050*/ 	.word	index@(.nv.constant0._Z10to3d_pointPfS_)
        /*0054*/ 	.short	0x0380
        /*0056*/ 	.short	0x0010


	//----- nvinfo : EIATTR_SW_WAR
	.align		4
.L_140:
        /*0058*/ 	.byte	0x04, 0x36
        /*005a*/ 	.short	(.L_142 - .L_141)
.L_141:
        /*005c*/ 	.word	0x00000008
.L_142:


//--------------------- .nv.info._Z5mergePhS_ii   --------------------------
	.section	.nv.info._Z5mergePhS_ii,"",@"SHT_CUDA_INFO"
	.sectionflags	@""
	.align	4


	//----- nvinfo : EIATTR_CUDA_API_VERSION
	.align		4
        /*0000*/ 	.byte	0x04, 0x37
        /*0002*/ 	.short	(.L_144 - .L_143)
.L_143:
        /*0004*/ 	.word	0x00000082


	//----- nvinfo : EIATTR_KPARAM_INFO
	.align		4
.L_144:
        /*0008*/ 	.byte	0x04, 0x17
        /*000a*/ 	.short	(.L_146 - .L_145)
.L_145:
        /*000c*/ 	.word	0x00000000
        /*0010*/ 	.short	0x0003
        /*0012*/ 	.short	0x0014
        /*0014*/ 	.byte	0x00, 0xf0, 0x11, 0x00


	//----- nvinfo : EIATTR_KPARAM_INFO
	.align		4
.L_146:
        /*0018*/ 	.byte	0x04, 0x17
        /*001a*/ 	.short	(.L_148 - .L_147)
.L_147:
        /*001c*/ 	.word	0x00000000
        /*0020*/ 	.short	0x0002
        /*0022*/ 	.short	0x0010
        /*0024*/ 	.byte	0x00, 0xf0, 0x11, 0x00


	//----- nvinfo : EIATTR_KPARAM_INFO
	.align		4
.L_148:
        /*0028*/ 	.byte	0x04, 0x17
        /*002a*/ 	.short	(.L_150 - .L_149)
.L_149:
        /*002c*/ 	.word	0x00000000
        /*0030*/ 	.short	0x0001
        /*0032*/ 	.short	0x0008
        /*0034*/ 	.byte	0x00, 0xf5, 0x21, 0x00


	//----- nvinfo : EIATTR_KPARAM_INFO
	.align		4
.L_150:
        /*0038*/ 	.byte	0x04, 0x17
        /*003a*/ 	.short	(.L_152 - .L_151)
.L_151:
        /*003c*/ 	.word	0x00000000
        /*0040*/ 	.short	0x0000
        /*0042*/ 	.short	0x0000
        /*0044*/ 	.byte	0x00, 0xf5, 0x21, 0x00


	//----- nvinfo : EIATTR_SPARSE_MMA_MASK
	.align		4
.L_152:
        /*0048*/ 	.byte	0x03, 0x50
        /*004a*/ 	.short	0x0000


	//----- nvinfo : EIATTR_MAXREG_COUNT
	.align		4
        /*004c*/ 	.byte	0x03, 0x1b
        /*004e*/ 	.short	0x00ff


	//----- nvinfo : EIATTR_MERCURY_ISA_VERSION
	.align		4
        /*0050*/ 	.byte	0x03, 0x5f
        /*0052*/ 	.short	0x0101


	//----- nvinfo : EIATTR_VRC_CTA_INIT_COUNT
	.align		4
        /*0054*/ 	.byte	0x02, 0x4a
	.zero		1
	.zero		1


	//----- nvinfo : EIATTR_EXIT_INSTR_OFFSETS
	.align		4
        /*0058*/ 	.byte	0x04, 0x1c
        /*005a*/ 	.short	(.L_154 - .L_153)


	//   ....[0]....
.L_153:
        /*005c*/ 	.word	0x000021c0


	//   ....[1]....
        /*0060*/ 	.word	0x000023a0


	//----- nvinfo : EIATTR_CRS_STACK_SIZE
	.align		4
.L_154:
        /*0064*/ 	.byte	0x04, 0x1e
        /*0066*/ 	.short	(.L_156 - .L_155)
.L_155:
        /*0068*/ 	.word	0x00000000


	//----- nvinfo : EIATTR_CBANK_PARAM_SIZE
	.align		4
.L_156:
        /*006c*/ 	.byte	0x03, 0x19
        /*006e*/ 	.short	0x0018


	//----- nvinfo : EIATTR_PARAM_CBANK
	.align		4
        /*0070*/ 	.byte	0x04, 0x0a
        /*0072*/ 	.short	(.L_158 - .L_157)
	.align		4
.L_157:
        /*0074*/ 	.word	index@(.nv.constant0._Z5mergePhS_ii)
        /*0078*/ 	.short	0x0380
        /*007a*/ 	.short	0x0018


	//----- nvinfo : EIATTR_SW_WAR
	.align		4
.L_158:
        /*007c*/ 	.byte	0x04, 0x36
        /*007e*/ 	.short	(.L_160 - .L_159)
.L_159:
        /*0080*/ 	.word	0x00000008
.L_160:


//--------------------- .nv.info._Z11int_to_charPiPh --------------------------
	.section	.nv.info._Z11int_to_charPiPh,"",@"SHT_CUDA_INFO"
	.sectionflags	@""
	.align	4


	//----- nvinfo : EIATTR_CUDA_API_VERSION
	.align		4
        /*0000*/ 	.byte	0x04, 0x37
        /*0002*/ 	.short	(.L_162 - .L_161)
.L_161:
        /*0004*/ 	.word	0x00000082


	//----- nvinfo : EIATTR_KPARAM_INFO
	.align		4
.L_162:
        /*0008*/ 	.byte	0x04, 0x17
        /*000a*/ 	.short	(.L_164 - .L_163)
.L_163:
        /*000c*/ 	.word	0x00000000
        /*0010*/ 	.short	0x0001
        /*0012*/ 	.short	0x0008
        /*0014*/ 	.byte	0x00, 0xf5, 0x21, 0x00


	//----- nvinfo : EIATTR_KPARAM_INFO
	.align		4
.L_164:
        /*0018*/ 	.byte	0x04, 0x17
        /*001a*/ 	.short	(.L_166 - .L_165)
.L_165:
        /*001c*/ 	.word	0x00000000
        /*0020*/ 	.short	0x0000
        /*0022*/ 	.short	0x0000
        /*0024*/ 	.byte	0x00, 0xf5, 0x21, 0x00


	//----- nvinfo : EIATTR_SPARSE_MMA_MASK
	.align		4
.L_166:
        /*0028*/ 	.byte	0x03, 0x50
        /*002a*/ 	.short	0x0000


	//----- nvinfo : EIATTR_MAXREG_COUNT
	.align		4
        /*002c*/ 	.byte	0x03, 0x1b
        /*002e*/ 	.short	0x00ff


	//----- nvinfo : EIATTR_MERCURY_ISA_VERSION
	.align		4
        /*0030*/ 	.byte	0x03, 0x5f
        /*0032*/ 	.short	0x0101


	//----- nvinfo : EIATTR_VRC_CTA_INIT_COUNT
	.align		4
        /*0034*/ 	.byte	0x02, 0x4a
	.zero		1
	.zero		1


	//----- nvinfo : EIATTR_EXIT_INSTR_OFFSETS
	.align		4
        /*0038*/ 	.byte	0x04, 0x1c
        /*003a*/ 	.short	(.L_168 - .L_167)


	//   ....[0]....
.L_167:
        /*003c*/ 	.word	0x00000500


	//----- nvinfo : EIATTR_CBANK_PARAM_SIZE
	.align		4
.L_168:
        /*0040*/ 	.byte	0x03, 0x19
        /*0042*/ 	.short	0x0010


	//----- nvinfo : EIATTR_PARAM_CBANK
	.align		4
        /*0044*/ 	.byte	0x04, 0x0a
        /*0046*/ 	.short	(.L_170 - .L_169)
	.align		4
.L_169:
        /*0048*/ 	.word	index@(.nv.constant0._Z11int_to_charPiPh)
        /*004c*/ 	.short	0x0380
        /*004e*/ 	.short	0x0010


	//----- nvinfo : EIATTR_SW_WAR
	.align		4
.L_170:
        /*0050*/ 	.byte	0x04, 0x36
        /*0052*/ 	.short	(.L_172 - .L_171)
.L_171:
        /*0054*/ 	.word	0x00000008
.L_172:


//--------------------- .nv.info._Z11char_to_intPiPh --------------------------
	.section	.nv.info._Z11char_to_intPiPh,"",@"SHT_CUDA_INFO"
	.sectionflags	@""
	.align	4


	//----- nvinfo : EIATTR_CUDA_API_VERSION
	.align		4
        /*0000*/ 	.byte	0x04, 0x37
        /*0002*/ 	.short	(.L_174 - .L_173)
.L_173:
        /*0004*/ 	.word	0x00000082


	//----- nvinfo : EIATTR_KPARAM_INFO
	.align		4
.L_174:
        /*0008*/ 	.byte	0x04, 0x17
        /*000a*/ 	.short	(.L_176 - .L_175)
.L_175:
        /*000c*/ 	.word	0x00000000
        /*0010*/ 	.short	0x0001
        /*0012*/ 	.short	0x0008
        /*0014*/ 	.byte	0x00, 0xf5, 0x21, 0x00


	//----- nvinfo : EIATTR_KPARAM_INFO
	.align		4
.L_176:
        /*0018*/ 	.byte	0x04, 0x17
        /*001a*/ 	.short	(.L_178 - .L_177)
.L_177:
        /*001c*/ 	.word	0x00000000
        /*0020*/ 	.short	0x0000
        /*0022*/ 	.short	0x0000
        /*0024*/ 	.byte	0x00, 0xf5, 0x21, 0x00


	//----- nvinfo : EIATTR_SPARSE_MMA_MASK
	.align		4
.L_178:
        /*0028*/ 	.byte	0x03, 0x50
        /*002a*/ 	.short	0x0000


	//----- nvinfo : EIATTR_MAXREG_COUNT
	.align		4
        /*002c*/ 	.byte	0x03, 0x1b
        /*002e*/ 	.short	0x00ff


	//----- nvinfo : EIATTR_MERCURY_ISA_VERSION
	.align		4
        /*0030*/ 	.byte	0x03, 0x5f
        /*0032*/ 	.short	0x0101


	//----- nvinfo : EIATTR_VRC_CTA_INIT_COUNT
	.align		4
        /*0034*/ 	.byte	0x02, 0x4a
	.zero		1
	.zero		1


	//----- nvinfo : EIATTR_EXIT_INSTR_OFFSETS
	.align		4
        /*0038*/ 	.byte	0x04, 0x1c
        /*003a*/ 	.short	(.L_180 - .L_179)


	//   ....[0]....
.L_179:
        /*003c*/ 	.word	0x00000380


	//----- nvinfo : EIATTR_CBANK_PARAM_SIZE
	.align		4
.L_180:
        /*0040*/ 	.byte	0x03, 0x19
        /*0042*/ 	.short	0x0010


	//----- nvinfo : EIATTR_PARAM_CBANK
	.align		4
        /*0044*/ 	.byte	0x04, 0x0a
        /*0046*/ 	.short	(.L_182 - .L_181)
	.align		4
.L_181:
        /*0048*/ 	.word	index@(.nv.constant0._Z11char_to_intPiPh)
        /*004c*/ 	.short	0x0380
        /*004e*/ 	.short	0x0010


	//----- nvinfo : EIATTR_SW_WAR
	.align		4
.L_182:
        /*0050*/ 	.byte	0x04, 0x36
        /*0052*/ 	.short	(.L_184 - .L_183)
.L_183:
        /*0054*/ 	.word	0x00000008
.L_184:


//--------------------- .nv.info._Z9set_depthPj   --------------------------
	.section	.nv.info._Z9set_depthPj,"",@"SHT_CUDA_INFO"
	.sectionflags	@""
	.align	4


	//----- nvinfo : EIATTR_CUDA_API_VERSION
	.align		4
        /*0000*/ 	.byte	0x04, 0x37
        /*0002*/ 	.short	(.L_186 - .L_185)
.L_185:
        /*0004*/ 	.word	0x00000082


	//----- nvinfo : EIATTR_KPARAM_INFO
	.align		4
.L_186:
        /*0008*/ 	.byte	0x04, 0x17
        /*000a*/ 	.short	(.L_188 - .L_187)
.L_187:
        /*000c*/ 	.word	0x00000000
        /*0010*/ 	.short	0x0000
        /*0012*/ 	.short	0x0000
        /*0014*/ 	.byte	0x00, 0xf5, 0x21, 0x00


	//----- nvinfo : EIATTR_SPARSE_MMA_MASK
	.align		4
.L_188:
        /*0018*/ 	.byte	0x03, 0x50
        /*001a*/ 	.short	0x0000


	//----- nvinfo : EIATTR_MAXREG_COUNT
	.align		4
        /*001c*/ 	.byte	0x03, 0x1b
        /*001e*/ 	.short	0x00ff


	//----- nvinfo : EIATTR_MERCURY_ISA_VERSION
	.align		4
        /*0020*/ 	.byte	0x03, 0x5f
        /*0022*/ 	.short	0x0101


	//----- nvinfo : EIATTR_VRC_CTA_INIT_COUNT
	.align		4
        /*0024*/ 	.byte	0x02, 0x4a
	.zero		1
	.zero		1


	//----- nvinfo : EIATTR_EXIT_INSTR_OFFSETS
	.align		4
        /*0028*/ 	.byte	0x04, 0x1c
        /*002a*/ 	.short	(.L_190 - .L_189)


	//   ....[0]....
.L_189:
        /*002c*/ 	.word	0x00000180


	//----- nvinfo : EIATTR_CBANK_PARAM_SIZE
	.align		4
.L_190:
        /*0030*/ 	.byte	0x03, 0x19
        /*0032*/ 	.short	0x0008


	//----- nvinfo : EIATTR_PARAM_CBANK
	.align		4
        /*0034*/ 	.byte	0x04, 0x0a
        /*0036*/ 	.short	(.L_192 - .L_191)
	.align		4
.L_191:
        /*0038*/ 	.word	index@(.nv.constant0._Z9set_depthPj)
        /*003c*/ 	.short	0x0380
        /*003e*/ 	.short	0x0008


	//----- nvinfo : EIATTR_SW_WAR
	.align		4
.L_192:
        /*0040*/ 	.byte	0x04, 0x36
        /*0042*/ 	.short	(.L_194 - .L_193)
.L_193:
        /*0044*/ 	.word	0x00000008
.L_194:


//--------------------- .nv.info._Z8copy_memPhS_  --------------------------
	.section	.nv.info._Z8copy_memPhS_,"",@"SHT_CUDA_INFO"
	.sectionflags	@""
	.align	4


	//----- nvinfo : EIATTR_CUDA_API_VERSION
	.align		4
        /*0000*/ 	.byte	0x04, 0x37
        /*0002*/ 	.short	(.L_196 - .L_195)
.L_195:
        /*0004*/ 	.word	0x00000082


	//----- nvinfo : EIATTR_KPARAM_INFO
	.align		4
.L_196:
        /*0008*/ 	.byte	0x04, 0x17
        /*000a*/ 	.short	(.L_198 - .L_197)
.L_197:
        /*000c*/ 	.word	0x00000000
        /*0010*/ 	.short	0x0001
        /*0012*/ 	.short	0x0008
        /*0014*/ 	.byte	0x00, 0xf5, 0x21, 0x00


	//----- nvinfo : EIATTR_KPARAM_INFO
	.align		4
.L_198:
        /*0018*/ 	.byte	0x04, 0x17
        /*001a*/ 	.short	(.L_200 - .L_199)
.L_199:
        /*001c*/ 	.word	0x00000000
        /*0020*/ 	.short	0x0000
        /*0022*/ 	.short	0x0000
        /*0024*/ 	.byte	0x00, 0xf5, 0x21, 0x00


	//----- nvinfo : EIATTR_SPARSE_MMA_MASK
	.align		4
.L_200:
        /*0028*/ 	.byte	0x03, 0x50
        /*002a*/ 	.short	0x0000


	//----- nvinfo : EIATTR_MAXREG_COUNT
	.align		4
        /*002c*/ 	.byte	0x03, 0x1b
        /*002e*/ 	.short	0x00ff


	//----- nvinfo : EIATTR_MERCURY_ISA_VERSION
	.align		4
        /*0030*/ 	.byte	0x03, 0x5f
        /*0032*/ 	.short	0x0101


	//----- nvinfo : EIATTR_VRC_CTA_INIT_COUNT
	.align		4
        /*0034*/ 	.byte	0x02, 0x4a
	.zero		1
	.zero		1


	//----- nvinfo : EIATTR_EXIT_INSTR_OFFSETS
	.align		4
        /*0038*/ 	.byte	0x04, 0x1c
        /*003a*/ 	.short	(.L_202 - .L_201)


	//   ....[0]....
.L_201:
        /*003c*/ 	.word	0x000003f0


	//----- nvinfo : EIATTR_CBANK_PARAM_SIZE
	.align		4
.L_202:
        /*0040*/ 	.byte	0x03, 0x19
        /*0042*/ 	.short	0x0010


	//----- nvinfo : EIATTR_PARAM_CBANK
	.align		4
        /*0044*/ 	.byte	0x04, 0x0a
        /*0046*/ 	.short	(.L_204 - .L_203)
	.align		4
.L_203:
        /*0048*/ 	.word	index@(.nv.constant0._Z8copy_memPhS_)
        /*004c*/ 	.short	0x0380
        /*004e*/ 	.short	0x0010


	//----- nvinfo : EIATTR_SW_WAR
	.align		4
.L_204:
        /*0050*/ 	.byte	0x04, 0x36
        /*0052*/ 	.short	(.L_206 - .L_205)
.L_205:
        /*0054*/ 	.word	0x00000008
.L_206:


//--------------------- .nv.callgraph             --------------------------
	.section	.nv.callgraph,"",@"SHT_CUDA_CALLGRAPH"
	.align	4
	.sectionentsize	8
	.align		4
        /*0000*/ 	.word	0x00000000
	.align		4
        /*0004*/ 	.word	0xffffffff
	.align		4
        /*0008*/ 	.word	0x00000000
	.align		4
        /*000c*/ 	.word	0xfffffffe
	.align		4
        /*0010*/ 	.word	0x00000000
	.align		4
        /*0014*/ 	.word	0xfffffffd
	.align		4
        /*0018*/ 	.word	0x00000000
	.align		4
        /*001c*/ 	.word	0xfffffffc


//--------------------- .nv.constant4             --------------------------
	.section	.nv.constant4,"a",@progbits
	.align	8
	.align		8
.nv.constant4:
        /*0000*/ 	.dword	__cudart_i2opi_f


//--------------------- .text._Z12render_finalPfPiS0_S0_ --------------------------
	.section	.text._Z12render_finalPfPiS0_S0_,"ax",@progbits
	.align	128
        .global         _Z12render_finalPfPiS0_S0_
        .type           _Z12render_finalPfPiS0_S0_,@function
        .size           _Z12render_finalPfPiS0_S0_,(.L_x_180 - _Z12render_finalPfPiS0_S0_)
        .other          _Z12render_finalPfPiS0_S0_,@"STO_CUDA_ENTRY STV_DEFAULT"
_Z12render_finalPfPiS0_S0_:
.text._Z12render_finalPfPiS0_S0_:
[----:B------:R-:W-:Y:S08]  /*0000*/  LDC R1, c[0x0][0x37c] ;  /* 0x0000df00ff017b82 */ /* 0x000ff00000000800 */
[----:B------:R-:W0:Y:S01]  /*0010*/  LDC R32, c[0x0][0x370] ;  /* 0x0000dc00ff207b82 */ /* 0x000e220000000800 */
[----:B------:R-:W1:Y:S01]  /*0020*/  S2R R31, SR_CTAID.Y ;  /* 0x00000000001f7919 */ /* 0x000e620000002600 */
[----:B------:R-:W2:Y:S01]  /*0030*/  LDCU.64 UR6, c[0x0][0x358] ;  /* 0x00006b00ff0677ac */ /* 0x000ea20008000a00 */
[----:B------:R-:W1:Y:S01]  /*0040*/  S2R R2, SR_TID.Y ;  /* 0x0000000000027919 */ /* 0x000e620000002200 */
[----:B------:R-:W-:Y:S01]  /*0050*/  UMOV UR4, URZ ;  /* 0x000000ff00047c82 */ /* 0x000fe20008000000 */
[----:B------:R-:W3:Y:S01]  /*0060*/  S2R R30, SR_CTAID.X ;  /* 0x00000000001e7919 */ /* 0x000ee20000002500 */
[----:B------:R-:W3:Y:S01]  /*0070*/  S2R R3, SR_TID.X ;  /* 0x0000000000037919 */ /* 0x000ee20000002100 */
[----:B0-----:R-:W-:-:S04]  /*0080*/  IMAD.SHL.U32 R33, R32, 0x20, RZ ;  /* 0x0000002020217824 */ /* 0x001fc800078e00ff */
[----:B------:R0:W4:Y:S01]  /*0090*/  I2F.F64 R10, R33 ;  /* 0x00000021000a7312 */ /* 0x0001220000201c00 */
[----:B------:R-:W-:-:S05]  /*00a0*/  SHF.R.S32.HI R8, RZ, 0x1, R33 ;  /* 0x00000001ff087819 */ /* 0x000fca0000011421 */
[----:B------:R-:W-:Y:S02]  /*00b0*/  IMAD R0, R8, 0x7, RZ ;  /* 0x0000000708007824 */ /* 0x000fe400078e02ff */
[----:B------:R-:W0:Y:S01]  /*00c0*/  I2F.F64 R8, R8 ;  /* 0x0000000800087312 */ /* 0x000e220000201c00 */
[----:B-1----:R-:W-:Y:S02]  /*00d0*/  IMAD R31, R31, 0x20, R2 ;  /* 0x000000201f1f7824 */ /* 0x002fe400078e0202 */
[----:B------:R-:W-:-:S04]  /*00e0*/  SHF.R.S32.HI R0, RZ, 0x3, R0 ;  /* 0x00000003ff007819 */ /* 0x000fc80000011400 */
[----:B------:R-:W-:Y:S02]  /*00f0*/  ISETP.GE.AND P0, PT, R31, R0, PT ;  /* 0x000000001f00720c */ /* 0x000fe40003f06270 */
[----:B------:R-:W-:Y:S01]  /*0100*/  SHF.R.S32.HI R0, RZ, 0x4, R33 ;  /* 0x00000004ff007819 */ /* 0x000fe20000011421 */
[----:B---3--:R-:W-:-:S03]  /*0110*/  IMAD R30, R30, 0x20, R3 ;  /* 0x000000201e1e7824 */ /* 0x008fc600078e0203 */
[----:B--2-4-:R-:W-:-:S13]  /*0120*/  ISETP.LE.OR P0, PT, R31, R0, P0 ;  /* 0x000000001f00720c */ /* 0x014fda0000703670 */
.L_x_24:
[----:B01----:R-:W1:Y:S01]  /*0130*/  LDC.64 R12, c[0x0][0x380] ;  /* 0x0000e000ff0c7b82 */ /* 0x003e620000000a00 */
[----:B--2---:R-:W-:-:S04]  /*0140*/  VIADD R6, R31, UR4 ;  /* 0x000000041f067c36 */ /* 0x004fc80008000000 */
[----:B------:R-:W-:-:S04]  /*0150*/  IMAD R6, R33, R6, R30 ;  /* 0x0000000621067224 */ /* 0x000fc800078e021e */
[----:B------:R-:W-:-:S04]  /*0160*/  IMAD R3, R6, 0x3, RZ ;  /* 0x0000000306037824 */ /* 0x000fc800078e02ff */
[----:B-1----:R-:W-:-:S05]  /*0170*/  IMAD.WIDE R12, R3, 0x4, R12 ;  /* 0x00000004030c7825 */ /* 0x002fca00078e020c */
[----:B----4-:R-:W2:Y:S01]  /*0180*/  LDG.E R0, desc[UR6][R12.64+0x4] ;  /* 0x000004060c007981 */ /* 0x010ea2000c1e1900 */
[----:B------:R-:W1:Y:S01]  /*0190*/  MUFU.RCP64H R5, 6.283184051513671875 ;  /* 0x401921fb00057908 */ /* 0x000e620000001800 */
[----:B------:R-:W-:Y:S02]  /*01a0*/  HFMA2 R3, -RZ, RZ, 2.048828125, 0.01168060302734375 ;  /* 0x401921fbff037431 */ /* 0x000fe400000001ff */
[----:B---3--:R-:W-:Y:S01]  /*01b0*/  IMAD.MOV.U32 R2, RZ, RZ, 0x54442d18 ;  /* 0x54442d18ff027424 */ /* 0x008fe200078e00ff */
[----:B------:R-:W-:Y:S01]  /*01c0*/  UMOV UR8, 0x54442d18 ;  /* 0x54442d1800087882 */ /* 0x000fe20000000000 */
[----:B------:R-:W-:Y:S01]  /*01d0*/  IMAD.MOV.U32 R4, RZ, RZ, 0x1 ;  /* 0x00000001ff047424 */ /* 0x000fe200078e00ff */
[----:B------:R-:W-:Y:S01]  /*01e0*/  UMOV UR9, 0x400921fb ;  /* 0x400921fb00097882 */ /* 0x000fe20000000000 */
[----:B------:R-:W-:Y:S01]  /*01f0*/  UIADD3 UR4, UPT, UPT, UR4, 0x8, URZ ;  /* 0x0000000804047890 */ /* 0x000fe2000fffe0ff */
[----:B------:R-:W-:Y:S01]  /*0200*/  BSSY.RECONVERGENT B0, `(.L_x_0) ;  /* 0x0000018000007945 */ /* 0x000fe20003800200 */
[----:B------:R-:W-:-:S02]  /*0210*/  UMOV UR5, 0x54442d18 ;  /* 0x54442d1800057882 */ /* 0x000fc40000000000 */
[----:B------:R-:W-:Y:S01]  /*0220*/  UISETP.GE.U32.AND UP0, UPT, UR4, 0x20, UPT ;  /* 0x000000200400788c */ /* 0x000fe2000bf06070 */
[----:B-1----:R-:W-:-:S08]  /*0230*/  DFMA R14, R4, -R2, 1 ;  /* 0x3ff00000040e742b */ /* 0x002fd00000000802 */
[----:B------:R-:W-:-:S08]  /*0240*/  DFMA R14, R14, R14, R14 ;  /* 0x0000000e0e0e722b */ /* 0x000fd0000000000e */
[----:B------:R-:W-:-:S08]  /*0250*/  DFMA R14, R4, R14, R4 ;  /* 0x0000000e040e722b */ /* 0x000fd00000000004 */
[----:B------:R-:W-:-:S08]  /*0260*/  DFMA R16, R14, -R2, 1 ;  /* 0x3ff000000e10742b */ /* 0x000fd00000000802 */
[----:B------:R-:W-:Y:S01]  /*0270*/  DFMA R16, R14, R16, R14 ;  /* 0x000000100e10722b */ /* 0x000fe2000000000e */
[----:B--2---:R-:W1:Y:S02]  /*0280*/  F2F.F64.F32 R4, R0 ;  /* 0x0000000000047310 */ /* 0x004e640000201800 */
[----:B-1----:R-:W-:-:S08]  /*0290*/  DADD R14, R4, UR8 ;  /* 0x00000008040e7e29 */ /* 0x002fd00008000000 */
[----:B------:R-:W-:Y:S02]  /*02a0*/  DMUL R4, R14, R16 ;  /* 0x000000100e047228 */ /* 0x000fe40000000000 */
[----:B------:R-:W-:-:S06]  /*02b0*/  FSETP.GEU.AND P2, PT, |R15|, 6.5827683646048100446e-37, PT ;  /* 0x036000000f00780b */ /* 0x000fcc0003f4e200 */
[----:B------:R-:W-:-:S08]  /*02c0*/  DFMA R2, R4, -R2, R14 ;  /* 0x800000020402722b */ /* 0x000fd0000000000e */
[----:B------:R-:W-:-:S10]  /*02d0*/  DFMA R2, R16, R2, R4 ;  /* 0x000000021002722b */ /* 0x000fd40000000004 */
[----:B------:R-:W-:-:S05]  /*02e0*/  FFMA R4, RZ, 2.3926990032196044922, R3 ;  /* 0x401921fbff047823 */ /* 0x000fca0000000003 */
[----:B------:R-:W-:-:S13]  /*02f0*/  FSETP.GT.AND P1, PT, |R4|, 1.469367938527859385e-39, PT ;  /* 0x001000000400780b */ /* 0x000fda0003f24200 */
[----:B------:R-:W-:Y:S05]  /*0300*/  @P1 BRA P2, `(.L_x_1) ;  /* 0x00000000001c1947 */ /* 0x000fea0001000000 */
[----:B------:R-:W-:Y:S01]  /*0310*/  IMAD.MOV.U32 R16, RZ, RZ, R14 ;  /* 0x000000ffff107224 */ /* 0x000fe200078e000e */
[----:B------:R-:W-:Y:S01]  /*0320*/  MOV R34, 0x360 ;  /* 0x0000036000227802 */ /* 0x000fe20000000f00 */
[----:B------:R-:W-:Y:S02]  /*0330*/  IMAD.MOV.U32 R17, RZ, RZ, R15 ;  /* 0x000000ffff117224 */ /* 0x000fe400078e000f */
[----:B------:R-:W-:-:S07]  /*0340*/  IMAD.MOV.U32 R19, RZ, RZ, 0x401921fb ;  /* 0x401921fbff137424 */ /* 0x000fce00078e00ff */
[----:B0-----:R-:W-:Y:S05]  /*0350*/  CALL.REL.NOINC `($__internal_0_$__cuda_sm20_div_rn_f64_full) ;  /* 0x0000001400207944 */ /* 0x001fea0003c00000 */
[----:B------:R-:W-:Y:S01]  /*0360*/  IMAD.MOV.U32 R2, RZ, RZ, R20 ;  /* 0x000000ffff027224 */ /* 0x000fe200078e0014 */
[----:B------:R-:W-:-:S07]  /*0370*/  MOV R3, R21 ;  /* 0x0000001500037202 */ /* 0x000fce0000000f00 */
.L_x_1:
[----:B------:R-:W-:Y:S05]  /*0380*/  BSYNC.RECONVERGENT B0 ;  /* 0x0000000000007941 */ /* 0x000fea0003800200 */
.L_x_0:
[----:B------:R-:W2:Y:S01]  /*0390*/  LDG.E R0, desc[UR6][R12.64+0x8] ;  /* 0x000008060c007981 */ /* 0x000ea2000c1e1900 */
[----:B------:R-:W1:Y:S01]  /*03a0*/  MUFU.RCP64H R5, 3.1415920257568359375 ;  /* 0x400921fb00057908 */ /* 0x000e620000001800 */
[----:B------:R-:W-:Y:S01]  /*03b0*/  IMAD.MOV.U32 R14, RZ, RZ, 0x54442d18 ;  /* 0x54442d18ff0e7424 */ /* 0x000fe200078e00ff */
[----:B------:R-:W-:Y:S01]  /*03c0*/  BSSY.RECONVERGENT B0, `(.L_x_2) ;  /* 0x000001d000007945 */ /* 0x000fe20003800200 */
[----:B------:R-:W-:Y:S02]  /*03d0*/  IMAD.MOV.U32 R15, RZ, RZ, 0x400921fb ;  /* 0x400921fbff0f7424 */ /* 0x000fe400078e00ff */
[----:B------:R-:W-:-:S06]  /*03e0*/  IMAD.MOV.U32 R4, RZ, RZ, 0x1 ;  /* 0x00000001ff047424 */ /* 0x000fcc00078e00ff */
[----:B-1----:R-:W-:-:S08]  /*03f0*/  DFMA R16, R4, -R14, 1 ;  /* 0x3ff000000410742b */ /* 0x002fd0000000080e */
[----:B------:R-:W-:-:S08]  /*0400*/  DFMA R16, R16, R16, R16 ;  /* 0x000000101010722b */ /* 0x000fd00000000010 */
[----:B------:R-:W-:-:S08]  /*0410*/  DFMA R16, R4, R16, R4 ;  /* 0x000000100410722b */ /* 0x000fd00000000004 */
[----:B------:R-:W-:-:S08]  /*0420*/  DFMA R18, R16, -R14, 1 ;  /* 0x3ff000001012742b */ /* 0x000fd0000000080e */
[----:B------:R-:W-:Y:S02]  /*0430*/  DFMA R18, R16, R18, R16 ;  /* 0x000000121012722b */ /* 0x000fe40000000010 */
[----:B------:R-:W-:Y:S01]  /*0440*/  DFMA R16, R10, R2, -0.5 ;  /* 0xbfe000000a10742b */ /* 0x000fe20000000002 */
[----:B--2---:R-:W1:Y:S05]  /*0450*/  F2F.F64.F32 R4, R0 ;  /* 0x0000000000047310 */ /* 0x004e6a0000201800 */
[----:B-1----:R-:W-:Y:S01]  /*0460*/  DMUL R20, R4, R18 ;  /* 0x0000001204147228 */ /* 0x002fe20000000000 */
[----:B------:R-:W-:-:S07]  /*0470*/  FSETP.GEU.AND P2, PT, |R5|, 6.5827683646048100446e-37, PT ;  /* 0x036000000500780b */ /* 0x000fce0003f4e200 */
[----:B------:R-:W-:Y:S01]  /*0480*/  DFMA R2, R20, -R14, R4 ;  /* 0x8000000e1402722b */ /* 0x000fe20000000004 */
[----:B------:R-:W-:Y:S02]  /*0490*/  IMAD.MOV.U32 R15, RZ, RZ, 0x3fe00000 ;  /* 0x3fe00000ff0f7424 */ /* 0x000fe400078e00ff */
[----:B------:R-:W-:-:S03]  /*04a0*/  IMAD.MOV.U32 R14, RZ, RZ, RZ ;  /* 0x000000ffff0e7224 */ /* 0x000fc600078e00ff */
[----:B------:R-:W-:Y:S02]  /*04b0*/  LOP3.LUT R15, R15, 0x80000000, R17, 0xb8, !PT ;  /* 0x800000000f0f7812 */ /* 0x000fe400078eb811 */
[----:B------:R-:W-:-:S04]  /*04c0*/  DFMA R2, R18, R2, R20 ;  /* 0x000000021202722b */ /* 0x000fc80000000014 */
[----:B------:R-:W-:-:S06]  /*04d0*/  DADD.RZ R14, R16, R14 ;  /* 0x00000000100e7229 */ /* 0x000fcc000000c00e */
[----:B------:R-:W-:Y:S01]  /*04e0*/  FFMA R16, RZ, 2.1426990032196044922, R3 ;  /* 0x400921fbff107823 */ /* 0x000fe20000000003 */
[----:B------:R1:W2:Y:S04]  /*04f0*/  F2I.F64.TRUNC R7, R14 ;  /* 0x0000000e00077311 */ /* 0x0002a8000030d100 */
[----:B------:R-:W-:-:S13]  /*0500*/  FSETP.GT.AND P1, PT, |R16|, 1.469367938527859385e-39, PT ;  /* 0x001000001000780b */ /* 0x000fda0003f24200 */
[----:B-12---:R-:W-:Y:S05]  /*0510*/  @P1 BRA P2, `(.L_x_3) ;  /* 0x00000000001c1947 */ /* 0x006fea0001000000 */
[----:B------:R-:W-:Y:S01]  /*0520*/  MOV R16, R4 ;  /* 0x0000000400107202 */ /* 0x000fe20000000f00 */
[----:B------:R-:W-:Y:S01]  /*0530*/  IMAD.MOV.U32 R17, RZ, RZ, R5 ;  /* 0x000000ffff117224 */ /* 0x000fe200078e0005 */
[----:B------:R-:W-:Y:S01]  /*0540*/  MOV R34, 0x570 ;  /* 0x0000057000227802 */ /* 0x000fe20000000f00 */
[----:B------:R-:W-:-:S07]  /*0550*/  IMAD.MOV.U32 R19, RZ, RZ, 0x400921fb ;  /* 0x400921fbff137424 */ /* 0x000fce00078e00ff */
[----:B0-----:R-:W-:Y:S05]  /*0560*/  CALL.REL.NOINC `($__internal_0_$__cuda_sm20_div_rn_f64_full) ;  /* 0x00000010009c7944 */ /* 0x001fea0003c00000 */
[----:B------:R-:W-:Y:S02]  /*0570*/  IMAD.MOV.U32 R2, RZ, RZ, R20 ;  /* 0x000000ffff027224 */ /* 0x000fe400078e0014 */
[----:B------:R-:W-:-:S07]  /*0580*/  IMAD.MOV.U32 R3, RZ, RZ, R21 ;  /* 0x000000ffff037224 */ /* 0x000fce00078e0015 */
.L_x_3:
[----:B------:R-:W-:Y:S05]  /*0590*/  BSYNC.RECONVERGENT B0 ;  /* 0x0000000000007941 */ /* 0x000fea0003800200 */
.L_x_2:
[----:B------:R-:W2:Y:S01]  /*05a0*/  LDG.E R0, desc[UR6][R12.64+0x10] ;  /* 0x000010060c007981 */ /* 0x000ea2000c1e1900 */
[----:B------:R-:W1:Y:S01]  /*05b0*/  MUFU.RCP64H R17, 6.283184051513671875 ;  /* 0x401921fb00117908 */ /* 0x000e620000001800 */
[----:B------:R-:W-:Y:S01]  /*05c0*/  IMAD.MOV.U32 R4, RZ, RZ, 0x54442d18 ;  /* 0x54442d18ff047424 */ /* 0x000fe200078e00ff */
[----:B------:R-:W-:Y:S01]  /*05d0*/  MOV R5, 0x401921fb ;  /* 0x401921fb00057802 */ /* 0x000fe20000000f00 */
[----:B------:R-:W-:Y:S01]  /*05e0*/  IMAD.MOV.U32 R16, RZ, RZ, 0x1 ;  /* 0x00000001ff107424 */ /* 0x000fe200078e00ff */
[----:B------:R-:W-:Y:S01]  /*05f0*/  UMOV UR8, 0x54442d18 ;  /* 0x54442d1800087882 */ /* 0x000fe20000000000 */
[----:B------:R-:W-:Y:S01]  /*0600*/  UMOV UR9, 0x400921fb ;  /* 0x400921fb00097882 */ /* 0x000fe20000000000 */
[----:B------:R-:W-:Y:S03]  /*0610*/  BSSY.RECONVERGENT B0, `(.L_x_4) ;  /* 0x000001c000007945 */ /* 0x000fe60003800200 */
[----:B-1----:R-:W-:-:S08]  /*0620*/  DFMA R14, R16, -R4, 1 ;  /* 0x3ff00000100e742b */ /* 0x002fd00000000804 */
[----:B------:R-:W-:-:S08]  /*0630*/  DFMA R18, R14, R14, R14 ;  /* 0x0000000e0e12722b */ /* 0x000fd0000000000e */
[----:B------:R-:W-:-:S08]  /*0640*/  DFMA R18, R16, R18, R16 ;  /* 0x000000121012722b */ /* 0x000fd00000000010 */
[----:B------:R-:W-:-:S08]  /*0650*/  DFMA R16, R18, -R4, 1 ;  /* 0x3ff000001210742b */ /* 0x000fd00000000804 */
[----:B------:R-:W-:Y:S02]  /*0660*/  DFMA R20, R18, R16, R18 ;  /* 0x000000101214722b */ /* 0x000fe40000000012 */
[----:B0-----:R-:W-:Y:S01]  /*0670*/  DFMA R16, R8, R2, -0.5 ;  /* 0xbfe000000810742b */ /* 0x001fe20000000002 */
[----:B--2---:R-:W0:Y:S02]  /*0680*/  F2F.F64.F32 R14, R0 ;  /* 0x00000000000e7310 */ /* 0x004e240000201800 */
[----:B0-----:R-:W-:-:S08]  /*0690*/  DADD R14, R14, UR8 ;  /* 0x000000080e0e7e29 */ /* 0x001fd00008000000 */
[----:B------:R-:W-:Y:S02]  /*06a0*/  DMUL R18, R20, R14 ;  /* 0x0000000e14127228 */ /* 0x000fe40000000000 */
[----:B------:R-:W-:-:S06]  /*06b0*/  FSETP.GEU.AND P2, PT, |R15|, 6.5827683646048100446e-37, PT ;  /* 0x036000000f00780b */ /* 0x000fcc0003f4e200 */
[----:B------:R-:W-:Y:S01]  /*06c0*/  DFMA R2, R18, -R4, R14 ;  /* 0x800000041202722b */ /* 0x000fe2000000000e */
[----:B------:R-:W-:Y:S02]  /*06d0*/  IMAD.MOV.U32 R5, RZ, RZ, 0x3fe00000 ;  /* 0x3fe00000ff057424 */ /* 0x000fe400078e00ff */
[----:B------:R-:W-:-:S03]  /*06e0*/  IMAD.MOV.U32 R4, RZ, RZ, RZ ;  /* 0x000000ffff047224 */ /* 0x000fc600078e00ff */
[----:B------:R-:W-:Y:S02]  /*06f0*/  LOP3.LUT R5, R5, 0x80000000, R17, 0xb8, !PT ;  /* 0x8000000005057812 */ /* 0x000fe400078eb811 */
[----:B------:R-:W-:-:S04]  /*0700*/  DFMA R2, R20, R2, R18 ;  /* 0x000000021402722b */ /* 0x000fc80000000012 */
[----:B------:R-:W-:-:S06]  /*0710*/  DADD.RZ R4, R16, R4 ;  /* 0x0000000010047229 */ /* 0x000fcc000000c004 */
[----:B------:R-:W-:-:S05]  /*0720*/  FFMA R0, RZ, 2.3926990032196044922, R3 ;  /* 0x401921fbff007823 */ /* 0x000fca0000000003 */
[----:B------:R-:W-:Y:S01]  /*0730*/  FSETP.GT.AND P1, PT, |R0|, 1.469367938527859385e-39, PT ;  /* 0x001000000000780b */ /* 0x000fe20003f24200 */
[----:B------:R0:W1:-:S12]  /*0740*/  F2I.F64.TRUNC R4, R4 ;  /* 0x0000000400047311 */ /* 0x000058000030d100 */
[----:B0-----:R-:W-:Y:S05]  /*0750*/  @P1 BRA P2, `(.L_x_5) ;  /* 0x00000000001c1947 */ /* 0x001fea0001000000 */
[----:B------:R-:W-:Y:S01]  /*0760*/  IMAD.MOV.U32 R16, RZ, RZ, R14 ;  /* 0x000000ffff107224 */ /* 0x000fe200078e000e */
[----:B------:R-:W-:Y:S01]  /*0770*/  MOV R19, 0x401921fb ;  /* 0x401921fb00137802 */ /* 0x000fe20000000f00 */
[----:B------:R-:W-:Y:S01]  /*0780*/  IMAD.MOV.U32 R17, RZ, RZ, R15 ;  /* 0x000000ffff117224 */ /* 0x000fe200078e000f */
[----:B------:R-:W-:-:S07]  /*0790*/  MOV R34, 0x7b0 ;  /* 0x000007b000227802 */ /* 0x000fce0000000f00 */
[----:B-1----:R-:W-:Y:S05]  /*07a0*/  CALL.REL.NOINC `($__internal_0_$__cuda_sm20_div_rn_f64_full) ;  /* 0x00000010000c7944 */ /* 0x002fea0003c00000 */
[----:B------:R-:W-:Y:S02]  /*07b0*/  IMAD.MOV.U32 R2, RZ, RZ, R20 ;  /* 0x000000ffff027224 */ /* 0x000fe400078e0014 */
[----:B------:R-:W-:-:S07]  /*07c0*/  IMAD.MOV.U32 R3, RZ, RZ, R21 ;  /* 0x000000ffff037224 */ /* 0x000fce00078e0015 */
.L_x_5:
[----:B------:R-:W-:Y:S05]  /*07d0*/  BSYNC.RECONVERGENT B0 ;  /* 0x0000000000007941 */ /* 0x000fea0003800200 */
.L_x_4:
[----:B------:R-:W2:Y:S01]  /*07e0*/  LDG.E R0, desc[UR6][R12.64+0x14] ;  /* 0x000014060c007981 */ /* 0x000ea2000c1e1900 */
[----:B------:R-:W0:Y:S01]  /*07f0*/  MUFU.RCP64H R15, 3.1415920257568359375 ;  /* 0x400921fb000f7908 */ /* 0x000e220000001800 */
[----:B------:R-:W-:Y:S01]  /*0800*/  IMAD.MOV.U32 R16, RZ, RZ, 0x54442d18 ;  /* 0x54442d18ff107424 */ /* 0x000fe200078e00ff */
[----:B------:R-:W-:Y:S01]  /*0810*/  MOV R14, 0x1 ;  /* 0x00000001000e7802 */ /* 0x000fe20000000f00 */
[----:B------:R-:W-:Y:S01]  /*0820*/  IMAD.MOV.U32 R17, RZ, RZ, 0x400921fb ;  /* 0x400921fbff117424 */ /* 0x000fe200078e00ff */
[----:B------:R-:W-:Y:S05]  /*0830*/  BSSY.RECONVERGENT B0, `(.L_x_6) ;  /* 0x000001b000007945 */ /* 0x000fea0003800200 */
[----:B0-----:R-:W-:-:S08]  /*0840*/  DFMA R18, R14, -R16, 1 ;  /* 0x3ff000000e12742b */ /* 0x001fd00000000810 */
[----:B------:R-:W-:-:S08]  /*0850*/  DFMA R18, R18, R18, R18 ;  /* 0x000000121212722b */ /* 0x000fd00000000012 */
[----:B------:R-:W-:-:S08]  /*0860*/  DFMA R18, R14, R18, R14 ;  /* 0x000000120e12722b */ /* 0x000fd0000000000e */
[----:B------:R-:W-:-:S08]  /*0870*/  DFMA R20, R18, -R16, 1 ;  /* 0x3ff000001214742b */ /* 0x000fd00000000810 */
[----:B------:R-:W-:Y:S02]  /*0880*/  DFMA R22, R18, R20, R18 ;  /* 0x000000141216722b */ /* 0x000fe40000000012 */
[----:B------:R-:W-:Y:S01]  /*0890*/  DFMA R18, R10, R2, -0.5 ;  /* 0xbfe000000a12742b */ /* 0x000fe20000000002 */
[----:B--2---:R-:W0:Y:S05]  /*08a0*/  F2F.F64.F32 R14, R0 ;  /* 0x00000000000e7310 */ /* 0x004e2a0000201800 */
[----:B0-----:R-:W-:Y:S01]  /*08b0*/  DMUL R20, R22, R14 ;  /* 0x0000000e16147228 */ /* 0x001fe20000000000 */
        /* <DEDUP_REMOVED lines=10> */
[----:B0-2---:R-:W-:Y:S05]  /*0960*/  @P1 BRA P2, `(.L_x_7) ;  /* 0x00000000001c1947 */ /* 0x005fea0001000000 */
[----:B------:R-:W-:Y:S01]  /*0970*/  IMAD.MOV.U32 R16, RZ, RZ, R14 ;  /* 0x000000ffff107224 */ /* 0x000fe200078e000e */
[----:B------:R-:W-:Y:S01]  /*0980*/  MOV R19, 0x400921fb ;  /* 0x400921fb00137802 */ /* 0x000fe20000000f00 */
[----:B------:R-:W-:Y:S01]  /*0990*/  IMAD.MOV.U32 R17, RZ, RZ, R15 ;  /* 0x000000ffff117224 */ /* 0x000fe200078e000f */
[----:B------:R-:W-:-:S07]  /*09a0*/  MOV R34, 0x9c0 ;  /* 0x000009c000227802 */ /* 0x000fce0000000f00 */
[----:B-1----:R-:W-:Y:S05]  /*09b0*/  CALL.REL.NOINC `($__internal_0_$__cuda_sm20_div_rn_f64_full) ;  /* 0x0000000c00887944 */ /* 0x002fea0003c00000 */
[----:B------:R-:W-:Y:S02]  /*09c0*/  IMAD.MOV.U32 R2, RZ, RZ, R20 ;  /* 0x000000ffff027224 */ /* 0x000fe400078e0014 */
[----:B------:R-:W-:-:S07]  /*09d0*/  IMAD.MOV.U32 R3, RZ, RZ, R21 ;  /* 0x000000ffff037224 */ /* 0x000fce00078e0015 */
.L_x_7:
[----:B------:R-:W-:Y:S05]  /*09e0*/  BSYNC.RECONVERGENT B0 ;  /* 0x0000000000007941 */ /* 0x000fea0003800200 */
.L_x_6:
[----:B------:R-:W0:Y:S01]  /*09f0*/  LDC.64 R14, c[0x0][0x380] ;  /* 0x0000e000ff0e7b82 */ /* 0x000e220000000a00 */
[----:B------:R-:W-:-:S04]  /*0a00*/  IMAD.IADD R0, R33, 0x1, R6 ;  /* 0x0000000121007824 */ /* 0x000fc800078e0206 */
[----:B------:R-:W-:-:S04]  /*0a10*/  IMAD R17, R0, 0x3, RZ ;  /* 0x0000000300117824 */ /* 0x000fc800078e02ff */
[----:B0-----:R-:W-:-:S05]  /*0a20*/  IMAD.WIDE R14, R17, 0x4, R14 ;  /* 0x00000004110e7825 */ /* 0x001fca00078e020e */
[----:B------:R-:W2:Y:S01]  /*0a30*/  LDG.E R0, desc[UR6][R14.64+0x4] ;  /* 0x000004060e007981 */ /* 0x000ea2000c1e1900 */
[----:B------:R-:W0:Y:S01]  /*0a40*/  MUFU.RCP64H R23, 6.283184051513671875 ;  /* 0x401921fb00177908 */ /* 0x000e220000001800 */
[----:B------:R-:W-:Y:S01]  /*0a50*/  IMAD.MOV.U32 R18, RZ, RZ, 0x54442d18 ;  /* 0x54442d18ff127424 */ /* 0x000fe200078e00ff */
[----:B------:R-:W-:Y:S01]  /*0a60*/  MOV R19, 0x401921fb ;  /* 0x401921fb00137802 */ /* 0x000fe20000000f00 */
[----:B------:R-:W-:Y:S01]  /*0a70*/  IMAD.MOV.U32 R22, RZ, RZ, 0x1 ;  /* 0x00000001ff167424 */ /* 0x000fe200078e00ff */
[----:B------:R-:W-:Y:S01]  /*0a80*/  UMOV UR8, 0x54442d18 ;  /* 0x54442d1800087882 */ /* 0x000fe20000000000 */
[----:B------:R-:W-:Y:S01]  /*0a90*/  UMOV UR9, 0x400921fb ;  /* 0x400921fb00097882 */ /* 0x000fe20000000000 */
[----:B------:R-:W-:Y:S01]  /*0aa0*/  DFMA R2, R8, R2, -0.5 ;  /* 0xbfe000000802742b */ /* 0x000fe20000000002 */
[----:B------:R-:W-:Y:S01]  /*0ab0*/  IMAD.MOV.U32 R25, RZ, RZ, 0x3fe00000 ;  /* 0x3fe00000ff197424 */ /* 0x000fe200078e00ff */
[----:B------:R-:W-:Y:S01]  /*0ac0*/  BSSY.RECONVERGENT B0, `(.L_x_8) ;  /* 0x0000018000007945 */ /* 0x000fe20003800200 */
[----:B0-----:R-:W-:-:S08]  /*0ad0*/  DFMA R16, R22, -R18, 1 ;  /* 0x3ff000001610742b */ /* 0x001fd00000000812 */
[----:B------:R-:W-:-:S08]  /*0ae0*/  DFMA R16, R16, R16, R16 ;  /* 0x000000101010722b */ /* 0x000fd00000000010 */
[----:B------:R-:W-:-:S08]  /*0af0*/  DFMA R22, R22, R16, R22 ;  /* 0x000000101616722b */ /* 0x000fd00000000016 */
[----:B------:R-:W-:-:S08]  /*0b00*/  DFMA R20, R22, -R18, 1 ;  /* 0x3ff000001614742b */ /* 0x000fd00000000812 */
[----:B------:R-:W-:Y:S01]  /*0b10*/  DFMA R22, R22, R20, R22 ;  /* 0x000000141616722b */ /* 0x000fe20000000016 */
[----:B--2---:R-:W0:Y:S02]  /*0b20*/  F2F.F64.F32 R16, R0 ;  /* 0x0000000000107310 */ /* 0x004e240000201800 */
[----:B0-----:R-:W-:-:S08]  /*0b30*/  DADD R16, R16, UR8 ;  /* 0x0000000810107e29 */ /* 0x001fd00008000000 */
[----:B------:R-:W-:Y:S02]  /*0b40*/  DMUL R20, R22, R16 ;  /* 0x0000001016147228 */ /* 0x000fe40000000000 */
[----:B------:R-:W-:-:S06]  /*0b50*/  FSETP.GEU.AND P2, PT, |R17|, 6.5827683646048100446e-37, PT ;  /* 0x036000001100780b */ /* 0x000fcc0003f4e200 */
[----:B------:R-:W-:-:S08]  /*0b60*/  DFMA R18, R20, -R18, R16 ;  /* 0x800000121412722b */ /* 0x000fd00000000010 */
[----:B------:R-:W-:Y:S01]  /*0b70*/  DFMA R18, R22, R18, R20 ;  /* 0x000000121612722b */ /* 0x000fe20000000014 */
[----:B------:R-:W-:Y:S01]  /*0b80*/  LOP3.LUT R21, R25, 0x80000000, R3, 0xb8, !PT ;  /* 0x8000000019157812 */ /* 0x000fe200078eb803 */
[----:B------:R-:W-:-:S06]  /*0b90*/  IMAD.MOV.U32 R20, RZ, RZ, RZ ;  /* 0x000000ffff147224 */ /* 0x000fcc00078e00ff */
[----:B------:R-:W-:Y:S02]  /*0ba0*/  DADD.RZ R2, R2, R20 ;  /* 0x0000000002027229 */ /* 0x000fe4000000c014 */
[----:B------:R-:W-:-:S05]  /*0bb0*/  FFMA R0, RZ, 2.3926990032196044922, R19 ;  /* 0x401921fbff007823 */ /* 0x000fca0000000013 */
[----:B------:R-:W-:-:S03]  /*0bc0*/  FSETP.GT.AND P1, PT, |R0|, 1.469367938527859385e-39, PT ;  /* 0x001000000000780b */ /* 0x000fc60003f24200 */
[----:B------:R0:W2:Y:S10]  /*0bd0*/  F2I.F64.TRUNC R3, R2 ;  /* 0x0000000200037311 */ /* 0x0000b4000030d100 */
[----:B0-----:R-:W-:Y:S05]  /*0be0*/  @P1 BRA P2, `(.L_x_9) ;  /* 0x0000000000141947 */ /* 0x001fea0001000000 */
[----:B------:R-:W-:Y:S01]  /*0bf0*/  IMAD.MOV.U32 R19, RZ, RZ, 0x401921fb ;  /* 0x401921fbff137424 */ /* 0x000fe200078e00ff */
[----:B------:R-:W-:-:S07]  /*0c00*/  MOV R34, 0xc20 ;  /* 0x00000c2000227802 */ /* 0x000fce0000000f00 */
[----:B-12---:R-:W-:Y:S05]  /*0c10*/  CALL.REL.NOINC `($__internal_0_$__cuda_sm20_div_rn_f64_full) ;  /* 0x0000000800f07944 */ /* 0x006fea0003c00000 */
[----:B------:R-:W-:Y:S01]  /*0c20*/  MOV R18, R20 ;  /* 0x0000001400127202 */ /* 0x000fe20000000f00 */
[----:B------:R-:W-:-:S07]  /*0c30*/  IMAD.MOV.U32 R19, RZ, RZ, R21 ;  /* 0x000000ffff137224 */ /* 0x000fce00078e0015 */
.L_x_9:
[----:B------:R-:W-:Y:S05]  /*0c40*/  BSYNC.RECONVERGENT B0 ;  /* 0x0000000000007941 */ /* 0x000fea0003800200 */
.L_x_8:
[----:B------:R-:W3:Y:S01]  /*0c50*/  LDG.E R0, desc[UR6][R14.64+0x8] ;  /* 0x000008060e007981 */ /* 0x000ee2000c1e1900 */
[----:B------:R-:W0:Y:S01]  /*0c60*/  MUFU.RCP64H R17, 3.1415920257568359375 ;  /* 0x400921fb00117908 */ /* 0x000e220000001800 */
[----:B------:R-:W-:Y:S01]  /*0c70*/  IMAD.MOV.U32 R20, RZ, RZ, 0x54442d18 ;  /* 0x54442d18ff147424 */ /* 0x000fe200078e00ff */
[----:B------:R-:W-:Y:S01]  /*0c80*/  DFMA R18, R10, R18, -0.5 ;  /* 0xbfe000000a12742b */ /* 0x000fe20000000012 */
        /* <DEDUP_REMOVED lines=8> */
[----:B------:R-:W-:Y:S01]  /*0d10*/  DFMA R22, R22, R24, R22 ;  /* 0x000000181616722b */ /* 0x000fe20000000016 */
[----:B---3--:R-:W0:Y:S07]  /*0d20*/  F2F.F64.F32 R16, R0 ;  /* 0x0000000000107310 */ /* 0x008e2e0000201800 */
[----:B0-----:R-:W-:Y:S01]  /*0d30*/  DMUL R24, R22, R16 ;  /* 0x0000001016187228 */ /* 0x001fe20000000000 */
[----:B------:R-:W-:-:S07]  /*0d40*/  FSETP.GEU.AND P2, PT, |R17|, 6.5827683646048100446e-37, PT ;  /* 0x036000001100780b */ /* 0x000fce0003f4e200 */
[----:B------:R-:W-:-:S08]  /*0d50*/  DFMA R20, R24, -R20, R16 ;  /* 0x800000141814722b */ /* 0x000fd00000000010 */
[----:B------:R-:W-:Y:S01]  /*0d60*/  DFMA R20, R22, R20, R24 ;  /* 0x000000141614722b */ /* 0x000fe20000000018 */
[----:B------:R-:W-:Y:S01]  /*0d70*/  LOP3.LUT R23, R27, 0x80000000, R19, 0xb8, !PT ;  /* 0x800000001b177812 */ /* 0x000fe200078eb813 */
[----:B------:R-:W-:-:S06]  /*0d80*/  IMAD.MOV.U32 R22, RZ, RZ, RZ ;  /* 0x000000ffff167224 */ /* 0x000fcc00078e00ff */
[----:B------:R-:W-:Y:S02]  /*0d90*/  DADD.RZ R18, R18, R22 ;  /* 0x0000000012127229 */ /* 0x000fe4000000c016 */
[----:B------:R-:W-:-:S04]  /*0da0*/  FFMA R22, RZ, 2.1426990032196044922, R21 ;  /* 0x400921fbff167823 */ /* 0x000fc80000000015 */
[----:B------:R0:W3:Y:S01]  /*0db0*/  F2I.F64.TRUNC R2, R18 ;  /* 0x0000001200027311 */ /* 0x0000e2000030d100 */
[----:B------:R-:W-:-:S13]  /*0dc0*/  FSETP.GT.AND P1, PT, |R22|, 1.469367938527859385e-39, PT ;  /* 0x001000001600780b */ /* 0x000fda0003f24200 */
[----:B0-----:R-:W-:Y:S05]  /*0dd0*/  @P1 BRA P2, `(.L_x_11) ;  /* 0x00000000000c1947 */ /* 0x001fea0001000000 */
[----:B------:R-:W-:Y:S01]  /*0de0*/  IMAD.MOV.U32 R19, RZ, RZ, 0x400921fb ;  /* 0x400921fbff137424 */ /* 0x000fe200078e00ff */
[----:B------:R-:W-:-:S07]  /*0df0*/  MOV R34, 0xe10 ;  /* 0x00000e1000227802 */ /* 0x000fce0000000f00 */
[----:B-123--:R-:W-:Y:S05]  /*0e00*/  CALL.REL.NOINC `($__internal_0_$__cuda_sm20_div_rn_f64_full) ;  /* 0x0000000800747944 */ /* 0x00efea0003c00000 */
.L_x_11:
[----:B------:R-:W-:Y:S05]  /*0e10*/  BSYNC.RECONVERGENT B0 ;  /* 0x0000000000007941 */ /* 0x000fea0003800200 */
.L_x_10:
[----:B------:R-:W4:Y:S01]  /*0e20*/  LDG.E R0, desc[UR6][R14.64+0x10] ;  /* 0x000010060e007981 */ /* 0x000f22000c1e1900 */
        /* <DEDUP_REMOVED lines=14> */
[----:B----4-:R-:W0:Y:S02]  /*0f10*/  F2F.F64.F32 R18, R0 ;  /* 0x0000000000127310 */ /* 0x010e240000201800 */
        /* <DEDUP_REMOVED lines=8> */
[----:B------:R-:W-:-:S04]  /*0fa0*/  FFMA R22, RZ, 2.3926990032196044922, R17 ;  /* 0x401921fbff167823 */ /* 0x000fc80000000011 */
[----:B------:R0:W4:Y:S01]  /*0fb0*/  F2I.F64.TRUNC R0, R20 ;  /* 0x0000001400007311 */ /* 0x000122000030d100 */
[----:B------:R-:W-:-:S13]  /*0fc0*/  FSETP.GT.AND P1, PT, |R22|, 1.469367938527859385e-39, PT ;  /* 0x001000001600780b */ /* 0x000fda0003f24200 */
[----:B0-----:R-:W-:Y:S05]  /*0fd0*/  @P1 BRA P2, `(.L_x_13) ;  /* 0x00000000001c1947 */ /* 0x001fea0001000000 */
[----:B------:R-:W-:Y:S01]  /*0fe0*/  IMAD.MOV.U32 R17, RZ, RZ, R19 ;  /* 0x000000ffff117224 */ /* 0x000fe200078e0013 */
[----:B------:R-:W-:Y:S01]  /*0ff0*/  MOV R19, 0x401921fb ;  /* 0x401921fb00137802 */ /* 0x000fe20000000f00 */
[----:B------:R-:W-:Y:S01]  /*1000*/  IMAD.MOV.U32 R16, RZ, RZ, R18 ;  /* 0x000000ffff107224 */ /* 0x000fe200078e0012 */
[----:B------:R-:W-:-:S07]  /*1010*/  MOV R34, 0x1030 ;  /* 0x0000103000227802 */ /* 0x000fce0000000f00 */
[----:B-1234-:R-:W-:Y:S05]  /*1020*/  CALL.REL.NOINC `($__internal_0_$__cuda_sm20_div_rn_f64_full) ;  /* 0x0000000400ec7944 */ /* 0x01efea0003c00000 */
[----:B------:R-:W-:Y:S02]  /*1030*/  IMAD.MOV.U32 R16, RZ, RZ, R20 ;  /* 0x000000ffff107224 */ /* 0x000fe400078e0014 */
[----:B------:R-:W-:-:S07]  /*1040*/  IMAD.MOV.U32 R17, RZ, RZ, R21 ;  /* 0x000000ffff117224 */ /* 0x000fce00078e0015 */
.L_x_13:
[----:B------:R-:W-:Y:S05]  /*1050*/  BSYNC.RECONVERGENT B0 ;  /* 0x0000000000007941 */ /* 0x000fea0003800200 */
.L_x_12:
[----:B------:R0:W5:Y:S01]  /*1060*/  LDG.E R26, desc[UR6][R14.64+0x14] ;  /* 0x000014060e1a7981 */ /* 0x000162000c1e1900 */
[----:B------:R-:W1:Y:S01]  /*1070*/  MUFU.RCP64H R21, 3.1415920257568359375 ;  /* 0x400921fb00157908 */ /* 0x000e620000001800 */
[----:B------:R-:W-:Y:S01]  /*1080*/  IMAD.MOV.U32 R24, RZ, RZ, 0x54442d18 ;  /* 0x54442d18ff187424 */ /* 0x000fe200078e00ff */
[----:B------:R-:W-:Y:S01]  /*1090*/  MOV R20, 0x1 ;  /* 0x0000000100147802 */ /* 0x000fe20000000f00 */
[----:B------:R-:W-:Y:S01]  /*10a0*/  IMAD.MOV.U32 R25, RZ, RZ, 0x400921fb ;  /* 0x400921fbff197424 */ /* 0x000fe200078e00ff */
[----:B------:R-:W-:Y:S01]  /*10b0*/  DFMA R16, R10, R16, -0.5 ;  /* 0xbfe000000a10742b */ /* 0x000fe20000000010 */
[----:B------:R-:W-:Y:S01]  /*10c0*/  BSSY.RECONVERGENT B0, `(.L_x_14) ;  /* 0x0000018000007945 */ /* 0x000fe20003800200 */
[----:B0-----:R-:W-:Y:S02]  /*10d0*/  IMAD.MOV.U32 R15, RZ, RZ, 0x3fe00000 ;  /* 0x3fe00000ff0f7424 */ /* 0x001fe400078e00ff */
[----:B------:R-:W-:-:S06]  /*10e0*/  IMAD.MOV.U32 R14, RZ, RZ, RZ ;  /* 0x000000ffff0e7224 */ /* 0x000fcc00078e00ff */
[----:B------:R-:W-:Y:S01]  /*10f0*/  LOP3.LUT R15, R15, 0x80000000, R17, 0xb8, !PT ;  /* 0x800000000f0f7812 */ /* 0x000fe200078eb811 */
[----:B-1----:R-:W-:-:S05]  /*1100*/  DFMA R18, R20, -R24, 1 ;  /* 0x3ff000001412742b */ /* 0x002fca0000000818 */
[----:B------:R-:W-:-:S03]  /*1110*/  DADD.RZ R14, R16, R14 ;  /* 0x00000000100e7229 */ /* 0x000fc6000000c00e */
[----:B------:R-:W-:-:S07]  /*1120*/  DFMA R18, R18, R18, R18 ;  /* 0x000000121212722b */ /* 0x000fce0000000012 */
[----:B------:R-:W-:Y:S01]  /*1130*/  F2I.F64.TRUNC R14, R14 ;  /* 0x0000000e000e7311 */ /* 0x000fe2000030d100 */
[----:B------:R-:W-:-:S08]  /*1140*/  DFMA R20, R20, R18, R20 ;  /* 0x000000121414722b */ /* 0x000fd00000000014 */
[----:B------:R-:W-:-:S08]  /*1150*/  DFMA R22, R20, -R24, 1 ;  /* 0x3ff000001416742b */ /* 0x000fd00000000818 */
[----:B------:R-:W-:Y:S01]  /*1160*/  DFMA R22, R20, R22, R20 ;  /* 0x000000161416722b */ /* 0x000fe20000000014 */
[----:B-----5:R-:W0:Y:S07]  /*1170*/  F2F.F64.F32 R18, R26 ;  /* 0x0000001a00127310 */ /* 0x020e2e0000201800 */
[----:B0-----:R-:W-:Y:S01]  /*1180*/  DMUL R20, R22, R18 ;  /* 0x0000001216147228 */ /* 0x001fe20000000000 */
[----:B------:R-:W-:-:S07]  /*1190*/  FSETP.GEU.AND P2, PT, |R19|, 6.5827683646048100446e-37, PT ;  /* 0x036000001300780b */ /* 0x000fce0003f4e200 */
[----:B------:R-:W-:-:S08]  /*11a0*/  DFMA R24, R20, -R24, R18 ;  /* 0x800000181418722b */ /* 0x000fd00000000012 */
[----:B------:R-:W-:-:S10]  /*11b0*/  DFMA R20, R22, R24, R20 ;  /* 0x000000181614722b */ /* 0x000fd40000000014 */
[----:B------:R-:W-:-:S05]  /*11c0*/  FFMA R16, RZ, 2.1426990032196044922, R21 ;  /* 0x400921fbff107823 */ /* 0x000fca0000000015 */
[----:B------:R-:W-:-:S13]  /*11d0*/  FSETP.GT.AND P1, PT, |R16|, 1.469367938527859385e-39, PT ;  /* 0x001000001000780b */ /* 0x000fda0003f24200 */
[----:B------:R-:W-:Y:S05]  /*11e0*/  @P1 BRA P2, `(.L_x_15) ;  /* 0x0000000000141947 */ /* 0x000fea0001000000 */
[----:B------:R-:W-:Y:S01]  /*11f0*/  IMAD.MOV.U32 R17, RZ, RZ, R19 ;  /* 0x000000ffff117224 */ /* 0x000fe200078e0013 */
[----:B------:R-:W-:Y:S01]  /*1200*/  MOV R19, 0x400921fb ;  /* 0x400921fb00137802 */ /* 0x000fe20000000f00 */
[----:B------:R-:W-:Y:S01]  /*1210*/  IMAD.MOV.U32 R16, RZ, RZ, R18 ;  /* 0x000000ffff107224 */ /* 0x000fe200078e0012 */
[----:B------:R-:W-:-:S07]  /*1220*/  MOV R34, 0x1240 ;  /* 0x0000124000227802 */ /* 0x000fce0000000f00 */
[----:B--234-:R-:W-:Y:S05]  /*1230*/  CALL.REL.NOINC `($__internal_0_$__cuda_sm20_div_rn_f64_full) ;  /* 0x0000000400687944 */ /* 0x01cfea0003c00000 */
.L_x_15:
[----:B------:R-:W-:Y:S05]  /*1240*/  BSYNC.RECONVERGENT B0 ;  /* 0x0000000000007941 */ /* 0x000fea0003800200 */
.L_x_14:
[----:B------:R-:W-:Y:S04]  /*1250*/  BSSY.RECONVERGENT B0, `(.L_x_16) ;  /* 0x0000056000007945 */ /* 0x000fe80003800200 */
[----:B------:R-:W-:Y:S05]  /*1260*/  @P0 BRA `(.L_x_17) ;  /* 0x0000000400500947 */ /* 0x000fea0003800000 */
[----:B------:R-:W0:Y:S01]  /*1270*/  LDCU.64 UR8, c[0x0][0x388] ;  /* 0x00007100ff0877ac */ /* 0x000e220008000a00 */
[----:B------:R-:W5:Y:S01]  /*1280*/  LDG.E R12, desc[UR6][R12.64] ;  /* 0x000000060c0c7981 */ /* 0x000f62000c1e1900 */
[----:B------:R-:W-:-:S05]  /*1290*/  IMAD R15, R33, R4, R7 ;  /* 0x00000004210f7224 */ /* 0x000fca00078e0207 */
[----:B------:R-:W-:Y:S02]  /*12a0*/  SHF.R.S32.HI R16, RZ, 0x1f, R15 ;  /* 0x0000001fff107819 */ /* 0x000fe4000001140f */
[----:B0-----:R-:W-:-:S04]  /*12b0*/  LEA R18, P1, R15, UR8, 0x2 ;  /* 0x000000080f127c11 */ /* 0x001fc8000f8210ff */
[----:B------:R-:W-:-:S05]  /*12c0*/  LEA.HI.X R19, R15, UR9, R16, 0x2, P1 ;  /* 0x000000090f137c11 */ /* 0x000fca00088f1410 */
[----:B------:R-:W2:Y:S01]  /*12d0*/  LDG.E R18, desc[UR6][R18.64] ;  /* 0x0000000612127981 */ /* 0x000ea2000c1e1900 */
[----:B------:R-:W-:Y:S01]  /*12e0*/  DFMA R20, R8, R20, -0.5 ;  /* 0xbfe000000814742b */ /* 0x000fe20000000014 */
[----:B------:R-:W-:Y:S02]  /*12f0*/  IMAD.MOV.U32 R17, RZ, RZ, 0x3fe00000 ;  /* 0x3fe00000ff117424 */ /* 0x000fe400078e00ff */
[----:B------:R-:W-:-:S07]  /*1300*/  IMAD.MOV.U32 R16, RZ, RZ, RZ ;  /* 0x000000ffff107224 */ /* 0x000fce00078e00ff */
[----:B------:R-:W-:-:S06]  /*1310*/  LOP3.LUT R17, R17, 0x80000000, R21, 0xb8, !PT ;  /* 0x8000000011117812 */ /* 0x000fcc00078eb815 */
[----:B------:R-:W-:-:S10]  /*1320*/  DADD.RZ R16, R20, R16 ;  /* 0x0000000014107229 */ /* 0x000fd4000000c010 */
[----:B------:R-:W0:Y:S01]  /*1330*/  F2I.F64.TRUNC R17, R16 ;  /* 0x0000001000117311 */ /* 0x000e22000030d100 */
[----:B-----5:R-:W-:Y:S01]  /*1340*/  FMUL R15, R12, 100 ;  /* 0x42c800000c0f7820 */ /* 0x020fe20000400000 */
[CC--:B---3--:R-:W-:Y:S02]  /*1350*/  VIMNMX R12, PT, PT, R5.reuse, R2.reuse, PT ;  /* 0x00000002050c7248 */ /* 0x0c8fe40003fe0100 */
[----:B------:R-:W-:Y:S02]  /*1360*/  VIMNMX R2, PT, PT, R5, R2, !PT ;  /* 0x0000000205027248 */ /* 0x000fe40007fe0100 */
[CC--:B------:R-:W-:Y:S02]  /*1370*/  VIMNMX3 R5, R7.reuse, R14.reuse, R12, PT ;  /* 0x0000000e0705720f */ /* 0x0c0fe4000380010c */
[----:B------:R-:W1:Y:S01]  /*1380*/  F2I.TRUNC.NTZ R15, R15 ;  /* 0x0000000f000f7305 */ /* 0x000e62000020f100 */
[----:B------:R-:W-:Y:S02]  /*1390*/  VIMNMX3 R14, R7, R14, R2, !PT ;  /* 0x0000000e070e720f */ /* 0x000fe40007800102 */
[----:B-1----:R-:W-:-:S02]  /*13a0*/  ISETP.GT.AND P1, PT, R15, 0x270f, PT ;  /* 0x0000270f0f00780c */ /* 0x002fc40003f24270 */
[----:B--2---:R-:W-:-:S04]  /*13b0*/  IADD3 R13, PT, PT, R15, 0xe, -R18 ;  /* 0x0000000e0f0d7810 */ /* 0x004fc80007ffe812 */
[----:B------:R-:W-:Y:S02]  /*13c0*/  ISETP.GT.U32.OR P1, PT, R13, 0x1c, P1 ;  /* 0x0000001c0d00780c */ /* 0x000fe40000f24470 */
[CC--:B----4-:R-:W-:Y:S02]  /*13d0*/  VIMNMX R13, PT, PT, R3.reuse, R0.reuse, PT ;  /* 0x00000000030d7248 */ /* 0x0d0fe40003fe0100 */
[----:B------:R-:W-:Y:S02]  /*13e0*/  VIMNMX R3, PT, PT, R3, R0, !PT ;  /* 0x0000000003037248 */ /* 0x000fe40007fe0100 */
[CC--:B0-----:R-:W-:Y:S02]  /*13f0*/  VIMNMX3 R0, R4.reuse, R17.reuse, R13, PT ;  /* 0x000000110400720f */ /* 0x0c1fe4000380010d */
[----:B------:R-:W-:-:S05]  /*1400*/  VIMNMX3 R3, R4, R17, R3, !PT ;  /* 0x000000110403720f */ /* 0x000fca0007800103 */
[----:B------:R-:W-:Y:S05]  /*1410*/  @P1 BRA `(.L_x_17) ;  /* 0x0000000000e41947 */ /* 0x000fea0003800000 */
[----:B------:R-:W-:Y:S01]  /*1420*/  IMAD.IADD R7, R3, 0x1, -R0 ;  /* 0x0000000103077824 */ /* 0x000fe200078e0a00 */
[C---:B------:R-:W-:Y:S01]  /*1430*/  ISETP.GT.AND P1, PT, R14.reuse, R5, PT ;  /* 0x000000050e00720c */ /* 0x040fe20003f24270 */
[----:B------:R-:W-:-:S04]  /*1440*/  IMAD.IADD R2, R14, 0x1, -R5 ;  /* 0x000000010e027824 */ /* 0x000fc800078e0a05 */
[----:B------:R-:W-:-:S05]  /*1450*/  IMAD R2, R2, R7, RZ ;  /* 0x0000000702027224 */ /* 0x000fca00078e02ff */
[----:B------:R-:W-:-:S13]  /*1460*/  ISETP.GT.OR P1, PT, R2, 0x31, !P1 ;  /* 0x000000310200780c */ /* 0x000fda0004f24670 */
[----:B------:R-:W-:Y:S05]  /*1470*/  @P1 BRA `(.L_x_17) ;  /* 0x0000000000cc1947 */ /* 0x000fea0003800000 */
[----:B------:R-:W0:Y:S01]  /*1480*/  LDC.64 R12, c[0x0][0x390] ;  /* 0x0000e400ff0c7b82 */ /* 0x000e220000000a00 */
[----:B------:R-:W-:Y:S01]  /*1490*/  LOP3.LUT R2, R7, 0x3, RZ, 0xc0, !PT ;  /* 0x0000000307027812 */ /* 0x000fe200078ec0ff */
[----:B0-----:R-:W-:-:S07]  /*14a0*/  IMAD.WIDE R6, R6, 0x4, R12 ;  /* 0x0000000406067825 */ /* 0x001fce00078e020c */
.L_x_23:
[----:B------:R-:W-:Y:S01]  /*14b0*/  ISETP.GE.AND P1, PT, R0, R3, PT ;  /* 0x000000030000720c */ /* 0x000fe20003f26270 */
[----:B------:R-:W-:-:S12]  /*14c0*/  BSSY.RECONVERGENT B1, `(.L_x_18) ;  /* 0x000002b000017945 */ /* 0x000fd80003800200 */
[----:B0123--:R-:W-:Y:S05]  /*14d0*/  @P1 BRA `(.L_x_19) ;  /* 0x0000000000a41947 */ /* 0x00ffea0003800000 */
[----:B------:R-:W-:Y:S01]  /*14e0*/  ISETP.NE.AND P1, PT, R2, RZ, PT ;  /* 0x000000ff0200720c */ /* 0x000fe20003f25270 */
[----:B------:R-:W-:Y:S01]  /*14f0*/  BSSY.RECONVERGENT B2, `(.L_x_20) ;  /* 0x0000014000027945 */ /* 0x000fe20003800200 */
[----:B------:R-:W-:-:S04]  /*1500*/  IADD3 R4, PT, PT, R0, -R3, RZ ;  /* 0x8000000300047210 */ /* 0x000fc80007ffe0ff */
[----:B------:R-:W-:Y:S01]  /*1510*/  ISETP.GT.U32.AND P2, PT, R4, -0x4, PT ;  /* 0xfffffffc0400780c */ /* 0x000fe20003f44070 */
[----:B------:R-:W-:-:S06]  /*1520*/  IMAD.MOV.U32 R4, RZ, RZ, R0 ;  /* 0x000000ffff047224 */ /* 0x000fcc00078e0000 */
[----:B------:R-:W-:Y:S06]  /*1530*/  @!P1 BRA `(.L_x_21) ;  /* 0x00000000003c9947 */ /* 0x000fec0003800000 */
[----:B------:R-:W2:Y:S01]  /*1540*/  LDG.E R19, desc[UR6][R6.64] ;  /* 0x0000000606137981 */ /* 0x000ea2000c1e1900 */
[----:B------:R-:W0:Y:S01]  /*1550*/  LDC.64 R12, c[0x0][0x398] ;  /* 0x0000e600ff0c7b82 */ /* 0x000e220000000a00 */
[----:B------:R-:W-:Y:S01]  /*1560*/  IMAD R15, R33, R0, R5 ;  /* 0x00000000210f7224 */ /* 0x000fe200078e0205 */
[----:B------:R-:W-:Y:S01]  /*1570*/  ISETP.NE.AND P1, PT, R2, 0x1, PT ;  /* 0x000000010200780c */ /* 0x000fe20003f25270 */
[----:B------:R-:W-:Y:S02]  /*1580*/  VIADD R4, R0, 0x1 ;  /* 0x0000000100047836 */ /* 0x000fe40000000000 */
[----:B0-----:R-:W-:-:S05]  /*1590*/  IMAD.WIDE R12, R15, 0x4, R12 ;  /* 0x000000040f0c7825 */ /* 0x001fca00078e020c */
[----:B--2---:R0:W-:Y:S05]  /*15a0*/  STG.E desc[UR6][R12.64], R19 ;  /* 0x000000130c007986 */ /* 0x0041ea000c101906 */
[----:B------:R-:W-:Y:S05]  /*15b0*/  @!P1 BRA `(.L_x_21) ;  /* 0x00000000001c9947 */ /* 0x000fea0003800000 */
[----:B------:R-:W-:Y:S01]  /*15c0*/  ISETP.NE.AND P1, PT, R2, 0x2, PT ;  /* 0x000000020200780c */ /* 0x000fe20003f25270 */
[----:B------:R-:W-:-:S04]  /*15d0*/  IMAD.WIDE R16, R33, 0x4, R12 ;  /* 0x0000000421107825 */ /* 0x000fc800078e020c */
[----:B------:R-:W-:Y:S01]  /*15e0*/  VIADD R4, R0, 0x2 ;  /* 0x0000000200047836 */ /* 0x000fe20000000000 */
[----:B------:R1:W-:Y:S07]  /*15f0*/  STG.E desc[UR6][R16.64], R19 ;  /* 0x0000001310007986 */ /* 0x0003ee000c101906 */
[----:B0-----:R-:W-:-:S04]  /*1600*/  @P1 IMAD.WIDE R12, R33, 0x4, R16 ;  /* 0x00000004210c1825 */ /* 0x001fc800078e0210 */
[----:B------:R-:W-:Y:S01]  /*1610*/  @P1 VIADD R4, R0, 0x3 ;  /* 0x0000000300041836 */ /* 0x000fe20000000000 */
[----:B------:R1:W-:Y:S06]  /*1620*/  @P1 STG.E desc[UR6][R12.64], R19 ;  /* 0x000000130c001986 */ /* 0x0003ec000c101906 */
.L_x_21:
[----:B------:R-:W-:Y:S05]  /*1630*/  BSYNC.RECONVERGENT B2 ;  /* 0x0000000000027941 */ /* 0x000fea0003800200 */
.L_x_20:
[----:B------:R-:W-:Y:S05]  /*1640*/  @P2 BRA `(.L_x_19) ;  /* 0x0000000000482947 */ /* 0x000fea0003800000 */
[----:B------:R2:W5:Y:S01]  /*1650*/  LDG.E R15, desc[UR6][R6.64] ;  /* 0x00000006060f7981 */ /* 0x000562000c1e1900 */
[----:B01----:R-:W0:Y:S01]  /*1660*/  LDC.64 R12, c[0x0][0x398] ;  /* 0x0000e600ff0c7b82 */ /* 0x003e220000000a00 */
[-C--:B------:R-:W-:Y:S01]  /*1670*/  IADD3 R24, PT, PT, -R3, R4.reuse, RZ ;  /* 0x0000000403187210 */ /* 0x080fe20007ffe1ff */
[----:B------:R-:W-:-:S07]  /*1680*/  IMAD R25, R33, R4, R5 ;  /* 0x0000000421197224 */ /* 0x000fce00078e0205 */
.L_x_22:
[----:B0-----:R-:W-:-:S05]  /*1690*/  IMAD.WIDE R18, R25, 0x4, R12 ;  /* 0x0000000419127825 */ /* 0x001fca00078e020c */
[----:B-----5:R0:W-:Y:S04]  /*16a0*/  STG.E desc[UR6][R18.64], R15 ;  /* 0x0000000f12007986 */ /* 0x0201e8000c101906 */
[----:B---3--:R-:W3:Y:S01]  /*16b0*/  LDG.E R27, desc[UR6][R6.64] ;  /* 0x00000006061b7981 */ /* 0x008ee2000c1e1900 */
[----:B------:R-:W-:-:S04]  /*16c0*/  IMAD.WIDE R20, R33, 0x4, R18 ;  /* 0x0000000421147825 */ /* 0x000fc800078e0212 */
[C---:B------:R-:W-:Y:S01]  /*16d0*/  IMAD.WIDE R16, R33.reuse, 0x4, R20 ;  /* 0x0000000421107825 */ /* 0x040fe200078e0214 */
[----:B---3--:R3:W-:Y:S04]  /*16e0*/  STG.E desc[UR6][R20.64], R27 ;  /* 0x0000001b14007986 */ /* 0x0087e8000c101906 */
[----:B------:R3:W-:Y:S04]  /*16f0*/  STG.E desc[UR6][R16.64], R27 ;  /* 0x0000001b10007986 */ /* 0x0007e8000c101906 */
[----:B0-----:R-:W4:Y:S01]  /*1700*/  LDG.E R15, desc[UR6][R6.64] ;  /* 0x00000006060f7981 */ /* 0x001f22000c1e1900 */
[----:B------:R-:W-:-:S04]  /*1710*/  IMAD.WIDE R22, R33, 0x4, R16 ;  /* 0x0000000421167825 */ /* 0x000fc800078e0210 */
[----:B------:R-:W-:Y:S02]  /*1720*/  VIADD R24, R24, 0x4 ;  /* 0x0000000418187836 */ /* 0x000fe40000000000 */
[----:B------:R-:W-:-:S03]  /*1730*/  IMAD R25, R32, 0x80, R25 ;  /* 0x0000008020197824 */ /* 0x000fc600078e0219 */
[----:B------:R-:W-:Y:S01]  /*1740*/  ISETP.NE.AND P1, PT, R24, RZ, PT ;  /* 0x000000ff1800720c */ /* 0x000fe20003f25270 */
[----:B----4-:R3:W-:-:S12]  /*1750*/  STG.E desc[UR6][R22.64], R15 ;  /* 0x0000000f16007986 */ /* 0x0107d8000c101906 */
[----:B------:R-:W-:Y:S05]  /*1760*/  @P1 BRA `(.L_x_22) ;  /* 0xfffffffc00c81947 */ /* 0x000fea000383ffff */
.L_x_19:
[----:B------:R-:W-:Y:S05]  /*1770*/  BSYNC.RECONVERGENT B1 ;  /* 0x0000000000017941 */ /* 0x000fea0003800200 */
.L_x_18:
[----:B------:R-:W-:-:S05]  /*1780*/  VIADD R5, R5, 0x1 ;  /* 0x0000000105057836 */ /* 0x000fca0000000000 */
[----:B------:R-:W-:-:S13]  /*1790*/  ISETP.NE.AND P1, PT, R5, R14, PT ;  /* 0x0000000e0500720c */ /* 0x000fda0003f25270 */
[----:B------:R-:W-:Y:S05]  /*17a0*/  @P1 BRA `(.L_x_23) ;  /* 0xfffffffc00401947 */ /* 0x000fea000383ffff */
.L_x_17:
[----:B------:R-:W-:Y:S05]  /*17b0*/  BSYNC.RECONVERGENT B0 ;  /* 0x0000000000007941 */ /* 0x000fea0003800200 */
.L_x_16:
[----:B------:R-:W-:Y:S05]  /*17c0*/  BRA.U !UP0, `(.L_x_24) ;  /* 0xffffffe908587547 */ /* 0x000fea000b83ffff */
[----:B------:R-:W-:Y:S05]  /*17d0*/  EXIT ;  /* 0x000000000000794d */ /* 0x000fea0003800000 */
        .weak           $__internal_0_$__cuda_sm20_div_rn_f64_full
        .type           $__internal_0_$__cuda_sm20_div_rn_f64_full,@function
        .size           $__internal_0_$__cuda_sm20_div_rn_f64_full,(.L_x_180 - $__internal_0_$__cuda_sm20_div_rn_f64_full)
$__internal_0_$__cuda_sm20_div_rn_f64_full:
[----:B------:R-:W-:Y:S01]  /*17e0*/  FSETP.GEU.AND P3, PT, |R17|, 1.469367938527859385e-39, PT ;  /* 0x001000001100780b */ /* 0x000fe20003f6e200 */
[----:B------:R-:W-:Y:S01]  /*17f0*/  IMAD.U32 R18, RZ, RZ, UR5 ;  /* 0x00000005ff127e24 */ /* 0x000fe2000f8e00ff */
[C---:B------:R-:W-:Y:S01]  /*1800*/  FSETP.GEU.AND P1, PT, |R19|.reuse, 1.469367938527859385e-39, PT ;  /* 0x001000001300780b */ /* 0x040fe20003f2e200 */
[----:B------:R-:W-:Y:S01]  /*1810*/  IMAD.MOV.U32 R36, RZ, RZ, 0x1ca00000 ;  /* 0x1ca00000ff247424 */ /* 0x000fe200078e00ff */
[----:B------:R-:W-:Y:S01]  /*1820*/  LOP3.LUT R21, R19, 0x800fffff, RZ, 0xc0, !PT ;  /* 0x800fffff13157812 */ /* 0x000fe200078ec0ff */
[----:B------:R-:W-:Y:S01]  /*1830*/  IMAD.MOV.U32 R24, RZ, RZ, 0x1 ;  /* 0x00000001ff187424 */ /* 0x000fe200078e00ff */
[----:B------:R-:W-:Y:S01]  /*1840*/  MOV R20, UR5 ;  /* 0x0000000500147c02 */ /* 0x000fe20008000f00 */
[----:B------:R-:W-:Y:S01]  /*1850*/  BSSY.RECONVERGENT B1, `(.L_x_25) ;  /* 0x0000051000017945 */ /* 0x000fe20003800200 */
[----:B------:R-:W-:Y:S02]  /*1860*/  LOP3.LUT R21, R21, 0x3ff00000, RZ, 0xfc, !PT ;  /* 0x3ff0000015157812 */ /* 0x000fe400078efcff */
[----:B------:R-:W-:-:S02]  /*1870*/  LOP3.LUT R35, R17, 0x7ff00000, RZ, 0xc0, !PT ;  /* 0x7ff0000011237812 */ /* 0x000fc400078ec0ff */
[C---:B------:R-:W-:Y:S01]  /*1880*/  LOP3.LUT R37, R19.reuse, 0x7ff00000, RZ, 0xc0, !PT ;  /* 0x7ff0000013257812 */ /* 0x040fe200078ec0ff */
[----:B------:R-:W-:Y:S01]  /*1890*/  @!P3 IMAD.MOV.U32 R26, RZ, RZ, RZ ;  /* 0x000000ffff1ab224 */ /* 0x000fe200078e00ff */
[----:B------:R-:W-:Y:S01]  /*18a0*/  @!P3 LOP3.LUT R22, R19, 0x7ff00000, RZ, 0xc0, !PT ;  /* 0x7ff000001316b812 */ /* 0x000fe200078ec0ff */
[----:B------:R-:W-:Y:S01]  /*18b0*/  @!P1 DMUL R20, R18, 8.98846567431157953865e+307 ;  /* 0x7fe0000012149828 */ /* 0x000fe20000000000 */
[C---:B------:R-:W-:Y:S02]  /*18c0*/  ISETP.GE.U32.AND P2, PT, R35.reuse, R37, PT ;  /* 0x000000252300720c */ /* 0x040fe40003f46070 */
[----:B------:R-:W-:Y:S01]  /*18d0*/  @!P3 ISETP.GE.U32.AND P4, PT, R35, R22, PT ;  /* 0x000000162300b20c */ /* 0x000fe20003f86070 */
[----:B------:R-:W-:Y:S01]  /*18e0*/  IMAD.MOV.U32 R22, RZ, RZ, R16 ;  /* 0x000000ffff167224 */ /* 0x000fe200078e0010 */
[C---:B------:R-:W-:Y:S01]  /*18f0*/  SEL R23, R36.reuse, 0x63400000, !P2 ;  /* 0x6340000024177807 */ /* 0x040fe20005000000 */
[----:B------:R-:W0:Y:S01]  /*1900*/  MUFU.RCP64H R25, R21 ;  /* 0x0000001500197308 */ /* 0x000e220000001800 */
[----:B------:R-:W-:-:S02]  /*1910*/  @!P3 SEL R27, R36, 0x63400000, !P4 ;  /* 0x63400000241bb807 */ /* 0x000fc40006000000 */
[--C-:B------:R-:W-:Y:S02]  /*1920*/  LOP3.LUT R23, R23, 0x800fffff, R17.reuse, 0xf8, !PT ;  /* 0x800fffff17177812 */ /* 0x100fe400078ef811 */
[----:B------:R-:W-:Y:S02]  /*1930*/  @!P3 LOP3.LUT R27, R27, 0x80000000, R17, 0xf8, !PT ;  /* 0x800000001b1bb812 */ /* 0x000fe400078ef811 */
[----:B------:R-:W-:Y:S02]  /*1940*/  @!P1 LOP3.LUT R37, R21, 0x7ff00000, RZ, 0xc0, !PT ;  /* 0x7ff0000015259812 */ /* 0x000fe400078ec0ff */
[----:B------:R-:W-:-:S06]  /*1950*/  @!P3 LOP3.LUT R27, R27, 0x100000, RZ, 0xfc, !PT ;  /* 0x001000001b1bb812 */ /* 0x000fcc00078efcff */
[----:B------:R-:W-:Y:S02]  /*1960*/  @!P3 DFMA R22, R22, 2, -R26 ;  /* 0x400000001616b82b */ /* 0x000fe4000000081a */
[----:B0-----:R-:W-:-:S08]  /*1970*/  DFMA R26, R24, -R20, 1 ;  /* 0x3ff00000181a742b */ /* 0x001fd00000000814 */
[----:B------:R-:W-:-:S08]  /*1980*/  DFMA R26, R26, R26, R26 ;  /* 0x0000001a1a1a722b */ /* 0x000fd0000000001a */
[----:B------:R-:W-:-:S08]  /*1990*/  DFMA R26, R24, R26, R24 ;  /* 0x0000001a181a722b */ /* 0x000fd00000000018 */
[----:B------:R-:W-:-:S08]  /*19a0*/  DFMA R24, R26, -R20, 1 ;  /* 0x3ff000001a18742b */ /* 0x000fd00000000814 */
[----:B------:R-:W-:-:S08]  /*19b0*/  DFMA R24, R26, R24, R26 ;  /* 0x000000181a18722b */ /* 0x000fd0000000001a */
[----:B------:R-:W-:-:S08]  /*19c0*/  DMUL R26, R24, R22 ;  /* 0x00000016181a7228 */ /* 0x000fd00000000000 */
[----:B------:R-:W-:-:S08]  /*19d0*/  DFMA R28, R26, -R20, R22 ;  /* 0x800000141a1c722b */ /* 0x000fd00000000016 */
[----:B------:R-:W-:Y:S01]  /*19e0*/  DFMA R28, R24, R28, R26 ;  /* 0x0000001c181c722b */ /* 0x000fe2000000001a */
[----:B------:R-:W-:Y:S02]  /*19f0*/  MOV R26, R35 ;  /* 0x00000023001a7202 */ /* 0x000fe40000000f00 */
[----:B------:R-:W-:-:S05]  /*1a00*/  @!P3 LOP3.LUT R26, R23, 0x7ff00000, RZ, 0xc0, !PT ;  /* 0x7ff00000171ab812 */ /* 0x000fca00078ec0ff */
[----:B------:R-:W-:-:S05]  /*1a10*/  VIADD R24, R26, 0xffffffff ;  /* 0xffffffff1a187836 */ /* 0x000fca0000000000 */
[----:B------:R-:W-:Y:S01]  /*1a20*/  ISETP.GT.U32.AND P1, PT, R24, 0x7feffffe, PT ;  /* 0x7feffffe1800780c */ /* 0x000fe20003f24070 */
[----:B------:R-:W-:-:S05]  /*1a30*/  VIADD R24, R37, 0xffffffff ;  /* 0xffffffff25187836 */ /* 0x000fca0000000000 */
[----:B------:R-:W-:-:S13]  /*1a40*/  ISETP.GT.U32.OR P1, PT, R24, 0x7feffffe, P1 ;  /* 0x7feffffe1800780c */ /* 0x000fda0000f24470 */
[----:B------:R-:W-:Y:S05]  /*1a50*/  @P1 BRA `(.L_x_26) ;  /* 0x00000000006c1947 */ /* 0x000fea0003800000 */
[----:B------:R-:W-:-:S04]  /*1a60*/  LOP3.LUT R24, R19, 0x7ff00000, RZ, 0xc0, !PT ;  /* 0x7ff0000013187812 */ /* 0x000fc800078ec0ff */
[CC--:B------:R-:W-:Y:S02]  /*1a70*/  VIADDMNMX R16, R35.reuse, -R24.reuse, 0xb9600000, !PT ;  /* 0xb960000023107446 */ /* 0x0c0fe40007800918 */
[----:B------:R-:W-:Y:S02]  /*1a80*/  ISETP.GE.U32.AND P1, PT, R35, R24, PT ;  /* 0x000000182300720c */ /* 0x000fe40003f26070 */
[----:B------:R-:W-:Y:S02]  /*1a90*/  VIMNMX R16, PT, PT, R16, 0x46a00000, PT ;  /* 0x46a0000010107848 */ /* 0x000fe40003fe0100 */
[----:B------:R-:W-:-:S05]  /*1aa0*/  SEL R17, R36, 0x63400000, !P1 ;  /* 0x6340000024117807 */ /* 0x000fca0004800000 */
[----:B------:R-:W-:Y:S01]  /*1ab0*/  IMAD.IADD R26, R16, 0x1, -R17 ;  /* 0x00000001101a7824 */ /* 0x000fe200078e0a11 */
[----:B------:R-:W-:-:S03]  /*1ac0*/  MOV R16, RZ ;  /* 0x000000ff00107202 */ /* 0x000fc60000000f00 */
[----:B------:R-:W-:-:S06]  /*1ad0*/  VIADD R17, R26, 0x7fe00000 ;  /* 0x7fe000001a117836 */ /* 0x000fcc0000000000 */
[----:B------:R-:W-:-:S10]  /*1ae0*/  DMUL R24, R28, R16 ;  /* 0x000000101c187228 */ /* 0x000fd40000000000 */
[----:B------:R-:W-:-:S13]  /*1af0*/  FSETP.GTU.AND P1, PT, |R25|, 1.469367938527859385e-39, PT ;  /* 0x001000001900780b */ /* 0x000fda0003f2c200 */
[----:B------:R-:W-:Y:S05]  /*1b00*/  @P1 BRA `(.L_x_27) ;  /* 0x0000000000941947 */ /* 0x000fea0003800000 */
[----:B------:R-:W-:Y:S01]  /*1b10*/  DFMA R20, R28, -R20, R22 ;  /* 0x800000141c14722b */ /* 0x000fe20000000016 */
[----:B------:R-:W-:-:S09]  /*1b20*/  IMAD.MOV.U32 R18, RZ, RZ, RZ ;  /* 0x000000ffff127224 */ /* 0x000fd200078e00ff */
[C---:B------:R-:W-:Y:S02]  /*1b30*/  FSETP.NEU.AND P1, PT, R21.reuse, RZ, PT ;  /* 0x000000ff1500720b */ /* 0x040fe40003f2d000 */
[----:B------:R-:W-:-:S04]  /*1b40*/  LOP3.LUT R23, R21, 0x80000000, R19, 0x48, !PT ;  /* 0x8000000015177812 */ /* 0x000fc800078e4813 */
[----:B------:R-:W-:-:S07]  /*1b50*/  LOP3.LUT R19, R23, R17, RZ, 0xfc, !PT ;  /* 0x0000001117137212 */ /* 0x000fce00078efcff */
[----:B------:R-:W-:Y:S05]  /*1b60*/  @!P1 BRA `(.L_x_27) ;  /* 0x00000000007c9947 */ /* 0x000fea0003800000 */
[----:B------:R-:W-:Y:S01]  /*1b70*/  IMAD.MOV R17, RZ, RZ, -R26 ;  /* 0x000000ffff117224 */ /* 0x000fe200078e0a1a */
[----:B------:R-:W-:Y:S01]  /*1b80*/  DMUL.RP R18, R28, R18 ;  /* 0x000000121c127228 */ /* 0x000fe20000008000 */
[----:B------:R-:W-:-:S06]  /*1b90*/  IMAD.MOV.U32 R16, RZ, RZ, RZ ;  /* 0x000000ffff107224 */ /* 0x000fcc00078e00ff */
[----:B------:R-:W-:-:S03]  /*1ba0*/  DFMA R16, R24, -R16, R28 ;  /* 0x800000101810722b */ /* 0x000fc6000000001c */
[----:B------:R-:W-:-:S03]  /*1bb0*/  LOP3.LUT R23, R19, R23, RZ, 0x3c, !PT ;  /* 0x0000001713177212 */ /* 0x000fc600078e3cff */
[----:B------:R-:W-:-:S04]  /*1bc0*/  IADD3 R16, PT, PT, -R26, -0x43300000, RZ ;  /* 0xbcd000001a107810 */ /* 0x000fc80007ffe1ff */
[----:B------:R-:W-:-:S04]  /*1bd0*/  FSETP.NEU.AND P1, PT, |R17|, R16, PT ;  /* 0x000000101100720b */ /* 0x000fc80003f2d200 */
[----:B------:R-:W-:Y:S02]  /*1be0*/  FSEL R24, R18, R24, !P1 ;  /* 0x0000001812187208 */ /* 0x000fe40004800000 */
[----:B------:R-:W-:Y:S01]  /*1bf0*/  FSEL R25, R23, R25, !P1 ;  /* 0x0000001917197208 */ /* 0x000fe20004800000 */
[----:B------:R-:W-:Y:S06]  /*1c00*/  BRA `(.L_x_27) ;  /* 0x0000000000547947 */ /* 0x000fec0003800000 */
.L_x_26:
[----:B------:R-:W-:-:S14]  /*1c10*/  DSETP.NAN.AND P1, PT, R16, R16, PT ;  /* 0x000000101000722a */ /* 0x000fdc0003f28000 */
[----:B------:R-:W-:Y:S05]  /*1c20*/  @P1 BRA `(.L_x_28) ;  /* 0x0000000000441947 */ /* 0x000fea0003800000 */
[----:B------:R-:W-:-:S14]  /*1c30*/  DSETP.NAN.AND P1, PT, R18, R18, PT ;  /* 0x000000121200722a */ /* 0x000fdc0003f28000 */
[----:B------:R-:W-:Y:S05]  /*1c40*/  @P1 BRA `(.L_x_29) ;  /* 0x0000000000301947 */ /* 0x000fea0003800000 */
[----:B------:R-:W-:Y:S01]  /*1c50*/  ISETP.NE.AND P1, PT, R26, R37, PT ;  /* 0x000000251a00720c */ /* 0x000fe20003f25270 */
[----:B------:R-:W-:Y:S01]  /*1c60*/  IMAD.MOV.U32 R24, RZ, RZ, 0x0 ;  /* 0x00000000ff187424 */ /* 0x000fe200078e00ff */
[----:B------:R-:W-:-:S11]  /*1c70*/  MOV R25, 0xfff80000 ;  /* 0xfff8000000197802 */ /* 0x000fd60000000f00 */
[----:B------:R-:W-:Y:S05]  /*1c80*/  @!P1 BRA `(.L_x_27) ;  /* 0x0000000000349947 */ /* 0x000fea0003800000 */
[----:B------:R-:W-:Y:S02]  /*1c90*/  ISETP.NE.AND P1, PT, R26, 0x7ff00000, PT ;  /* 0x7ff000001a00780c */ /* 0x000fe40003f25270 */
[----:B------:R-:W-:Y:S02]  /*1ca0*/  LOP3.LUT R25, R17, 0x80000000, R19, 0x48, !PT ;  /* 0x8000000011197812 */ /* 0x000fe400078e4813 */
[----:B------:R-:W-:-:S13]  /*1cb0*/  ISETP.EQ.OR P1, PT, R37, RZ, !P1 ;  /* 0x000000ff2500720c */ /* 0x000fda0004f22670 */
[----:B------:R-:W-:Y:S01]  /*1cc0*/  @P1 LOP3.LUT R16, R25, 0x7ff00000, RZ, 0xfc, !PT ;  /* 0x7ff0000019101812 */ /* 0x000fe200078efcff */
[----:B------:R-:W-:Y:S02]  /*1cd0*/  @!P1 IMAD.MOV.U32 R24, RZ, RZ, RZ ;  /* 0x000000ffff189224 */ /* 0x000fe400078e00ff */
[----:B------:R-:W-:Y:S02]  /*1ce0*/  @P1 IMAD.MOV.U32 R24, RZ, RZ, RZ ;  /* 0x000000ffff181224 */ /* 0x000fe400078e00ff */
[----:B------:R-:W-:Y:S01]  /*1cf0*/  @P1 IMAD.MOV.U32 R25, RZ, RZ, R16 ;  /* 0x000000ffff191224 */ /* 0x000fe200078e0010 */
[----:B------:R-:W-:Y:S06]  /*1d00*/  BRA `(.L_x_27) ;  /* 0x0000000000147947 */ /* 0x000fec0003800000 */
.L_x_29:
[----:B------:R-:W-:Y:S01]  /*1d10*/  LOP3.LUT R25, R19, 0x80000, RZ, 0xfc, !PT ;  /* 0x0008000013197812 */ /* 0x000fe200078efcff */
[----:B------:R-:W-:Y:S01]  /*1d20*/  IMAD.MOV.U32 R24, RZ, RZ, R18 ;  /* 0x000000ffff187224 */ /* 0x000fe200078e0012 */
[----:B------:R-:W-:Y:S06]  /*1d30*/  BRA `(.L_x_27) ;  /* 0x0000000000087947 */ /* 0x000fec0003800000 */
.L_x_28:
[----:B------:R-:W-:Y:S02]  /*1d40*/  LOP3.LUT R25, R17, 0x80000, RZ, 0xfc, !PT ;  /* 0x0008000011197812 */ /* 0x000fe400078efcff */
[----:B------:R-:W-:-:S07]  /*1d50*/  MOV R24, R16 ;  /* 0x0000001000187202 */ /* 0x000fce0000000f00 */
.L_x_27:
[----:B------:R-:W-:Y:S05]  /*1d60*/  BSYNC.RECONVERGENT B1 ;  /* 0x0000000000017941 */ /* 0x000fea0003800200 */
.L_x_25:
[----:B------:R-:W-:Y:S02]  /*1d70*/  IMAD.MOV.U32 R35, RZ, RZ, 0x0 ;  /* 0x00000000ff237424 */ /* 0x000fe400078e00ff */
[----:B------:R-:W-:Y:S02]  /*1d80*/  IMAD.MOV.U32 R20, RZ, RZ, R24 ;  /* 0x000000ffff147224 */ /* 0x000fe400078e0018 */
[----:B------:R-:W-:Y:S01]  /*1d90*/  IMAD.MOV.U32 R21, RZ, RZ, R25 ;  /* 0x000000ffff157224 */ /* 0x000fe200078e0019 */
[----:B------:R-:W-:Y:S06]  /*1da0*/  RET.REL.NODEC R34 `(_Z12render_finalPfPiS0_S0_) ;  /* 0xffffffe022947950 */ /* 0x000fec0003c3ffff */
.L_x_30:
[----:B------:R-:W-:-:S00]  /*1db0*/  BRA `(.L_x_30) ;  /* 0xfffffffc00fc7947 */ /* 0x000fc0000383ffff */
[----:B------:R-:W-:-:S00]  /*1dc0*/  NOP ;  /* 0x0000000000007918 */ /* 0x000fc00000000000 */
        /* <DEDUP_REMOVED lines=11> */
.L_x_180:


//--------------------- .text._Z12render_depthPfPj --------------------------
	.section	.text._Z12render_depthPfPj,"ax",@progbits
	.align	128
        .global         _Z12render_depthPfPj
        .type           _Z12render_depthPfPj,@function
        .size           _Z12render_depthPfPj,(.L_x_181 - _Z12render_depthPfPj)
        .other          _Z12render_depthPfPj,@"STO_CUDA_ENTRY STV_DEFAULT"
_Z12render_depthPfPj:
.text._Z12render_depthPfPj:
[----:B------:R-:W-:Y:S01]  /*0000*/  LDC R1, c[0x0][0x37c] ;  /* 0x0000df00ff017b82 */ /* 0x000fe20000000800 */
[----:B------:R-:W0:Y:S07]  /*0010*/  S2R R5, SR_CTAID.X ;  /* 0x0000000000057919 */ /* 0x000e2e0000002500 */
[----:B------:R-:W1:Y:S01]  /*0020*/  LDC R3, c[0x0][0x370] ;  /* 0x0000dc00ff037b82 */ /* 0x000e620000000800 */
[----:B------:R-:W2:Y:S01]  /*0030*/  LDCU.64 UR4, c[0x0][0x358] ;  /* 0x00006b00ff0477ac */ /* 0x000ea20008000a00 */
[----:B------:R-:W0:Y:S01]  /*0040*/  S2R R0, SR_TID.X ;  /* 0x0000000000007919 */ /* 0x000e220000002100 */
[----:B------:R-:W3:Y:S05]  /*0050*/  S2R R28, SR_CTAID.Y ;  /* 0x00000000001c7919 */ /* 0x000eea0000002600 */
[----:B------:R-:W4:Y:S01]  /*0060*/  LDC.64 R26, c[0x0][0x380] ;  /* 0x0000e000ff1a7b82 */ /* 0x000f220000000a00 */
[----:B------:R-:W3:Y:S01]  /*0070*/  S2R R7, SR_TID.Y ;  /* 0x0000000000077919 */ /* 0x000ee20000002200 */
[----:B-1----:R-:W-:-:S02]  /*0080*/  IMAD.SHL.U32 R10, R3, 0x20, RZ ;  /* 0x00000020030a7824 */ /* 0x002fc400078e00ff */
[----:B0-----:R-:W-:Y:S02]  /*0090*/  IMAD R5, R5, 0x20, R0 ;  /* 0x0000002005057824 */ /* 0x001fe400078e0200 */
[----:B---3--:R-:W-:-:S04]  /*00a0*/  IMAD R28, R28, 0x20, R7 ;  /* 0x000000201c1c7824 */ /* 0x008fc800078e0207 */
[----:B------:R-:W-:-:S04]  /*00b0*/  IMAD R28, R28, R10, R5 ;  /* 0x0000000a1c1c7224 */ /* 0x000fc800078e0205 */
[----:B------:R-:W-:-:S04]  /*00c0*/  IMAD R5, R28, 0x3, RZ ;  /* 0x000000031c057824 */ /* 0x000fc800078e02ff */
[----:B----4-:R-:W-:-:S05]  /*00d0*/  IMAD.WIDE R26, R5, 0x4, R26 ;  /* 0x00000004051a7825 */ /* 0x010fca00078e021a */
[----:B--2---:R-:W2:Y:S01]  /*00e0*/  LDG.E R0, desc[UR4][R26.64+0x4] ;  /* 0x000004041a007981 */ /* 0x004ea2000c1e1900 */
[----:B------:R-:W0:Y:S01]  /*00f0*/  MUFU.RCP64H R7, 6.283184051513671875 ;  /* 0x401921fb00077908 */ /* 0x000e220000001800 */
[----:B------:R-:W-:Y:S02]  /*0100*/  HFMA2 R4, -RZ, RZ, 68.25, 0.07958984375 ;  /* 0x54442d18ff047431 */ /* 0x000fe400000001ff */
[----:B------:R-:W-:Y:S01]  /*0110*/  IMAD.MOV.U32 R5, RZ, RZ, 0x401921fb ;  /* 0x401921fbff057424 */ /* 0x000fe200078e00ff */
[----:B------:R-:W-:Y:S01]  /*0120*/  UMOV UR6, 0x54442d18 ;  /* 0x54442d1800067882 */ /* 0x000fe20000000000 */
[----:B------:R-:W-:Y:S01]  /*0130*/  IMAD.MOV.U32 R6, RZ, RZ, 0x1 ;  /* 0x00000001ff067424 */ /* 0x000fe200078e00ff */
[----:B------:R-:W-:Y:S01]  /*0140*/  UMOV UR7, 0x400921fb ;  /* 0x400921fb00077882 */ /* 0x000fe20000000000 */
[----:B------:R-:W-:Y:S01]  /*0150*/  BSSY.RECONVERGENT B0, `(.L_x_31) ;  /* 0x0000015000007945 */ /* 0x000fe20003800200 */
[----:B------:R-:W-:Y:S03]  /*0160*/  I2F.F64 R10, R10 ;  /* 0x0000000a000a7312 */ /* 0x000fe60000201c00 */
        /* <DEDUP_REMOVED lines=10> */
[----:B------:R-:W-:-:S10]  /*0210*/  DFMA R4, R8, R4, R6 ;  /* 0x000000040804722b */ /* 0x000fd40000000006 */
[----:B------:R-:W-:-:S05]  /*0220*/  FFMA R2, RZ, 2.3926990032196044922, R5 ;  /* 0x401921fbff027823 */ /* 0x000fca0000000005 */
[----:B------:R-:W-:-:S13]  /*0230*/  FSETP.GT.AND P0, PT, |R2|, 1.469367938527859385e-39, PT ;  /* 0x001000000200780b */ /* 0x000fda0003f04200 */
[----:B------:R-:W-:Y:S05]  /*0240*/  @P0 BRA P1, `(.L_x_32) ;  /* 0x0000000000140947 */ /* 0x000fea0000800000 */
[----:B------:R-:W-:Y:S01]  /*0250*/  IMAD.MOV.U32 R15, RZ, RZ, 0x401921fb ;  /* 0x401921fbff0f7424 */ /* 0x000fe200078e00ff */
[----:B------:R-:W-:-:S07]  /*0260*/  MOV R4, 0x280 ;  /* 0x0000028000047802 */ /* 0x000fce0000000f00 */
[----:B------:R-:W-:Y:S05]  /*0270*/  CALL.REL.NOINC `($__internal_1_$__cuda_sm20_div_rn_f64_full) ;  /* 0x0000001000547944 */ /* 0x000fea0003c00000 */
[----:B------:R-:W-:Y:S01]  /*0280*/  MOV R4, R2 ;  /* 0x0000000200047202 */ /* 0x000fe20000000f00 */
[----:B------:R-:W-:-:S07]  /*0290*/  IMAD.MOV.U32 R5, RZ, RZ, R25 ;  /* 0x000000ffff057224 */ /* 0x000fce00078e0019 */
.L_x_32:
[----:B------:R-:W-:Y:S05]  /*02a0*/  BSYNC.RECONVERGENT B0 ;  /* 0x0000000000007941 */ /* 0x000fea0003800200 */
.L_x_31:
[----:B------:R-:W2:Y:S01]  /*02b0*/  LDG.E R0, desc[UR4][R26.64+0x8] ;  /* 0x000008041a007981 */ /* 0x000ea2000c1e1900 */
[----:B------:R-:W0:Y:S01]  /*02c0*/  MUFU.RCP64H R9, 3.1415920257568359375 ;  /* 0x400921fb00097908 */ /* 0x000e220000001800 */
[----:B------:R-:W-:Y:S02]  /*02d0*/  HFMA2 R8, -RZ, RZ, 0, 5.9604644775390625e-08 ;  /* 0x00000001ff087431 */ /* 0x000fe400000001ff */
[----:B------:R-:W-:Y:S01]  /*02e0*/  IMAD.MOV.U32 R6, RZ, RZ, 0x54442d18 ;  /* 0x54442d18ff067424 */ /* 0x000fe200078e00ff */
[----:B------:R-:W-:Y:S01]  /*02f0*/  BSSY.RECONVERGENT B0, `(.L_x_33) ;  /* 0x000001d000007945 */ /* 0x000fe20003800200 */
[----:B------:R-:W-:Y:S02]  /*0300*/  IMAD.MOV.U32 R7, RZ, RZ, 0x400921fb ;  /* 0x400921fbff077424 */ /* 0x000fe400078e00ff */
[----:B------:R-:W-:-:S04]  /*0310*/  IMAD.MOV.U32 R19, RZ, RZ, 0x3fe00000 ;  /* 0x3fe00000ff137424 */ /* 0x000fc800078e00ff */
[----:B0-----:R-:W-:-:S08]  /*0320*/  DFMA R12, R8, -R6, 1 ;  /* 0x3ff00000080c742b */ /* 0x001fd00000000806 */
[----:B------:R-:W-:-:S08]  /*0330*/  DFMA R12, R12, R12, R12 ;  /* 0x0000000c0c0c722b */ /* 0x000fd0000000000c */
[----:B------:R-:W-:-:S08]  /*0340*/  DFMA R8, R8, R12, R8 ;  /* 0x0000000c0808722b */ /* 0x000fd00000000008 */
[----:B------:R-:W-:-:S08]  /*0350*/  DFMA R14, R8, -R6, 1 ;  /* 0x3ff00000080e742b */ /* 0x000fd00000000806 */
[----:B------:R-:W-:Y:S02]  /*0360*/  DFMA R8, R8, R14, R8 ;  /* 0x0000000e0808722b */ /* 0x000fe40000000008 */
[----:B------:R-:W-:Y:S01]  /*0370*/  DFMA R14, R10, R4, -0.5 ;  /* 0xbfe000000a0e742b */ /* 0x000fe20000000004 */
[----:B------:R-:W-:Y:S01]  /*0380*/  IMAD.SHL.U32 R5, R3, 0x20, RZ ;  /* 0x0000002003057824 */ /* 0x000fe200078e00ff */
[----:B--2---:R-:W0:Y:S04]  /*0390*/  F2F.F64.F32 R12, R0 ;  /* 0x00000000000c7310 */ /* 0x004e280000201800 */
[----:B0-----:R-:W-:Y:S01]  /*03a0*/  DMUL R16, R12, R8 ;  /* 0x000000080c107228 */ /* 0x001fe20000000000 */
[----:B------:R-:W-:-:S07]  /*03b0*/  FSETP.GEU.AND P1, PT, |R13|, 6.5827683646048100446e-37, PT ;  /* 0x036000000d00780b */ /* 0x000fce0003f2e200 */
[----:B------:R-:W-:-:S08]  /*03c0*/  DFMA R6, R16, -R6, R12 ;  /* 0x800000061006722b */ /* 0x000fd0000000000c */
[----:B------:R-:W-:Y:S01]  /*03d0*/  DFMA R6, R8, R6, R16 ;  /* 0x000000060806722b */ /* 0x000fe20000000010 */
[----:B------:R-:W-:Y:S01]  /*03e0*/  LOP3.LUT R17, R19, 0x80000000, R15, 0xb8, !PT ;  /* 0x8000000013117812 */ /* 0x000fe200078eb80f */
[----:B------:R-:W-:Y:S01]  /*03f0*/  IMAD.MOV.U32 R16, RZ, RZ, RZ ;  /* 0x000000ffff107224 */ /* 0x000fe200078e00ff */
[----:B------:R-:W-:-:S05]  /*0400*/  SHF.R.S32.HI R8, RZ, 0x1, R5 ;  /* 0x00000001ff087819 */ /* 0x000fca0000011405 */
[----:B------:R-:W-:Y:S02]  /*0410*/  DADD.RZ R22, R14, R16 ;  /* 0x000000000e167229 */ /* 0x000fe4000000c010 */
[----:B------:R-:W-:Y:S01]  /*0420*/  FFMA R0, RZ, 2.1426990032196044922, R7 ;  /* 0x400921fbff007823 */ /* 0x000fe20000000007 */
[----:B------:R-:W0:Y:S04]  /*0430*/  I2F.F64 R8, R8 ;  /* 0x0000000800087312 */ /* 0x000e280000201c00 */
[----:B------:R-:W-:-:S04]  /*0440*/  FSETP.GT.AND P0, PT, |R0|, 1.469367938527859385e-39, PT ;  /* 0x001000000000780b */ /* 0x000fc80003f04200 */
[----:B------:R1:W2:Y:S09]  /*0450*/  F2I.F64.TRUNC R22, R22 ;  /* 0x0000001600167311 */ /* 0x0002b2000030d100 */
[----:B0-----:R-:W-:Y:S05]  /*0460*/  @P0 BRA P1, `(.L_x_34) ;  /* 0x0000000000140947 */ /* 0x001fea0000800000 */
[----:B------:R-:W-:Y:S02]  /*0470*/  MOV R15, 0x400921fb ;  /* 0x400921fb000f7802 */ /* 0x000fe40000000f00 */
[----:B------:R-:W-:-:S07]  /*0480*/  MOV R4, 0x4a0 ;  /* 0x000004a000047802 */ /* 0x000fce0000000f00 */
[----:B-12---:R-:W-:Y:S05]  /*0490*/  CALL.REL.NOINC `($__internal_1_$__cuda_sm20_div_rn_f64_full) ;  /* 0x0000000c00cc7944 */ /* 0x006fea0003c00000 */
[----:B------:R-:W-:Y:S02]  /*04a0*/  IMAD.MOV.U32 R6, RZ, RZ, R2 ;  /* 0x000000ffff067224 */ /* 0x000fe400078e0002 */
[----:B------:R-:W-:-:S07]  /*04b0*/  IMAD.MOV.U32 R7, RZ, RZ, R25 ;  /* 0x000000ffff077224 */ /* 0x000fce00078e0019 */
.L_x_34:
[----:B------:R-:W-:Y:S05]  /*04c0*/  BSYNC.RECONVERGENT B0 ;  /* 0x0000000000007941 */ /* 0x000fea0003800200 */
.L_x_33:
[----:B------:R-:W3:Y:S01]  /*04d0*/  LDG.E R26, desc[UR4][R26.64] ;  /* 0x000000041a1a7981 */ /* 0x000ee2000c1e1900 */
[----:B------:R-:W-:Y:S01]  /*04e0*/  DFMA R6, R6, R8, -0.5 ;  /* 0xbfe000000606742b */ /* 0x000fe20000000008 */
[----:B------:R-:W-:Y:S01]  /*04f0*/  IMAD.MOV.U32 R13, RZ, RZ, 0x3fe00000 ;  /* 0x3fe00000ff0d7424 */ /* 0x000fe200078e00ff */
[----:B------:R-:W-:Y:S01]  /*0500*/  MOV R12, RZ ;  /* 0x000000ff000c7202 */ /* 0x000fe20000000f00 */
[----:B------:R-:W-:-:S04]  /*0510*/  IMAD R2, R3, 0x100, R28 ;  /* 0x0000010003027824 */ /* 0x000fc800078e021c */
[----:B-1----:R-:W-:-:S03]  /*0520*/  IMAD R23, R2, 0x3, RZ ;  /* 0x0000000302177824 */ /* 0x002fc600078e02ff */
[----:B------:R-:W-:-:S06]  /*0530*/  LOP3.LUT R13, R13, 0x80000000, R7, 0xb8, !PT ;  /* 0x800000000d0d7812 */ /* 0x000fcc00078eb807 */
[----:B------:R-:W-:Y:S01]  /*0540*/  DADD.RZ R14, R6, R12 ;  /* 0x00000000060e7229 */ /* 0x000fe2000000c00c */
[----:B------:R-:W0:Y:S08]  /*0550*/  LDC.64 R12, c[0x0][0x388] ;  /* 0x0000e200ff0c7b82 */ /* 0x000e300000000a00 */
[----:B------:R-:W1:Y:S01]  /*0560*/  LDC.64 R6, c[0x0][0x380] ;  /* 0x0000e000ff067b82 */ /* 0x000e620000000a00 */
[----:B------:R-:W2:Y:S02]  /*0570*/  F2I.F64.TRUNC R14, R14 ;  /* 0x0000000e000e7311 */ /* 0x000ea4000030d100 */
[----:B--2---:R-:W-:-:S04]  /*0580*/  IMAD R17, R5, R14, R22 ;  /* 0x0000000e05117224 */ /* 0x004fc800078e0216 */
[----:B0-----:R-:W-:-:S04]  /*0590*/  IMAD.WIDE R12, R17, 0x4, R12 ;  /* 0x00000004110c7825 */ /* 0x001fc800078e020c */
[----:B-1----:R-:W-:-:S04]  /*05a0*/  IMAD.WIDE R22, R23, 0x4, R6 ;  /* 0x0000000417167825 */ /* 0x002fc800078e0206 */
[----:B---3--:R-:W-:-:S04]  /*05b0*/  FMUL R0, R26, 512 ;  /* 0x440000001a007820 */ /* 0x008fc80000400000 */
[----:B------:R-:W0:Y:S02]  /*05c0*/  F2I.TRUNC.NTZ R21, R0 ;  /* 0x0000000000157305 */ /* 0x000e24000020f100 */
[----:B0-----:R0:W-:Y:S04]  /*05d0*/  REDG.E.MIN.STRONG.GPU desc[UR4][R12.64], R21 ;  /* 0x000000150c00798e */ /* 0x0011e8000c92e104 */
[----:B------:R-:W2:Y:S02]  /*05e0*/  LDG.E R2, desc[UR4][R22.64+0x4] ;  /* 0x0000040416027981 */ /* 0x000ea4000c1e1900 */
        /* <DEDUP_REMOVED lines=24> */
[----:B------:R-:W-:Y:S02]  /*0770*/  IMAD.MOV.U32 R6, RZ, RZ, R2 ;  /* 0x000000ffff067224 */ /* 0x000fe400078e0002 */
[----:B------:R-:W-:-:S07]  /*0780*/  IMAD.MOV.U32 R7, RZ, RZ, R25 ;  /* 0x000000ffff077224 */ /* 0x000fce00078e0019 */
.L_x_36:
[----:B------:R-:W-:Y:S05]  /*0790*/  BSYNC.RECONVERGENT B0 ;  /* 0x0000000000007941 */ /* 0x000fea0003800200 */
.L_x_35:
[----:B------:R-:W2:Y:S01]  /*07a0*/  LDG.E R0, desc[UR4][R22.64+0x8] ;  /* 0x0000080416007981 */ /* 0x000ea2000c1e1900 */
[----:B------:R-:W0:Y:S01]  /*07b0*/  MUFU.RCP64H R13, 3.1415920257568359375 ;  /* 0x400921fb000d7908 */ /* 0x000e220000001800 */
[----:B------:R-:W-:Y:S01]  /*07c0*/  MOV R14, 0x54442d18 ;  /* 0x54442d18000e7802 */ /* 0x000fe20000000f00 */
[----:B------:R-:W-:Y:S01]  /*07d0*/  IMAD.MOV.U32 R15, RZ, RZ, 0x400921fb ;  /* 0x400921fbff0f7424 */ /* 0x000fe200078e00ff */
[----:B------:R-:W-:Y:S01]  /*07e0*/  BSSY.RECONVERGENT B0, `(.L_x_37) ;  /* 0x000001a000007945 */ /* 0x000fe20003800200 */
[----:B------:R-:W-:-:S06]  /*07f0*/  IMAD.MOV.U32 R12, RZ, RZ, 0x1 ;  /* 0x00000001ff0c7424 */ /* 0x000fcc00078e00ff */
        /* <DEDUP_REMOVED lines=10> */
[----:B------:R-:W-:Y:S01]  /*08a0*/  IMAD.MOV.U32 R15, RZ, RZ, 0x3fe00000 ;  /* 0x3fe00000ff0f7424 */ /* 0x000fe200078e00ff */
[----:B------:R-:W-:-:S04]  /*08b0*/  MOV R14, RZ ;  /* 0x000000ff000e7202 */ /* 0x000fc80000000f00 */
[----:B------:R-:W-:Y:S02]  /*08c0*/  LOP3.LUT R15, R15, 0x80000000, R17, 0xb8, !PT ;  /* 0x800000000f0f7812 */ /* 0x000fe400078eb811 */
[----:B------:R-:W-:-:S04]  /*08d0*/  DFMA R6, R20, R6, R18 ;  /* 0x000000061406722b */ /* 0x000fc80000000012 */
[----:B------:R-:W-:-:S06]  /*08e0*/  DADD.RZ R26, R16, R14 ;  /* 0x00000000101a7229 */ /* 0x000fcc000000c00e */
[----:B------:R-:W-:-:S05]  /*08f0*/  FFMA R2, RZ, 2.1426990032196044922, R7 ;  /* 0x400921fbff027823 */ /* 0x000fca0000000007 */
[----:B------:R-:W-:Y:S01]  /*0900*/  FSETP.GT.AND P0, PT, |R2|, 1.469367938527859385e-39, PT ;  /* 0x001000000200780b */ /* 0x000fe20003f04200 */
[----:B------:R0:W1:-:S12]  /*0910*/  F2I.F64.TRUNC R26, R26 ;  /* 0x0000001a001a7311 */ /* 0x000058000030d100 */
[----:B0-----:R-:W-:Y:S05]  /*0920*/  @P0 BRA P1, `(.L_x_38) ;  /* 0x0000000000140947 */ /* 0x001fea0000800000 */
[----:B------:R-:W-:Y:S01]  /*0930*/  IMAD.MOV.U32 R15, RZ, RZ, 0x400921fb ;  /* 0x400921fbff0f7424 */ /* 0x000fe200078e00ff */
[----:B------:R-:W-:-:S07]  /*0940*/  MOV R4, 0x960 ;  /* 0x0000096000047802 */ /* 0x000fce0000000f00 */
[----:B-1----:R-:W-:Y:S05]  /*0950*/  CALL.REL.NOINC `($__internal_1_$__cuda_sm20_div_rn_f64_full) ;  /* 0x00000008009c7944 */ /* 0x002fea0003c00000 */
[----:B------:R-:W-:Y:S02]  /*0960*/  IMAD.MOV.U32 R6, RZ, RZ, R2 ;  /* 0x000000ffff067224 */ /* 0x000fe400078e0002 */
[----:B------:R-:W-:-:S07]  /*0970*/  IMAD.MOV.U32 R7, RZ, RZ, R25 ;  /* 0x000000ffff077224 */ /* 0x000fce00078e0019 */
.L_x_38:
[----:B------:R-:W-:Y:S05]  /*0980*/  BSYNC.RECONVERGENT B0 ;  /* 0x0000000000007941 */ /* 0x000fea0003800200 */
.L_x_37:
[----:B------:R0:W2:Y:S01]  /*0990*/  LDG.E R22, desc[UR4][R22.64] ;  /* 0x0000000416167981 */ /* 0x0000a2000c1e1900 */
[----:B------:R-:W-:Y:S01]  /*09a0*/  DFMA R6, R6, R8, -0.5 ;  /* 0xbfe000000606742b */ /* 0x000fe20000000008 */
[----:B------:R-:W-:Y:S01]  /*09b0*/  MOV R13, 0x3fe00000 ;  /* 0x3fe00000000d7802 */ /* 0x000fe20000000f00 */
[----:B------:R-:W-:Y:S02]  /*09c0*/  IMAD.MOV.U32 R12, RZ, RZ, RZ ;  /* 0x000000ffff0c7224 */ /* 0x000fe400078e00ff */
[----:B------:R-:W-:-:S04]  /*09d0*/  IMAD R28, R3, 0x200, R28 ;  /* 0x00000200031c7824 */ /* 0x000fc800078e021c */
[----:B0-----:R-:W-:Y:S02]  /*09e0*/  IMAD R23, R28, 0x3, RZ ;  /* 0x000000031c177824 */ /* 0x001fe400078e02ff */
[----:B------:R-:W-:-:S06]  /*09f0*/  LOP3.LUT R13, R13, 0x80000000, R7, 0xb8, !PT ;  /* 0x800000000d0d7812 */ /* 0x000fcc00078eb807 */
[----:B------:R-:W-:Y:S01]  /*0a00*/  DADD.RZ R14, R6, R12 ;  /* 0x00000000060e7229 */ /* 0x000fe2000000c00c */
[----:B------:R-:W0:Y:S08]  /*0a10*/  LDC.64 R12, c[0x0][0x388] ;  /* 0x0000e200ff0c7b82 */ /* 0x000e300000000a00 */
[----:B------:R-:W3:Y:S01]  /*0a20*/  LDC.64 R6, c[0x0][0x380] ;  /* 0x0000e000ff067b82 */ /* 0x000ee20000000a00 */
[----:B------:R-:W1:Y:S02]  /*0a30*/  F2I.F64.TRUNC R14, R14 ;  /* 0x0000000e000e7311 */ /* 0x000e64000030d100 */
[----:B-1----:R-:W-:-:S04]  /*0a40*/  IMAD R17, R5, R14, R26 ;  /* 0x0000000e05117224 */ /* 0x002fc800078e021a */
[----:B0-----:R-:W-:-:S04]  /*0a50*/  IMAD.WIDE R12, R17, 0x4, R12 ;  /* 0x00000004110c7825 */ /* 0x001fc800078e020c */
[----:B--2---:R-:W-:Y:S01]  /*0a60*/  FMUL R0, R22, 512 ;  /* 0x4400000016007820 */ /* 0x004fe20000400000 */
[----:B---3--:R-:W-:-:S03]  /*0a70*/  IMAD.WIDE R22, R23, 0x4, R6 ;  /* 0x0000000417167825 */ /* 0x008fc600078e0206 */
        /* <DEDUP_REMOVED lines=27> */
[----:B------:R-:W-:Y:S01]  /*0c30*/  IMAD.MOV.U32 R6, RZ, RZ, R2 ;  /* 0x000000ffff067224 */ /* 0x000fe200078e0002 */
[----:B------:R-:W-:-:S07]  /*0c40*/  MOV R7, R25 ;  /* 0x0000001900077202 */ /* 0x000fce0000000f00 */
.L_x_40:
[----:B------:R-:W-:Y:S05]  /*0c50*/  BSYNC.RECONVERGENT B0 ;  /* 0x0000000000007941 */ /* 0x000fea0003800200 */
.L_x_39:
[----:B------:R-:W2:Y:S01]  /*0c60*/  LDG.E R0, desc[UR4][R22.64+0x8] ;  /* 0x0000080416007981 */ /* 0x000ea2000c1e1900 */
[----:B------:R-:W0:Y:S01]  /*0c70*/  MUFU.RCP64H R13, 3.1415920257568359375 ;  /* 0x400921fb000d7908 */ /* 0x000e220000001800 */
[----:B------:R-:W-:Y:S01]  /*0c80*/  IMAD.MOV.U32 R14, RZ, RZ, 0x54442d18 ;  /* 0x54442d18ff0e7424 */ /* 0x000fe200078e00ff */
[----:B------:R-:W-:Y:S01]  /*0c90*/  BSSY.RECONVERGENT B0, `(.L_x_41) ;  /* 0x000001b000007945 */ /* 0x000fe20003800200 */
[----:B------:R-:W-:Y:S02]  /*0ca0*/  IMAD.MOV.U32 R15, RZ, RZ, 0x400921fb ;  /* 0x400921fbff0f7424 */ /* 0x000fe400078e00ff */
        /* <DEDUP_REMOVED lines=11> */
[----:B------:R-:W-:Y:S01]  /*0d60*/  MOV R15, 0x3fe00000 ;  /* 0x3fe00000000f7802 */ /* 0x000fe20000000f00 */
[----:B------:R-:W-:-:S03]  /*0d70*/  IMAD.MOV.U32 R14, RZ, RZ, RZ ;  /* 0x000000ffff0e7224 */ /* 0x000fc600078e00ff */
[----:B------:R-:W-:-:S03]  /*0d80*/  LOP3.LUT R15, R15, 0x80000000, R17, 0xb8, !PT ;  /* 0x800000000f0f7812 */ /* 0x000fc600078eb811 */
[----:B------:R-:W-:-:S03]  /*0d90*/  DFMA R6, R20, R6, R18 ;  /* 0x000000061406722b */ /* 0x000fc60000000012 */
[----:B------:R-:W-:-:S07]  /*0da0*/  DADD.RZ R26, R16, R14 ;  /* 0x00000000101a7229 */ /* 0x000fce000000c00e */
[----:B------:R-:W-:-:S03]  /*0db0*/  FFMA R2, RZ, 2.1426990032196044922, R7 ;  /* 0x400921fbff027823 */ /* 0x000fc60000000007 */
[----:B------:R0:W1:Y:S02]  /*0dc0*/  F2I.F64.TRUNC R26, R26 ;  /* 0x0000001a001a7311 */ /* 0x000064000030d100 */
[----:B------:R-:W-:-:S13]  /*0dd0*/  FSETP.GT.AND P0, PT, |R2|, 1.469367938527859385e-39, PT ;  /* 0x001000000200780b */ /* 0x000fda0003f04200 */
[----:B01----:R-:W-:Y:S05]  /*0de0*/  @P0 BRA P1, `(.L_x_42) ;  /* 0x0000000000140947 */ /* 0x003fea0000800000 */
[----:B------:R-:W-:Y:S01]  /*0df0*/  IMAD.MOV.U32 R15, RZ, RZ, 0x400921fb ;  /* 0x400921fbff0f7424 */ /* 0x000fe200078e00ff */
[----:B------:R-:W-:-:S07]  /*0e00*/  MOV R4, 0xe20 ;  /* 0x00000e2000047802 */ /* 0x000fce0000000f00 */
[----:B------:R-:W-:Y:S05]  /*0e10*/  CALL.REL.NOINC `($__internal_1_$__cuda_sm20_div_rn_f64_full) ;  /* 0x00000004006c7944 */ /* 0x000fea0003c00000 */
[----:B------:R-:W-:Y:S01]  /*0e20*/  MOV R6, R2 ;  /* 0x0000000200067202 */ /* 0x000fe20000000f00 */
[----:B------:R-:W-:-:S07]  /*0e30*/  IMAD.MOV.U32 R7, RZ, RZ, R25 ;  /* 0x000000ffff077224 */ /* 0x000fce00078e0019 */
.L_x_42:
[----:B------:R-:W-:Y:S05]  /*0e40*/  BSYNC.RECONVERGENT B0 ;  /* 0x0000000000007941 */ /* 0x000fea0003800200 */
.L_x_41:
[----:B------:R0:W2:Y:S01]  /*0e50*/  LDG.E R22, desc[UR4][R22.64] ;  /* 0x0000000416167981 */ /* 0x0000a2000c1e1900 */
[----:B------:R-:W-:Y:S01]  /*0e60*/  DFMA R6, R6, R8, -0.5 ;  /* 0xbfe000000606742b */ /* 0x000fe20000000008 */
[----:B------:R-:W-:Y:S01]  /*0e70*/  IMAD.MOV.U32 R13, RZ, RZ, 0x3fe00000 ;  /* 0x3fe00000ff0d7424 */ /* 0x000fe200078e00ff */
[----:B------:R-:W-:Y:S01]  /*0e80*/  MOV R12, RZ ;  /* 0x000000ff000c7202 */ /* 0x000fe20000000f00 */
[----:B------:R-:W-:-:S04]  /*0e90*/  IMAD R28, R3, 0x100, R28 ;  /* 0x00000100031c7824 */ /* 0x000fc800078e021c */
[----:B0-----:R-:W-:-:S03]  /*0ea0*/  IMAD R23, R28, 0x3, RZ ;  /* 0x000000031c177824 */ /* 0x001fc600078e02ff */
[----:B------:R-:W-:-:S06]  /*0eb0*/  LOP3.LUT R13, R13, 0x80000000, R7, 0xb8, !PT ;  /* 0x800000000d0d7812 */ /* 0x000fcc00078eb807 */
[----:B------:R-:W-:Y:S01]  /*0ec0*/  DADD.RZ R14, R6, R12 ;  /* 0x00000000060e7229 */ /* 0x000fe2000000c00c */
[----:B------:R-:W0:Y:S08]  /*0ed0*/  LDC.64 R12, c[0x0][0x388] ;  /* 0x0000e200ff0c7b82 */ /* 0x000e300000000a00 */
[----:B------:R-:W1:Y:S01]  /*0ee0*/  LDC.64 R6, c[0x0][0x380] ;  /* 0x0000e000ff067b82 */ /* 0x000e620000000a00 */
[----:B------:R-:W3:Y:S02]  /*0ef0*/  F2I.F64.TRUNC R14, R14 ;  /* 0x0000000e000e7311 */ /* 0x000ee4000030d100 */
[----:B---3--:R-:W-:-:S04]  /*0f00*/  IMAD R3, R5, R14, R26 ;  /* 0x0000000e05037224 */ /* 0x008fc800078e021a */
[----:B0-----:R-:W-:-:S04]  /*0f10*/  IMAD.WIDE R12, R3, 0x4, R12 ;  /* 0x00000004030c7825 */ /* 0x001fc800078e020c */
[----:B--2---:R-:W-:Y:S01]  /*0f20*/  FMUL R0, R22, 512 ;  /* 0x4400000016007820 */ /* 0x004fe20000400000 */
[----:B-1----:R-:W-:-:S03]  /*0f30*/  IMAD.WIDE R22, R23, 0x4, R6 ;  /* 0x0000000417167825 */ /* 0x002fc600078e0206 */
        /* <DEDUP_REMOVED lines=27> */
[----:B------:R-:W-:-:S07]  /*10f0*/  MOV R3, R25 ;  /* 0x0000001900037202 */ /* 0x000fce0000000f00 */
.L_x_44:
[----:B------:R-:W-:Y:S05]  /*1100*/  BSYNC.RECONVERGENT B0 ;  /* 0x0000000000007941 */ /* 0x000fea0003800200 */
.L_x_43:
[----:B------:R-:W2:Y:S01]  /*1110*/  LDG.E R0, desc[UR4][R22.64+0x8] ;  /* 0x0000080416007981 */ /* 0x000ea2000c1e1900 */
[----:B------:R-:W0:Y:S01]  /*1120*/  MUFU.RCP64H R13, 3.1415920257568359375 ;  /* 0x400921fb000d7908 */ /* 0x000e220000001800 */
[----:B------:R-:W-:Y:S02]  /*1130*/  HFMA2 R12, -RZ, RZ, 0, 5.9604644775390625e-08 ;  /* 0x00000001ff0c7431 */ /* 0x000fe400000001ff */
[----:B------:R-:W-:Y:S01]  /*1140*/  IMAD.MOV.U32 R6, RZ, RZ, 0x54442d18 ;  /* 0x54442d18ff067424 */ /* 0x000fe200078e00ff */
[----:B------:R-:W-:Y:S01]  /*1150*/  DFMA R10, R10, R2, -0.5 ;  /* 0xbfe000000a0a742b */ /* 0x000fe20000000002 */
[----:B------:R-:W-:Y:S01]  /*1160*/  IMAD.MOV.U32 R7, RZ, RZ, 0x400921fb ;  /* 0x400921fbff077424 */ /* 0x000fe200078e00ff */
[----:B------:R-:W-:Y:S05]  /*1170*/  BSSY.RECONVERGENT B0, `(.L_x_45) ;  /* 0x0000017000007945 */ /* 0x000fea0003800200 */
[----:B0-----:R-:W-:-:S08]  /*1180*/  DFMA R14, R12, -R6, 1 ;  /* 0x3ff000000c0e742b */ /* 0x001fd00000000806 */
[----:B------:R-:W-:-:S08]  /*1190*/  DFMA R14, R14, R14, R14 ;  /* 0x0000000e0e0e722b */ /* 0x000fd0000000000e */
[----:B------:R-:W-:-:S08]  /*11a0*/  DFMA R14, R12, R14, R12 ;  /* 0x0000000e0c0e722b */ /* 0x000fd0000000000c */
[----:B------:R-:W-:-:S08]  /*11b0*/  DFMA R16, R14, -R6, 1 ;  /* 0x3ff000000e10742b */ /* 0x000fd00000000806 */
[----:B------:R-:W-:Y:S01]  /*11c0*/  DFMA R16, R14, R16, R14 ;  /* 0x000000100e10722b */ /* 0x000fe2000000000e */
[----:B--2---:R-:W0:Y:S07]  /*11d0*/  F2F.F64.F32 R12, R0 ;  /* 0x00000000000c7310 */ /* 0x004e2e0000201800 */
        /* <DEDUP_REMOVED lines=8> */
[----:B------:R-:W-:-:S05]  /*1260*/  FFMA R4, RZ, 2.1426990032196044922, R3 ;  /* 0x400921fbff047823 */ /* 0x000fca0000000003 */
[----:B------:R-:W-:Y:S01]  /*1270*/  FSETP.GT.AND P0, PT, |R4|, 1.469367938527859385e-39, PT ;  /* 0x001000000400780b */ /* 0x000fe20003f04200 */
[----:B------:R0:W1:-:S12]  /*1280*/  F2I.F64.TRUNC R10, R10 ;  /* 0x0000000a000a7311 */ /* 0x000058000030d100 */
[----:B0-----:R-:W-:Y:S05]  /*1290*/  @P0 BRA P1, `(.L_x_46) ;  /* 0x0000000000100947 */ /* 0x001fea0000800000 */
[----:B------:R-:W-:Y:S02]  /*12a0*/  MOV R15, 0x400921fb ;  /* 0x400921fb000f7802 */ /* 0x000fe40000000f00 */
[----:B------:R-:W-:-:S07]  /*12b0*/  MOV R4, 0x12d0 ;  /* 0x000012d000047802 */ /* 0x000fce0000000f00 */
[----:B-1----:R-:W-:Y:S05]  /*12c0*/  CALL.REL.NOINC `($__internal_1_$__cuda_sm20_div_rn_f64_full) ;  /* 0x0000000000407944 */ /* 0x002fea0003c00000 */
[----:B------:R-:W-:-:S07]  /*12d0*/  IMAD.MOV.U32 R3, RZ, RZ, R25 ;  /* 0x000000ffff037224 */ /* 0x000fce00078e0019 */
.L_x_46:
[----:B------:R-:W-:Y:S05]  /*12e0*/  BSYNC.RECONVERGENT B0 ;  /* 0x0000000000007941 */ /* 0x000fea0003800200 */
.L_x_45:
[----:B------:R-:W2:Y:S01]  /*12f0*/  LDG.E R22, desc[UR4][R22.64] ;  /* 0x0000000416167981 */ /* 0x000ea2000c1e1900 */
[----:B------:R-:W-:Y:S01]  /*1300*/  DFMA R2, R2, R8, -0.5 ;  /* 0xbfe000000202742b */ /* 0x000fe20000000008 */
[----:B------:R-:W-:Y:S01]  /*1310*/  IMAD.MOV.U32 R7, RZ, RZ, 0x3fe00000 ;  /* 0x3fe00000ff077424 */ /* 0x000fe200078e00ff */
[----:B------:R-:W-:-:S08]  /*1320*/  MOV R6, RZ ;  /* 0x000000ff00067202 */ /* 0x000fd00000000f00 */
[----:B------:R-:W-:-:S06]  /*1330*/  LOP3.LUT R7, R7, 0x80000000, R3, 0xb8, !PT ;  /* 0x8000000007077812 */ /* 0x000fcc00078eb803 */
[----:B------:R-:W-:Y:S01]  /*1340*/  DADD.RZ R2, R2, R6 ;  /* 0x0000000002027229 */ /* 0x000fe2000000c006 */
[----:B------:R-:W0:Y:S09]  /*1350*/  LDC.64 R6, c[0x0][0x388] ;  /* 0x0000e200ff067b82 */ /* 0x000e320000000a00 */
[----:B------:R-:W1:Y:S02]  /*1360*/  F2I.F64.TRUNC R2, R2 ;  /* 0x0000000200027311 */ /* 0x000e64000030d100 */
[----:B-1----:R-:W-:-:S04]  /*1370*/  IMAD R5, R5, R2, R10 ;  /* 0x0000000205057224 */ /* 0x002fc800078e020a */
[----:B0-----:R-:W-:-:S04]  /*1380*/  IMAD.WIDE R4, R5, 0x4, R6 ;  /* 0x0000000405047825 */ /* 0x001fc800078e0206 */
[----:B--2---:R-:W-:-:S04]  /*1390*/  FMUL R0, R22, 512 ;  /* 0x4400000016007820 */ /* 0x004fc80000400000 */
[----:B------:R-:W0:Y:S02]  /*13a0*/  F2I.TRUNC.NTZ R9, R0 ;  /* 0x0000000000097305 */ /* 0x000e24000020f100 */
[----:B0-----:R-:W-:Y:S01]  /*13b0*/  REDG.E.MIN.STRONG.GPU desc[UR4][R4.64], R9 ;  /* 0x000000090400798e */ /* 0x001fe2000c92e104 */
[----:B------:R-:W-:Y:S05]  /*13c0*/  EXIT ;  /* 0x000000000000794d */ /* 0x000fea0003800000 */
        .weak           $__internal_1_$__cuda_sm20_div_rn_f64_full
        .type           $__internal_1_$__cuda_sm20_div_rn_f64_full,@function
        .size           $__internal_1_$__cuda_sm20_div_rn_f64_full,(.L_x_181 - $__internal_1_$__cuda_sm20_div_rn_f64_full)
$__internal_1_$__cuda_sm20_div_rn_f64_full:
[----:B------:R-:W-:Y:S01]  /*13d0*/  FSETP.GEU.AND P2, PT, |R13|, 1.469367938527859385e-39, PT ;  /* 0x001000000d00780b */ /* 0x000fe20003f4e200 */
[----:B------:R-:W-:Y:S01]  /*13e0*/  IMAD.U32 R14, RZ, RZ, UR6 ;  /* 0x00000006ff0e7e24 */ /* 0x000fe2000f8e00ff */
[C---:B------:R-:W-:Y:S01]  /*13f0*/  FSETP.GEU.AND P0, PT, |R15|.reuse, 1.469367938527859385e-39, PT ;  /* 0x001000000f00780b */ /* 0x040fe20003f0e200 */
[----:B------:R-:W-:Y:S01]  /*1400*/  IMAD.U32 R16, RZ, RZ, UR6 ;  /* 0x00000006ff107e24 */ /* 0x000fe2000f8e00ff */
[----:B------:R-:W-:Y:S01]  /*1410*/  LOP3.LUT R0, R15, 0x800fffff, RZ, 0xc0, !PT ;  /* 0x800fffff0f007812 */ /* 0x000fe200078ec0ff */
[----:B------:R-:W-:Y:S01]  /*1420*/  IMAD.MOV.U32 R18, RZ, RZ, R12 ;  /* 0x000000ffff127224 */ /* 0x000fe200078e000c */
[----:B------:R-:W-:Y:S01]  /*1430*/  LOP3.LUT R6, R13, 0x7ff00000, RZ, 0xc0, !PT ;  /* 0x7ff000000d067812 */ /* 0x000fe200078ec0ff */
[----:B------:R-:W-:Y:S01]  /*1440*/  BSSY.RECONVERGENT B1, `(.L_x_47) ;  /* 0x0000051000017945 */ /* 0x000fe20003800200 */
[----:B------:R-:W-:Y:S02]  /*1450*/  LOP3.LUT R17, R0, 0x3ff00000, RZ, 0xfc, !PT ;  /* 0x3ff0000000117812 */ /* 0x000fe400078efcff */
[----:B------:R-:W-:-:S02]  /*1460*/  LOP3.LUT R7, R15, 0x7ff00000, RZ, 0xc0, !PT ;  /* 0x7ff000000f077812 */ /* 0x000fc400078ec0ff */
[----:B------:R-:W-:Y:S01]  /*1470*/  MOV R2, 0x1ca00000 ;  /* 0x1ca0000000027802 */ /* 0x000fe20000000f00 */
[----:B------:R-:W-:Y:S01]  /*1480*/  @!P2 IMAD.MOV.U32 R20, RZ, RZ, RZ ;  /* 0x000000ffff14a224 */ /* 0x000fe200078e00ff */
[----:B------:R-:W-:Y:S01]  /*1490*/  @!P2 LOP3.LUT R19, R15, 0x7ff00000, RZ, 0xc0, !PT ;  /* 0x7ff000000f13a812 */ /* 0x000fe200078ec0ff */
[----:B------:R-:W-:Y:S01]  /*14a0*/  @!P0 DMUL R16, R14, 8.98846567431157953865e+307 ;  /* 0x7fe000000e108828 */ /* 0x000fe20000000000 */
[C---:B------:R-:W-:Y:S02]  /*14b0*/  ISETP.GE.U32.AND P1, PT, R6.reuse, R7, PT ;  /* 0x000000070600720c */ /* 0x040fe40003f26070 */
[----:B------:R-:W-:Y:S02]  /*14c0*/  @!P2 ISETP.GE.U32.AND P3, PT, R6, R19, PT ;  /* 0x000000130600a20c */ /* 0x000fe40003f66070 */
[C---:B------:R-:W-:Y:S01]  /*14d0*/  SEL R19, R2.reuse, 0x63400000, !P1 ;  /* 0x6340000002137807 */ /* 0x040fe20004800000 */
[----:B------:R-:W0:Y:S01]  /*14e0*/  MUFU.RCP64H R25, R17 ;  /* 0x0000001100197308 */ /* 0x000e220000001800 */
[----:B------:R-:W-:-:S02]  /*14f0*/  @!P2 SEL R21, R2, 0x63400000, !P3 ;  /* 0x634000000215a807 */ /* 0x000fc40005800000 */
[--C-:B------:R-:W-:Y:S02]  /*1500*/  LOP3.LUT R19, R19, 0x800fffff, R13.reuse, 0xf8, !PT ;  /* 0x800fffff13137812 */ /* 0x100fe400078ef80d */
[----:B------:R-:W-:Y:S02]  /*1510*/  @!P2 LOP3.LUT R0, R21, 0x80000000, R13, 0xf8, !PT ;  /* 0x800000001500a812 */ /* 0x000fe400078ef80d */
[----:B------:R-:W-:Y:S02]  /*1520*/  MOV R24, 0x1 ;  /* 0x0000000100187802 */ /* 0x000fe40000000f00 */
[----:B------:R-:W-:Y:S01]  /*1530*/  @!P2 LOP3.LUT R21, R0, 0x100000, RZ, 0xfc, !PT ;  /* 0x001000000015a812 */ /* 0x000fe200078efcff */
[----:B------:R-:W-:Y:S01]  /*1540*/  IMAD.MOV.U32 R0, RZ, RZ, R6 ;  /* 0x000000ffff007224 */ /* 0x000fe200078e0006 */
[----:B------:R-:W-:-:S04]  /*1550*/  @!P0 LOP3.LUT R7, R17, 0x7ff00000, RZ, 0xc0, !PT ;  /* 0x7ff0000011078812 */ /* 0x000fc800078ec0ff */
[----:B------:R-:W-:Y:S02]  /*1560*/  @!P2 DFMA R18, R18, 2, -R20 ;  /* 0x400000001212a82b */ /* 0x000fe40000000814 */
[----:B0-----:R-:W-:-:S08]  /*1570*/  DFMA R20, R24, -R16, 1 ;  /* 0x3ff000001814742b */ /* 0x001fd00000000810 */
[----:B------:R-:W-:Y:S01]  /*1580*/  DFMA R20, R20, R20, R20 ;  /* 0x000000141414722b */ /* 0x000fe20000000014 */
[----:B------:R-:W-:-:S07]  /*1590*/  @!P2 LOP3.LUT R0, R19, 0x7ff00000, RZ, 0xc0, !PT ;  /* 0x7ff000001300a812 */ /* 0x000fce00078ec0ff */
[----:B------:R-:W-:-:S08]  /*15a0*/  DFMA R24, R24, R20, R24 ;  /* 0x000000141818722b */ /* 0x000fd00000000018 */
[----:B------:R-:W-:-:S08]  /*15b0*/  DFMA R30, R24, -R16, 1 ;  /* 0x3ff00000181e742b */ /* 0x000fd00000000810 */
[----:B------:R-:W-:-:S08]  /*15c0*/  DFMA R30, R24, R30, R24 ;  /* 0x0000001e181e722b */ /* 0x000fd00000000018 */
[----:B------:R-:W-:-:S08]  /*15d0*/  DMUL R24, R30, R18 ;  /* 0x000000121e187228 */ /* 0x000fd00000000000 */
[----:B------:R-:W-:-:S08]  /*15e0*/  DFMA R20, R24, -R16, R18 ;  /* 0x800000101814722b */ /* 0x000fd00000000012 */
[----:B------:R-:W-:Y:S01]  /*15f0*/  DFMA R20, R30, R20, R24 ;  /* 0x000000141e14722b */ /* 0x000fe20000000018 */
[----:B------:R-:W-:-:S05]  /*1600*/  VIADD R24, R0, 0xffffffff ;  /* 0xffffffff00187836 */ /* 0x000fca0000000000 */
[----:B------:R-:W-:Y:S02]  /*1610*/  ISETP.GT.U32.AND P0, PT, R24, 0x7feffffe, PT ;  /* 0x7feffffe1800780c */ /* 0x000fe40003f04070 */
[----:B------:R-:W-:-:S04]  /*1620*/  IADD3 R24, PT, PT, R7, -0x1, RZ ;  /* 0xffffffff07187810 */ /* 0x000fc80007ffe0ff */
[----:B------:R-:W-:-:S13]  /*1630*/  ISETP.GT.U32.OR P0, PT, R24, 0x7feffffe, P0 ;  /* 0x7feffffe1800780c */ /* 0x000fda0000704470 */
[----:B------:R-:W-:Y:S05]  /*1640*/  @P0 BRA `(.L_x_48) ;  /* 0x00000000006c0947 */ /* 0x000fea0003800000 */
[----:B------:R-:W-:-:S04]  /*1650*/  LOP3.LUT R7, R15, 0x7ff00000, RZ, 0xc0, !PT ;  /* 0x7ff000000f077812 */ /* 0x000fc800078ec0ff */
[CC--:B------:R-:W-:Y:S02]  /*1660*/  VIADDMNMX R0, R6.reuse, -R7.reuse, 0xb9600000, !PT ;  /* 0xb960000006007446 */ /* 0x0c0fe40007800907 */
[----:B------:R-:W-:Y:S02]  /*1670*/  ISETP.GE.U32.AND P0, PT, R6, R7, PT ;  /* 0x000000070600720c */ /* 0x000fe40003f06070 */
[----:B------:R-:W-:Y:S02]  /*1680*/  VIMNMX R0, PT, PT, R0, 0x46a00000, PT ;  /* 0x46a0000000007848 */ /* 0x000fe40003fe0100 */
[----:B------:R-:W-:Y:S02]  /*1690*/  SEL R7, R2, 0x63400000, !P0 ;  /* 0x6340000002077807 */ /* 0x000fe40004000000 */
[----:B------:R-:W-:-:S03]  /*16a0*/  MOV R6, RZ ;  /* 0x000000ff00067202 */ /* 0x000fc60000000f00 */
[----:B------:R-:W-:-:S04]  /*16b0*/  IMAD.IADD R0, R0, 0x1, -R7 ;  /* 0x0000000100007824 */ /* 0x000fc800078e0a07 */
        /* <DEDUP_REMOVED lines=11> */
[----:B------:R-:W-:Y:S01]  /*1770*/  MOV R6, RZ ;  /* 0x000000ff00067202 */ /* 0x000fe20000000f00 */
[----:B------:R-:W-:-:S05]  /*1780*/  DMUL.RP R12, R20, R12 ;  /* 0x0000000c140c7228 */ /* 0x000fca0000008000 */
[----:B------:R-:W-:-:S05]  /*1790*/  DFMA R6, R24, -R6, R20 ;  /* 0x800000061806722b */ /* 0x000fca0000000014 */
[----:B------:R-:W-:Y:S02]  /*17a0*/  LOP3.LUT R15, R13, R15, RZ, 0x3c, !PT ;  /* 0x0000000f0d0f7212 */ /* 0x000fe400078e3cff */
[----:B------:R-:W-:-:S04]  /*17b0*/  IADD3 R6, PT, PT, -R0, -0x43300000, RZ ;  /* 0xbcd0000000067810 */ /* 0x000fc80007ffe1ff */
[----:B------:R-:W-:-:S04]  /*17c0*/  FSETP.NEU.AND P0, PT, |R7|, R6, PT ;  /* 0x000000060700720b */ /* 0x000fc80003f0d200 */
[----:B------:R-:W-:Y:S02]  /*17d0*/  FSEL R24, R12, R24, !P0 ;  /* 0x000000180c187208 */ /* 0x000fe40004000000 */
[----:B------:R-:W-:Y:S01]  /*17e0*/  FSEL R25, R15, R25, !P0 ;  /* 0x000000190f197208 */ /* 0x000fe20004000000 */
[----:B------:R-:W-:Y:S06]  /*17f0*/  BRA `(.L_x_49) ;  /* 0x0000000000547947 */ /* 0x000fec0003800000 */
.L_x_48:
[----:B------:R-:W-:-:S14]  /*1800*/  DSETP.NAN.AND P0, PT, R12, R12, PT ;  /* 0x0000000c0c00722a */ /* 0x000fdc0003f08000 */
[----:B------:R-:W-:Y:S05]  /*1810*/  @P0 BRA `(.L_x_50) ;  /* 0x0000000000440947 */ /* 0x000fea0003800000 */
[----:B------:R-:W-:-:S14]  /*1820*/  DSETP.NAN.AND P0, PT, R14, R14, PT ;  /* 0x0000000e0e00722a */ /* 0x000fdc0003f08000 */
[----:B------:R-:W-:Y:S05]  /*1830*/  @P0 BRA `(.L_x_51) ;  /* 0x0000000000300947 */ /* 0x000fea0003800000 */
[----:B------:R-:W-:Y:S01]  /*1840*/  ISETP.NE.AND P0, PT, R0, R7, PT ;  /* 0x000000070000720c */ /* 0x000fe20003f05270 */
[----:B------:R-:W-:Y:S02]  /*1850*/  IMAD.MOV.U32 R24, RZ, RZ, 0x0 ;  /* 0x00000000ff187424 */ /* 0x000fe400078e00ff */
[----:B------:R-:W-:-:S10]  /*1860*/  IMAD.MOV.U32 R25, RZ, RZ, -0x80000 ;  /* 0xfff80000ff197424 */ /* 0x000fd400078e00ff */
[----:B------:R-:W-:Y:S05]  /*1870*/  @!P0 BRA `(.L_x_49) ;  /* 0x0000000000348947 */ /* 0x000fea0003800000 */
[----:B------:R-:W-:Y:S02]  /*1880*/  ISETP.NE.AND P0, PT, R0, 0x7ff00000, PT ;  /* 0x7ff000000000780c */ /* 0x000fe40003f05270 */
[----:B------:R-:W-:Y:S02]  /*1890*/  LOP3.LUT R25, R13, 0x80000000, R15, 0x48, !PT ;  /* 0x800000000d197812 */ /* 0x000fe400078e480f */
[----:B------:R-:W-:-:S13]  /*18a0*/  ISETP.EQ.OR P0, PT, R7, RZ, !P0 ;  /* 0x000000ff0700720c */ /* 0x000fda0004702670 */
[----:B------:R-:W-:Y:S02]  /*18b0*/  @P0 LOP3.LUT R0, R25, 0x7ff00000, RZ, 0xfc, !PT ;  /* 0x7ff0000019000812 */ /* 0x000fe400078efcff */
[----:B------:R-:W-:Y:S01]  /*18c0*/  @!P0 MOV R24, RZ ;  /* 0x000000ff00188202 */ /* 0x000fe20000000f00 */
[----:B------:R-:W-:Y:S02]  /*18d0*/  @P0 IMAD.MOV.U32 R24, RZ, RZ, RZ ;  /* 0x000000ffff180224 */ /* 0x000fe400078e00ff */
[----:B------:R-:W-:Y:S01]  /*18e0*/  @P0 IMAD.MOV.U32 R25, RZ, RZ, R0 ;  /* 0x000000ffff190224 */ /* 0x000fe200078e0000 */
[----:B------:R-:W-:Y:S06]  /*18f0*/  BRA `(.L_x_49) ;  /* 0x0000000000147947 */ /* 0x000fec0003800000 */
.L_x_51:
[----:B------:R-:W-:Y:S02]  /*1900*/  LOP3.LUT R25, R15, 0x80000, RZ, 0xfc, !PT ;  /* 0x000800000f197812 */ /* 0x000fe400078efcff */
[----:B------:R-:W-:Y:S01]  /*1910*/  MOV R24, R14 ;  /* 0x0000000e00187202 */ /* 0x000fe20000000f00 */
[----:B------:R-:W-:Y:S06]  /*1920*/  BRA `(.L_x_49) ;  /* 0x0000000000087947 */ /* 0x000fec0003800000 */
.L_x_50:
[----:B------:R-:W-:Y:S01]  /*1930*/  LOP3.LUT R25, R13, 0x80000, RZ, 0xfc, !PT ;  /* 0x000800000d197812 */ /* 0x000fe200078efcff */
[----:B------:R-:W-:-:S07]  /*1940*/  IMAD.MOV.U32 R24, RZ, RZ, R12 ;  /* 0x000000ffff187224 */ /* 0x000fce00078e000c */
.L_x_49:
[----:B------:R-:W-:Y:S05]  /*1950*/  BSYNC.RECONVERGENT B1 ;  /* 0x0000000000017941 */ /* 0x000fea0003800200 */
.L_x_47:
[----:B------:R-:W-:Y:S01]  /*1960*/  MOV R6, R4 ;  /* 0x0000000400067202 */ /* 0x000fe20000000f00 */
[----:B------:R-:W-:Y:S02]  /*1970*/  IMAD.MOV.U32 R7, RZ, RZ, 0x0 ;  /* 0x00000000ff077424 */ /* 0x000fe400078e00ff */
[----:B------:R-:W-:Y:S02]  /*1980*/  IMAD.MOV.U32 R2, RZ, RZ, R24 ;  /* 0x000000ffff027224 */ /* 0x000fe400078e0018 */
[----:B------:R-:W-:Y:S05]  /*1990*/  RET.REL.NODEC R6 `(_Z12render_depthPfPj) ;  /* 0xffffffe406987950 */ /* 0x000fea0003c3ffff */
.L_x_52:
        /* <DEDUP_REMOVED lines=14> */
.L_x_181:


//--------------------- .text._Z11transform2dPf   --------------------------
	.section	.text._Z11transform2dPf,"ax",@progbits
	.align	128
        .global         _Z11transform2dPf
        .type           _Z11transform2dPf,@function
        .size           _Z11transform2dPf,(.L_x_183 - _Z11transform2dPf)
        .other          _Z11transform2dPf,@"STO_CUDA_ENTRY STV_DEFAULT"
_Z11transform2dPf:
.text._Z11transform2dPf:
[----:B------:R-:W-:Y:S01]  /*0000*/  LDC R1, c[0x0][0x37c] ;  /* 0x0000df00ff017b82 */ /* 0x000fe20000000800 */
[----:B------:R-:W0:Y:S07]  /*0010*/  S2R R3, SR_CTAID.Y ;  /* 0x0000000000037919 */ /* 0x000e2e0000002600 */
[----:B------:R-:W1:Y:S01]  /*0020*/  LDC R2, c[0x0][0x370] ;  /* 0x0000dc00ff027b82 */ /* 0x000e620000000800 */
[----:B------:R-:W2:Y:S01]  /*0030*/  LDCU.64 UR6, c[0x0][0x358] ;  /* 0x00006b00ff0677ac */ /* 0x000ea20008000a00 */
[----:B------:R-:W0:Y:S01]  /*0040*/  S2R R6, SR_TID.Y ;  /* 0x0000000000067919 */ /* 0x000e220000002200 */
[----:B------:R-:W-:Y:S01]  /*0050*/  UMOV UR4, URZ ;  /* 0x000000ff00047c82 */ /* 0x000fe20008000000 */
[----:B------:R-:W3:Y:S01]  /*0060*/  S2R R4, SR_TID.X ;  /* 0x0000000000047919 */ /* 0x000ee20000002100 */
[----:B------:R-:W4:Y:S01]  /*0070*/  S2R R0, SR_CTAID.X ;  /* 0x0000000000007919 */ /* 0x000f220000002500 */
[----:B0-----:R-:W-:-:S02]  /*0080*/  IMAD R3, R3, 0x20, R6 ;  /* 0x0000002003037824 */ /* 0x001fc400078e0206 */
[----:B------:R-:W0:Y:S02]  /*0090*/  LDC.64 R6, c[0x0][0x380] ;  /* 0x0000e000ff067b82 */ /* 0x000e240000000a00 */
[----:B-1----:R-:W-:-:S04]  /*00a0*/  IMAD R3, R3, R2, RZ ;  /* 0x0000000203037224 */ /* 0x002fc800078e02ff */
[----:B---3--:R-:W-:-:S05]  /*00b0*/  IMAD R3, R3, 0x20, R4 ;  /* 0x0000002003037824 */ /* 0x008fca00078e0204 */
[----:B----4-:R-:W-:-:S05]  /*00c0*/  LEA R3, R0, R3, 0x5 ;  /* 0x0000000300037211 */ /* 0x010fca00078e28ff */
[----:B--2---:R-:W-:-:S07]  /*00d0*/  IMAD R9, R3, 0x3, RZ ;  /* 0x0000000303097824 */ /* 0x004fce00078e02ff */
.L_x_63:
[----:B01----:R-:W-:-:S05]  /*00e0*/  IMAD.WIDE R4, R9, 0x4, R6 ;  /* 0x0000000409047825 */ /* 0x003fca00078e0206 */
[----:B------:R-:W2:Y:S04]  /*00f0*/  LDG.E R11, desc[UR6][R4.64+0x4] ;  /* 0x00000406040b7981 */ /* 0x000ea8000c1e1900 */
[----:B------:R-:W3:Y:S04]  /*0100*/  LDG.E R10, desc[UR6][R4.64] ;  /* 0x00000006040a7981 */ /* 0x000ee8000c1e1900 */
[----:B------:R-:W4:Y:S01]  /*0110*/  LDG.E R8, desc[UR6][R4.64+0x8] ;  /* 0x0000080604087981 */ /* 0x000f22000c1e1900 */
[----:B------:R-:W-:Y:S01]  /*0120*/  BSSY.RECONVERGENT B0, `(.L_x_53) ;  /* 0x0000011000007945 */ /* 0x000fe20003800200 */
[----:B--2---:R-:W-:-:S04]  /*0130*/  FMUL R13, R11, R11 ;  /* 0x0000000b0b0d7220 */ /* 0x004fc80000400000 */
[----:B---3--:R-:W-:-:S04]  /*0140*/  FFMA R13, R10, R10, R13 ;  /* 0x0000000a0a0d7223 */ /* 0x008fc8000000000d */
[----:B----4-:R-:W-:-:S04]  /*0150*/  FFMA R12, R8, R8, R13 ;  /* 0x00000008080c7223 */ /* 0x010fc8000000000d */
[----:B------:R-:W-:Y:S01]  /*0160*/  VIADD R0, R12, 0xf3000000 ;  /* 0xf30000000c007836 */ /* 0x000fe20000000000 */
[----:B------:R0:W1:Y:S04]  /*0170*/  MUFU.RSQ R3, R12 ;  /* 0x0000000c00037308 */ /* 0x0000680000001400 */
[----:B------:R-:W-:-:S13]  /*0180*/  ISETP.GT.U32.AND P0, PT, R0, 0x727fffff, PT ;  /* 0x727fffff0000780c */ /* 0x000fda0003f04070 */
[----:B01----:R-:W-:Y:S05]  /*0190*/  @!P0 BRA `(.L_x_54) ;  /* 0x0000000000148947 */ /* 0x003fea0003800000 */
[----:B------:R-:W-:Y:S01]  /*01a0*/  IMAD.MOV.U32 R0, RZ, RZ, R12 ;  /* 0x000000ffff007224 */ /* 0x000fe200078e000c */
[----:B------:R-:W-:-:S07]  /*01b0*/  MOV R17, 0x1d0 ;  /* 0x000001d000117802 */ /* 0x000fce0000000f00 */
[----:B------:R-:W-:Y:S05]  /*01c0*/  CALL.REL.NOINC `($__internal_2_$__cuda_sm20_sqrt_rn_f32_slowpath) ;  /* 0x0000000400d47944 */ /* 0x000fea0003c00000 */
[----:B------:R-:W-:Y:S01]  /*01d0*/  MOV R15, R3 ;  /* 0x00000003000f7202 */ /* 0x000fe20000000f00 */
[----:B------:R-:W-:Y:S06]  /*01e0*/  BRA `(.L_x_55) ;  /* 0x0000000000107947 */ /* 0x000fec0003800000 */
.L_x_54:
[----:B------:R-:W-:Y:S01]  /*01f0*/  FMUL.FTZ R15, R12, R3 ;  /* 0x000000030c0f7220 */ /* 0x000fe20000410000 */
[----:B------:R-:W-:-:S03]  /*0200*/  FMUL.FTZ R3, R3, 0.5 ;  /* 0x3f00000003037820 */ /* 0x000fc60000410000 */
[----:B------:R-:W-:-:S04]  /*0210*/  FFMA R0, -R15, R15, R12 ;  /* 0x0000000f0f007223 */ /* 0x000fc8000000010c */
[----:B------:R-:W-:-:S07]  /*0220*/  FFMA R15, R0, R3, R15 ;  /* 0x00000003000f7223 */ /* 0x000fce000000000f */
.L_x_55:
[----:B------:R-:W-:Y:S05]  /*0230*/  BSYNC.RECONVERGENT B0 ;  /* 0x0000000000007941 */ /* 0x000fea0003800200 */
.L_x_53:
[CC--:B------:R-:W-:Y:S01]  /*0240*/  FSETP.GT.AND P2, PT, |R11|.reuse, |R10|.reuse, PT ;  /* 0x4000000a0b00720b */ /* 0x0c0fe20003f44200 */
[----:B------:R0:W-:Y:S01]  /*0250*/  STG.E desc[UR6][R4.64], R15 ;  /* 0x0000000f04007986 */ /* 0x0001e2000c101906 */
[----:B------:R-:W-:Y:S02]  /*0260*/  BSSY.RECONVERGENT B0, `(.L_x_56) ;  /* 0x000000e000007945 */ /* 0x000fe40003800200 */
[----:B------:R-:W-:Y:S02]  /*0270*/  FSEL R3, |R11|, |R10|, P2 ;  /* 0x4000000a0b037208 */ /* 0x000fe40001000200 */
[----:B------:R-:W-:Y:S02]  /*0280*/  FSEL R0, |R10|, |R11|, P2 ;  /* 0x4000000b0a007208 */ /* 0x000fe40001000200 */
[----:B------:R-:W1:Y:S08]  /*0290*/  MUFU.RCP R12, R3 ;  /* 0x00000003000c7308 */ /* 0x000e700000001000 */
[----:B------:R-:W2:Y:S01]  /*02a0*/  FCHK P0, R0, R3 ;  /* 0x0000000300007302 */ /* 0x000ea20000000000 */
[----:B-1----:R-:W-:-:S04]  /*02b0*/  FFMA R17, -R3, R12, 1 ;  /* 0x3f80000003117423 */ /* 0x002fc8000000010c */
[----:B------:R-:W-:-:S04]  /*02c0*/  FFMA R17, R12, R17, R12 ;  /* 0x000000110c117223 */ /* 0x000fc8000000000c */
[----:B------:R-:W-:-:S04]  /*02d0*/  FFMA R12, R0, R17, RZ ;  /* 0x00000011000c7223 */ /* 0x000fc800000000ff */
[----:B------:R-:W-:-:S04]  /*02e0*/  FFMA R14, -R3, R12, R0 ;  /* 0x0000000c030e7223 */ /* 0x000fc80000000100 */
[----:B------:R-:W-:Y:S01]  /*02f0*/  FFMA R12, R17, R14, R12 ;  /* 0x0000000e110c7223 */ /* 0x000fe2000000000c */
[----:B0-2---:R-:W-:Y:S06]  /*0300*/  @!P0 BRA `(.L_x_57) ;  /* 0x00000000000c8947 */ /* 0x005fec0003800000 */
[----:B------:R-:W-:-:S07]  /*0310*/  MOV R12, 0x330 ;  /* 0x00000330000c7802 */ /* 0x000fce0000000f00 */
[----:B------:R-:W-:Y:S05]  /*0320*/  CALL.REL.NOINC `($__internal_3_$__cuda_sm3x_div_rn_noftz_f32_slowpath) ;  /* 0x0000000400d47944 */ /* 0x000fea0003c00000 */
[----:B------:R-:W-:-:S07]  /*0330*/  IMAD.MOV.U32 R12, RZ, RZ, R0 ;  /* 0x000000ffff0c7224 */ /* 0x000fce00078e0000 */
.L_x_57:
[----:B------:R-:W-:Y:S05]  /*0340*/  BSYNC.RECONVERGENT B0 ;  /* 0x0000000000007941 */ /* 0x000fea0003800200 */
.L_x_56:
[----:B------:R-:W-:Y:S02]  /*0350*/  IMAD.MOV.U32 R15, RZ, RZ, 0x3b33710b ;  /* 0x3b33710bff0f7424 */ /* 0x000fe400078e00ff */
[----:B------:R-:W-:Y:S01]  /*0360*/  FMUL R0, R12, R12 ;  /* 0x0000000c0c007220 */ /* 0x000fe20000400000 */
[----:B------:R-:W-:Y:S01]  /*0370*/  HFMA2 R14, -RZ, RZ, 1.857421875, -1409 ;  /* 0x3f6ee581ff0e7431 */ /* 0x000fe200000001ff */
[----:B------:R-:W-:Y:S01]  /*0380*/  ISETP.GE.AND P0, PT, R10, RZ, PT ;  /* 0x000000ff0a00720c */ /* 0x000fe20003f06270 */
[----:B------:R-:W-:Y:S01]  /*0390*/  BSSY.RECONVERGENT B0, `(.L_x_58) ;  /* 0x0000026000007945 */ /* 0x000fe20003800200 */
[----:B------:R-:W-:Y:S01]  /*03a0*/  FFMA R15, R0, R15, -0.015681877732276916504 ;  /* 0xbc807748000f7423 */ /* 0x000fe2000000000f */
[C---:B------:R-:W-:Y:S01]  /*03b0*/  FSETP.NEU.AND P3, PT, |R10|.reuse, |R11|, PT ;  /* 0x4000000b0a00720b */ /* 0x040fe20003f6d200 */
[----:B------:R-:W-:Y:S01]  /*03c0*/  FADD R10, |R10|, |R11| ;  /* 0x4000000b0a0a7221 */ /* 0x000fe20000000200 */
[----:B------:R-:W-:Y:S01]  /*03d0*/  FSETP.NEU.AND P1, PT, R3, RZ, PT ;  /* 0x000000ff0300720b */ /* 0x000fe20003f2d000 */
[----:B------:R-:W-:Y:S01]  /*03e0*/  FFMA R15, R0, R15, 0.042200751602649688721 ;  /* 0x3d2cdab2000f7423 */ /* 0x000fe2000000000f */
[----:B------:R-:W-:-:S03]  /*03f0*/  IMAD.MOV.U32 R3, RZ, RZ, 0x4016cbe4 ;  /* 0x4016cbe4ff037424 */ /* 0x000fc600078e00ff */
[----:B------:R-:W-:-:S04]  /*0400*/  FFMA R15, R0, R15, -0.074792981147766113281 ;  /* 0xbd992d10000f7423 */ /* 0x000fc8000000000f */
[----:B------:R-:W-:-:S04]  /*0410*/  FFMA R15, R0, R15, 0.10640415549278259277 ;  /* 0x3dd9ea6c000f7423 */ /* 0x000fc8000000000f */
[----:B------:R-:W-:-:S04]  /*0420*/  FFMA R15, R0, R15, -0.14207722246646881104 ;  /* 0xbe117cb1000f7423 */ /* 0x000fc8000000000f */
[----:B------:R-:W-:-:S04]  /*0430*/  FFMA R15, R0, R15, 0.19993925094604492188 ;  /* 0x3e4cbce0000f7423 */ /* 0x000fc8000000000f */
[----:B------:R-:W-:-:S04]  /*0440*/  FFMA R15, R0, R15, -0.33333197236061096191 ;  /* 0xbeaaaa7d000f7423 */ /* 0x000fc8000000000f */
[----:B------:R-:W-:-:S04]  /*0450*/  FMUL R15, R0, R15 ;  /* 0x0000000f000f7220 */ /* 0x000fc80000400000 */
[----:B------:R-:W-:Y:S01]  /*0460*/  FFMA R15, R15, R12, R12 ;  /* 0x0000000c0f0f7223 */ /* 0x000fe2000000000c */
[----:B------:R-:W-:-:S03]  /*0470*/  FSEL R12, R14, 1.8663789033889770508, P2 ;  /* 0x3feee5810e0c7808 */ /* 0x000fc60001000000 */
[----:B------:R-:W-:-:S05]  /*0480*/  FFMA R0, R14, 1.6832555532455444336, -R15 ;  /* 0x3fd774eb0e007823 */ /* 0x000fca000000080f */
[-C--:B------:R-:W-:Y:S02]  /*0490*/  FSEL R0, R0, R15.reuse, P2 ;  /* 0x0000000f00007208 */ /* 0x080fe40001000000 */
[----:B------:R-:W-:-:S05]  /*04a0*/  FSEL R15, R15, -R15, P2 ;  /* 0x8000000f0f0f7208 */ /* 0x000fca0001000000 */
[----:B------:R-:W-:Y:S01]  /*04b0*/  @!P0 FFMA R0, R12, 1.6832555532455444336, R15 ;  /* 0x3fd774eb0c008823 */ /* 0x000fe2000000000f */
[----:B------:R-:W-:Y:S02]  /*04c0*/  @!P3 FSEL R0, R3, 0.78539818525314331055, !P0 ;  /* 0x3f490fdb0300b808 */ /* 0x000fe40004000000 */
[----:B------:R-:W-:Y:S02]  /*04d0*/  @!P1 FSEL R0, RZ, 3.1415927410125732422, P0 ;  /* 0x40490fdbff009808 */ /* 0x000fe40000000000 */
[----:B------:R-:W-:Y:S02]  /*04e0*/  FSETP.NAN.AND P0, PT, R10, R10, PT ;  /* 0x0000000a0a00720b */ /* 0x000fe40003f08000 */
[----:B------:R-:W-:Y:S01]  /*04f0*/  LOP3.LUT R11, R0, 0x80000000, R11, 0xb8, !PT ;  /* 0x80000000000b7812 */ /* 0x000fe200078eb80b */
[----:B------:R-:W-:-:S03]  /*0500*/  VIADD R0, R13, 0xf3000000 ;  /* 0xf30000000d007836 */ /* 0x000fc60000000000 */
[----:B------:R-:W-:Y:S02]  /*0510*/  FSEL R11, R10, R11, P0 ;  /* 0x0000000b0a0b7208 */ /* 0x000fe40000000000 */
[----:B------:R-:W-:Y:S01]  /*0520*/  ISETP.GT.U32.AND P0, PT, R0, 0x727fffff, PT ;  /* 0x727fffff0000780c */ /* 0x000fe20003f04070 */
[----:B------:R0:W1:Y:S02]  /*0530*/  MUFU.RSQ R10, R13 ;  /* 0x0000000d000a7308 */ /* 0x0000640000001400 */
[----:B------:R0:W-:Y:S10]  /*0540*/  STG.E desc[UR6][R4.64+0x4], R11 ;  /* 0x0000040b04007986 */ /* 0x0001f4000c101906 */
[----:B------:R-:W-:Y:S05]  /*0550*/  @!P0 BRA `(.L_x_59) ;  /* 0x0000000000148947 */ /* 0x000fea0003800000 */
[----:B------:R-:W-:Y:S02]  /*0560*/  MOV R0, R13 ;  /* 0x0000000d00007202 */ /* 0x000fe40000000f00 */
[----:B------:R-:W-:-:S07]  /*0570*/  MOV R17, 0x590 ;  /* 0x0000059000117802 */ /* 0x000fce0000000f00 */
[----:B01----:R-:W-:Y:S05]  /*0580*/  CALL.REL.NOINC `($__internal_2_$__cuda_sm20_sqrt_rn_f32_slowpath) ;  /* 0x0000000000e47944 */ /* 0x003fea0003c00000 */
[----:B------:R-:W-:Y:S01]  /*0590*/  IMAD.MOV.U32 R11, RZ, RZ, R3 ;  /* 0x000000ffff0b7224 */ /* 0x000fe200078e0003 */
[----:B------:R-:W-:Y:S06]  /*05a0*/  BRA `(.L_x_60) ;  /* 0x0000000000107947 */ /* 0x000fec0003800000 */
.L_x_59:
[----:B-1----:R-:W-:Y:S01]  /*05b0*/  FMUL.FTZ R0, R13, R10 ;  /* 0x0000000a0d007220 */ /* 0x002fe20000410000 */
[----:B------:R-:W-:-:S03]  /*05c0*/  FMUL.FTZ R3, R10, 0.5 ;  /* 0x3f0000000a037820 */ /* 0x000fc60000410000 */
[----:B0-----:R-:W-:-:S04]  /*05d0*/  FFMA R11, -R0, R0, R13 ;  /* 0x00000000000b7223 */ /* 0x001fc8000000010d */
[----:B------:R-:W-:-:S07]  /*05e0*/  FFMA R11, R11, R3, R0 ;  /* 0x000000030b0b7223 */ /* 0x000fce0000000000 */
.L_x_60:
[----:B------:R-:W-:Y:S05]  /*05f0*/  BSYNC.RECONVERGENT B0 ;  /* 0x0000000000007941 */ /* 0x000fea0003800200 */
.L_x_58:
[CC--:B------:R-:W-:Y:S01]  /*0600*/  FSETP.GT.AND P2, PT, |R11|.reuse, |R8|.reuse, PT ;  /* 0x400000080b00720b */ /* 0x0c0fe20003f44200 */
[----:B------:R-:W-:Y:S03]  /*0610*/  BSSY.RECONVERGENT B0, `(.L_x_61) ;  /* 0x000000e000007945 */ /* 0x000fe60003800200 */
[----:B------:R-:W-:Y:S02]  /*0620*/  FSEL R3, |R11|, |R8|, P2 ;  /* 0x400000080b037208 */ /* 0x000fe40001000200 */
[----:B------:R-:W-:Y:S02]  /*0630*/  FSEL R0, |R8|, |R11|, P2 ;  /* 0x4000000b08007208 */ /* 0x000fe40001000200 */
[----:B------:R-:W0:Y:S08]  /*0640*/  MUFU.RCP R10, R3 ;  /* 0x00000003000a7308 */ /* 0x000e300000001000 */
[----:B------:R-:W1:Y:S01]  /*0650*/  FCHK P0, R0, R3 ;  /* 0x0000000300007302 */ /* 0x000e620000000000 */
[----:B0-----:R-:W-:-:S04]  /*0660*/  FFMA R13, -R3, R10, 1 ;  /* 0x3f800000030d7423 */ /* 0x001fc8000000010a */
[----:B------:R-:W-:-:S04]  /*0670*/  FFMA R13, R10, R13, R10 ;  /* 0x0000000d0a0d7223 */ /* 0x000fc8000000000a */
[----:B------:R-:W-:-:S04]  /*0680*/  FFMA R10, R0, R13, RZ ;  /* 0x0000000d000a7223 */ /* 0x000fc800000000ff */
[----:B------:R-:W-:-:S04]  /*0690*/  FFMA R12, -R3, R10, R0 ;  /* 0x0000000a030c7223 */ /* 0x000fc80000000100 */
[----:B------:R-:W-:Y:S01]  /*06a0*/  FFMA R10, R13, R12, R10 ;  /* 0x0000000c0d0a7223 */ /* 0x000fe2000000000a */
[----:B-1----:R-:W-:Y:S06]  /*06b0*/  @!P0 BRA `(.L_x_62) ;  /* 0x00000000000c8947 */ /* 0x002fec0003800000 */
[----:B------:R-:W-:-:S07]  /*06c0*/  MOV R12, 0x6e0 ;  /* 0x000006e0000c7802 */ /* 0x000fce0000000f00 */
[----:B------:R-:W-:Y:S05]  /*06d0*/  CALL.REL.NOINC `($__internal_3_$__cuda_sm3x_div_rn_noftz_f32_slowpath) ;  /* 0x0000000000e87944 */ /* 0x000fea0003c00000 */
[----:B------:R-:W-:-:S07]  /*06e0*/  IMAD.MOV.U32 R10, RZ, RZ, R0 ;  /* 0x000000ffff0a7224 */ /* 0x000fce00078e0000 */
.L_x_62:
[----:B------:R-:W-:Y:S05]  /*06f0*/  BSYNC.RECONVERGENT B0 ;  /* 0x0000000000007941 */ /* 0x000fea0003800200 */
.L_x_61:
[----:B------:R-:W-:Y:S01]  /*0700*/  MOV R13, 0x3b33710b ;  /* 0x3b33710b000d7802 */ /* 0x000fe20000000f00 */
[----:B------:R-:W-:Y:S01]  /*0710*/  FMUL R0, R10, R10 ;  /* 0x0000000a0a007220 */ /* 0x000fe20000400000 */
[----:B------:R-:W-:Y:S01]  /*0720*/  IMAD.MOV.U32 R12, RZ, RZ, 0x3f6ee581 ;  /* 0x3f6ee581ff0c7424 */ /* 0x000fe200078e00ff */
[----:B------:R-:W-:Y:S01]  /*0730*/  ISETP.GE.AND P0, PT, R8, RZ, PT ;  /* 0x000000ff0800720c */ /* 0x000fe20003f06270 */
[----:B------:R-:W-:Y:S01]  /*0740*/  UISETP.GE.U32.AND UP0, UPT, UR4, 0x18, UPT ;  /* 0x000000180400788c */ /* 0x000fe2000bf06070 */
[----:B------:R-:W-:Y:S01]  /*0750*/  FFMA R13, R0, R13, -0.015681877732276916504 ;  /* 0xbc807748000d7423 */ /* 0x000fe2000000000d */
[C---:B------:R-:W-:Y:S01]  /*0760*/  FSETP.NEU.AND P3, PT, |R8|.reuse, |R11|, PT ;  /* 0x4000000b0800720b */ /* 0x040fe20003f6d200 */
[----:B------:R-:W-:Y:S01]  /*0770*/  FADD R8, |R8|, |R11| ;  /* 0x4000000b08087221 */ /* 0x000fe20000000200 */
[----:B------:R-:W-:Y:S01]  /*0780*/  FSETP.NEU.AND P1, PT, R3, RZ, PT ;  /* 0x000000ff0300720b */ /* 0x000fe20003f2d000 */
[----:B------:R-:W-:Y:S01]  /*0790*/  FFMA R13, R0, R13, 0.042200751602649688721 ;  /* 0x3d2cdab2000d7423 */ /* 0x000fe2000000000d */
[----:B------:R-:W-:Y:S01]  /*07a0*/  IMAD.MOV.U32 R3, RZ, RZ, 0x4016cbe4 ;  /* 0x4016cbe4ff037424 */ /* 0x000fe200078e00ff */
[----:B------:R-:W-:Y:S01]  /*07b0*/  UIADD3 UR5, UPT, UPT, UR4, 0x8, URZ ;  /* 0x0000000804057890 */ /* 0x000fe2000fffe0ff */
[----:B------:R-:W-:-:S02]  /*07c0*/  IMAD R9, R2, 0x300, R9 ;  /* 0x0000030002097824 */ /* 0x000fc400078e0209 */
[----:B------:R-:W-:-:S04]  /*07d0*/  FFMA R13, R0, R13, -0.074792981147766113281 ;  /* 0xbd992d10000d7423 */ /* 0x000fc8000000000d */
[----:B------:R-:W-:Y:S01]  /*07e0*/  FFMA R13, R0, R13, 0.10640415549278259277 ;  /* 0x3dd9ea6c000d7423 */ /* 0x000fe2000000000d */
[----:B------:R-:W-:-:S03]  /*07f0*/  UMOV UR4, UR5 ;  /* 0x0000000500047c82 */ /* 0x000fc60008000000 */
        /* <DEDUP_REMOVED lines=13> */
[----:B------:R-:W-:-:S04]  /*08d0*/  LOP3.LUT R11, R0, 0x80000000, R11, 0xb8, !PT ;  /* 0x80000000000b7812 */ /* 0x000fc800078eb80b */
[----:B------:R-:W-:-:S05]  /*08e0*/  FSEL R11, R8, R11, P0 ;  /* 0x0000000b080b7208 */ /* 0x000fca0000000000 */
[----:B------:R1:W-:Y:S01]  /*08f0*/  STG.E desc[UR6][R4.64+0x8], R11 ;  /* 0x0000080b04007986 */ /* 0x0003e2000c101906 */
[----:B------:R-:W-:Y:S05]  /*0900*/  BRA.U !UP0, `(.L_x_63) ;  /* 0xfffffff508f47547 */ /* 0x000fea000b83ffff */
[----:B------:R-:W-:Y:S05]  /*0910*/  EXIT ;  /* 0x000000000000794d */ /* 0x000fea0003800000 */
        .weak           $__internal_2_$__cuda_sm20_sqrt_rn_f32_slowpath
        .type           $__internal_2_$__cuda_sm20_sqrt_rn_f32_slowpath,@function
        .size           $__internal_2_$__cuda_sm20_sqrt_rn_f32_slowpath,($__internal_3_$__cuda_sm3x_div_rn_noftz_f32_slowpath - $__internal_2_$__cuda_sm20_sqrt_rn_f32_slowpath)
$__internal_2_$__cuda_sm20_sqrt_rn_f32_slowpath:
[----:B------:R-:W-:-:S13]  /*0920*/  LOP3.LUT P0, RZ, R0, 0x7fffffff, RZ, 0xc0, !PT ;  /* 0x7fffffff00ff7812 */ /* 0x000fda000780c0ff */
[----:B------:R-:W-:Y:S01]  /*0930*/  @!P0 MOV R3, R0 ;  /* 0x0000000000038202 */ /* 0x000fe20000000f00 */
[----:B------:R-:W-:Y:S06]  /*0940*/  @!P0 BRA `(.L_x_64) ;  /* 0x0000000000408947 */ /* 0x000fec0003800000 */
[----:B------:R-:W-:-:S13]  /*0950*/  FSETP.GEU.FTZ.AND P0, PT, R0, RZ, PT ;  /* 0x000000ff0000720b */ /* 0x000fda0003f1e000 */
[----:B------:R-:W-:Y:S01]  /*0960*/  @!P0 IMAD.MOV.U32 R3, RZ, RZ, 0x7fffffff ;  /* 0x7fffffffff038424 */ /* 0x000fe200078e00ff */
[----:B------:R-:W-:Y:S06]  /*0970*/  @!P0 BRA `(.L_x_64) ;  /* 0x0000000000348947 */ /* 0x000fec0003800000 */
[----:B------:R-:W-:-:S13]  /*0980*/  FSETP.GTU.FTZ.AND P0, PT, |R0|, +INF , PT ;  /* 0x7f8000000000780b */ /* 0x000fda0003f1c200 */
[----:B------:R-:W-:Y:S01]  /*0990*/  @P0 FADD.FTZ R3, R0, 1 ;  /* 0x3f80000000030421 */ /* 0x000fe20000010000 */
[----:B------:R-:W-:Y:S06]  /*09a0*/  @P0 BRA `(.L_x_64) ;  /* 0x0000000000280947 */ /* 0x000fec0003800000 */
[----:B------:R-:W-:-:S13]  /*09b0*/  FSETP.NEU.FTZ.AND P0, PT, |R0|, +INF , PT ;  /* 0x7f8000000000780b */ /* 0x000fda0003f1d200 */
[----:B------:R-:W-:-:S04]  /*09c0*/  @P0 FFMA R12, R0, 1.84467440737095516160e+19, RZ ;  /* 0x5f800000000c0823 */ /* 0x000fc800000000ff */
[----:B------:R-:W0:Y:S02]  /*09d0*/  @P0 MUFU.RSQ R3, R12 ;  /* 0x0000000c00030308 */ /* 0x000e240000001400 */
[----:B0-----:R-:W-:Y:S01]  /*09e0*/  @P0 FMUL.FTZ R15, R12, R3 ;  /* 0x000000030c0f0220 */ /* 0x001fe20000410000 */
[----:B------:R-:W-:Y:S01]  /*09f0*/  @P0 FMUL.FTZ R16, R3, 0.5 ;  /* 0x3f00000003100820 */ /* 0x000fe20000410000 */
[----:B------:R-:W-:Y:S02]  /*0a00*/  @!P0 IMAD.MOV.U32 R3, RZ, RZ, R0 ;  /* 0x000000ffff038224 */ /* 0x000fe400078e0000 */
[----:B------:R-:W-:-:S04]  /*0a10*/  @P0 FADD.FTZ R14, -R15, -RZ ;  /* 0x800000ff0f0e0221 */ /* 0x000fc80000010100 */
[----:B------:R-:W-:-:S04]  /*0a20*/  @P0 FFMA R14, R15, R14, R12 ;  /* 0x0000000e0f0e0223 */ /* 0x000fc8000000000c */
[----:B------:R-:W-:-:S04]  /*0a30*/  @P0 FFMA R14, R14, R16, R15 ;  /* 0x000000100e0e0223 */ /* 0x000fc8000000000f */
[----:B------:R-:W-:-:S07]  /*0a40*/  @P0 FMUL.FTZ R3, R14, 2.3283064365386962891e-10 ;  /* 0x2f8000000e030820 */ /* 0x000fce0000410000 */
.L_x_64:
[----:B------:R-:W-:Y:S01]  /*0a50*/  MOV R14, R17 ;  /* 0x00000011000e7202 */ /* 0x000fe20000000f00 */
[----:B------:R-:W-:-:S04]  /*0a60*/  IMAD.MOV.U32 R15, RZ, RZ, 0x0 ;  /* 0x00000000ff0f7424 */ /* 0x000fc800078e00ff */
[----:B------:R-:W-:Y:S05]  /*0a70*/  RET.REL.NODEC R14 `(_Z11transform2dPf) ;  /* 0xfffffff40e607950 */ /* 0x000fea0003c3ffff */
        .weak           $__internal_3_$__cuda_sm3x_div_rn_noftz_f32_slowpath
        .type           $__internal_3_$__cuda_sm3x_div_rn_noftz_f32_slowpath,@function
        .size           $__internal_3_$__cuda_sm3x_div_rn_noftz_f32_slowpath,(.L_x_183 - $__internal_3_$__cuda_sm3x_div_rn_noftz_f32_slowpath)
$__internal_3_$__cuda_sm3x_div_rn_noftz_f32_slowpath:
[--C-:B------:R-:W-:Y:S01]  /*0a80*/  SHF.R.U32.HI R14, RZ, 0x17, R3.reuse ;  /* 0x00000017ff0e7819 */ /* 0x100fe20000011603 */
[----:B------:R-:W-:Y:S01]  /*0a90*/  BSSY.RECONVERGENT B1, `(.L_x_65) ;  /* 0x0000063000017945 */ /* 0x000fe20003800200 */
[----:B------:R-:W-:Y:S01]  /*0aa0*/  SHF.R.U32.HI R15, RZ, 0x17, R0 ;  /* 0x00000017ff0f7819 */ /* 0x000fe20000011600 */
[----:B------:R-:W-:Y:S01]  /*0ab0*/  IMAD.MOV.U32 R17, RZ, RZ, R3 ;  /* 0x000000ffff117224 */ /* 0x000fe200078e0003 */
[----:B------:R-:W-:Y:S02]  /*0ac0*/  LOP3.LUT R14, R14, 0xff, RZ, 0xc0, !PT ;  /* 0x000000ff0e0e7812 */ /* 0x000fe400078ec0ff */
[----:B------:R-:W-:-:S03]  /*0ad0*/  LOP3.LUT R21, R15, 0xff, RZ, 0xc0, !PT ;  /* 0x000000ff0f157812 */ /* 0x000fc600078ec0ff */
[----:B------:R-:W-:Y:S01]  /*0ae0*/  VIADD R18, R14, 0xffffffff ;  /* 0xffffffff0e127836 */ /* 0x000fe20000000000 */
[----:B------:R-:W-:-:S04]  /*0af0*/  IADD3 R16, PT, PT, R21, -0x1, RZ ;  /* 0xffffffff15107810 */ /* 0x000fc80007ffe0ff */
[----:B------:R-:W-:-:S04]  /*0b00*/  ISETP.GT.U32.AND P0, PT, R18, 0xfd, PT ;  /* 0x000000fd1200780c */ /* 0x000fc80003f04070 */
[----:B------:R-:W-:-:S13]  /*0b10*/  ISETP.GT.U32.OR P0, PT, R16, 0xfd, P0 ;  /* 0x000000fd1000780c */ /* 0x000fda0000704470 */
[----:B------:R-:W-:Y:S01]  /*0b20*/  @!P0 IMAD.MOV.U32 R15, RZ, RZ, RZ ;  /* 0x000000ffff0f8224 */ /* 0x000fe200078e00ff */
[----:B------:R-:W-:Y:S06]  /*0b30*/  @!P0 BRA `(.L_x_66) ;  /* 0x00000000005c8947 */ /* 0x000fec0003800000 */
[----:B------:R-:W-:Y:S02]  /*0b40*/  FSETP.GTU.FTZ.AND P0, PT, |R0|, +INF , PT ;  /* 0x7f8000000000780b */ /* 0x000fe40003f1c200 */
[----:B------:R-:W-:-:S04]  /*0b50*/  FSETP.GTU.FTZ.AND P1, PT, |R3|, +INF , PT ;  /* 0x7f8000000300780b */ /* 0x000fc80003f3c200 */
[----:B------:R-:W-:-:S13]  /*0b60*/  PLOP3.LUT P0, PT, P0, P1, PT, 0xf8, 0x8f ;  /* 0x00000000008f781c */ /* 0x000fda0000703f70 */
[----:B------:R-:W-:Y:S05]  /*0b70*/  @P0 BRA `(.L_x_67) ;  /* 0x00000004004c0947 */ /* 0x000fea0003800000 */
[----:B------:R-:W-:-:S13]  /*0b80*/  LOP3.LUT P0, RZ, R17, 0x7fffffff, R0, 0xc8, !PT ;  /* 0x7fffffff11ff7812 */ /* 0x000fda000780c800 */
[----:B------:R-:W-:Y:S05]  /*0b90*/  @!P0 BRA `(.L_x_68) ;  /* 0x00000004003c8947 */ /* 0x000fea0003800000 */
[C---:B------:R-:W-:Y:S02]  /*0ba0*/  FSETP.NEU.FTZ.AND P3, PT, |R0|.reuse, +INF , PT ;  /* 0x7f8000000000780b */ /* 0x040fe40003f7d200 */
[----:B------:R-:W-:Y:S02]  /*0bb0*/  FSETP.NEU.FTZ.AND P1, PT, |R3|, +INF , PT ;  /* 0x7f8000000300780b */ /* 0x000fe40003f3d200 */
[----:B------:R-:W-:-:S11]  /*0bc0*/  FSETP.NEU.FTZ.AND P0, PT, |R0|, +INF , PT ;  /* 0x7f8000000000780b */ /* 0x000fd60003f1d200 */
[----:B------:R-:W-:Y:S05]  /*0bd0*/  @!P1 BRA !P3, `(.L_x_68) ;  /* 0x00000004002c9947 */ /* 0x000fea0005800000 */
[----:B------:R-:W-:-:S04]  /*0be0*/  LOP3.LUT P3, RZ, R0, 0x7fffffff, RZ, 0xc0, !PT ;  /* 0x7fffffff00ff7812 */ /* 0x000fc8000786c0ff */
[----:B------:R-:W-:-:S13]  /*0bf0*/  PLOP3.LUT P1, PT, P1, P3, PT, 0x2f, 0xf2 ;  /* 0x0000000000f2781c */ /* 0x000fda0000f26577 */
[----:B------:R-:W-:Y:S05]  /*0c00*/  @P1 BRA `(.L_x_69) ;  /* 0x0000000400181947 */ /* 0x000fea0003800000 */
[----:B------:R-:W-:-:S04]  /*0c10*/  LOP3.LUT P1, RZ, R17, 0x7fffffff, RZ, 0xc0, !PT ;  /* 0x7fffffff11ff7812 */ /* 0x000fc8000782c0ff */
[----:B------:R-:W-:-:S13]  /*0c20*/  PLOP3.LUT P0, PT, P0, P1, PT, 0x2f, 0xf2 ;  /* 0x0000000000f2781c */ /* 0x000fda0000702577 */
[----:B------:R-:W-:Y:S05]  /*0c30*/  @P0 BRA `(.L_x_70) ;  /* 0x0000000400000947 */ /* 0x000fea0003800000 */
[----:B------:R-:W-:Y:S02]  /*0c40*/  ISETP.GE.AND P0, PT, R16, RZ, PT ;  /* 0x000000ff1000720c */ /* 0x000fe40003f06270 */
[----:B------:R-:W-:-:S11]  /*0c50*/  ISETP.GE.AND P1, PT, R18, RZ, PT ;  /* 0x000000ff1200720c */ /* 0x000fd60003f26270 */
[----:B------:R-:W-:Y:S01]  /*0c60*/  @P0 MOV R15, RZ ;  /* 0x000000ff000f0202 */ /* 0x000fe20000000f00 */
[----:B------:R-:W-:Y:S02]  /*0c70*/  @!P0 IMAD.MOV.U32 R15, RZ, RZ, -0x40 ;  /* 0xffffffc0ff0f8424 */ /* 0x000fe400078e00ff */
[----:B------:R-:W-:Y:S01]  /*0c80*/  @!P0 FFMA R0, R0, 1.84467440737095516160e+19, RZ ;  /* 0x5f80000000008823 */ /* 0x000fe200000000ff */
[----:B------:R-:W-:Y:S01]  /*0c90*/  @!P1 FFMA R17, R3, 1.84467440737095516160e+19, RZ ;  /* 0x5f80000003119823 */ /* 0x000fe200000000ff */
[----:B------:R-:W-:-:S07]  /*0ca0*/  @!P1 VIADD R15, R15, 0x40 ;  /* 0x000000400f0f9836 */ /* 0x000fce0000000000 */
.L_x_66:
[----:B------:R-:W-:Y:S01]  /*0cb0*/  LEA R16, R14, 0xc0800000, 0x17 ;  /* 0xc08000000e107811 */ /* 0x000fe200078eb8ff */
[----:B------:R-:W-:Y:S01]  /*0cc0*/  VIADD R21, R21, 0xffffff81 ;  /* 0xffffff8115157836 */ /* 0x000fe20000000000 */
[----:B------:R-:W-:Y:S02]  /*0cd0*/  BSSY.RECONVERGENT B2, `(.L_x_71) ;  /* 0x0000035000027945 */ /* 0x000fe40003800200 */
[----:B------:R-:W-:Y:S01]  /*0ce0*/  IADD3 R18, PT, PT, -R16, R17, RZ ;  /* 0x0000001110127210 */ /* 0x000fe20007ffe1ff */
[----:B------:R-:W-:-:S03]  /*0cf0*/  IMAD R0, R21, -0x800000, R0 ;  /* 0xff80000015007824 */ /* 0x000fc600078e0200 */
[----:B------:R0:W1:Y:S01]  /*0d00*/  MUFU.RCP R17, R18 ;  /* 0x0000001200117308 */ /* 0x0000620000001000 */
[----:B------:R-:W-:Y:S01]  /*0d10*/  FADD.FTZ R19, -R18, -RZ ;  /* 0x800000ff12137221 */ /* 0x000fe20000010100 */
[----:B0-----:R-:W-:-:S04]  /*0d20*/  IADD3 R18, PT, PT, R21, 0x7f, -R14 ;  /* 0x0000007f15127810 */ /* 0x001fc80007ffe80e */
[----:B------:R-:W-:Y:S01]  /*0d30*/  IADD3 R15, PT, PT, R18, R15, RZ ;  /* 0x0000000f120f7210 */ /* 0x000fe20007ffe0ff */
[----:B-1----:R-:W-:-:S04]  /*0d40*/  FFMA R16, R17, R19, 1 ;  /* 0x3f80000011107423 */ /* 0x002fc80000000013 */
[----:B------:R-:W-:-:S04]  /*0d50*/  FFMA R17, R17, R16, R17 ;  /* 0x0000001011117223 */ /* 0x000fc80000000011 */
[----:B------:R-:W-:-:S04]  /*0d60*/  FFMA R16, R0, R17, RZ ;  /* 0x0000001100107223 */ /* 0x000fc800000000ff */
[----:B------:R-:W-:-:S04]  /*0d70*/  FFMA R20, R19, R16, R0 ;  /* 0x0000001013147223 */ /* 0x000fc80000000000 */
[----:B------:R-:W-:-:S04]  /*0d80*/  FFMA R16, R17, R20, R16 ;  /* 0x0000001411107223 */ /* 0x000fc80000000010 */
[----:B------:R-:W-:-:S04]  /*0d90*/  FFMA R19, R19, R16, R0 ;  /* 0x0000001013137223 */ /* 0x000fc80000000000 */
[----:B------:R-:W-:-:S05]  /*0da0*/  FFMA R0, R17, R19, R16 ;  /* 0x0000001311007223 */ /* 0x000fca0000000010 */
[----:B------:R-:W-:-:S04]  /*0db0*/  SHF.R.U32.HI R14, RZ, 0x17, R0 ;  /* 0x00000017ff0e7819 */ /* 0x000fc80000011600 */
[----:B------:R-:W-:-:S05]  /*0dc0*/  LOP3.LUT R14, R14, 0xff, RZ, 0xc0, !PT ;  /* 0x000000ff0e0e7812 */ /* 0x000fca00078ec0ff */
[----:B------:R-:W-:-:S05]  /*0dd0*/  IMAD.IADD R18, R14, 0x1, R15 ;  /* 0x000000010e127824 */ /* 0x000fca00078e020f */
[----:B------:R-:W-:-:S04]  /*0de0*/  IADD3 R14, PT, PT, R18, -0x1, RZ ;  /* 0xffffffff120e7810 */ /* 0x000fc80007ffe0ff */
[----:B------:R-:W-:-:S13]  /*0df0*/  ISETP.GE.U32.AND P0, PT, R14, 0xfe, PT ;  /* 0x000000fe0e00780c */ /* 0x000fda0003f06070 */
[----:B------:R-:W-:Y:S05]  /*0e00*/  @!P0 BRA `(.L_x_72) ;  /* 0x0000000000808947 */ /* 0x000fea0003800000 */
[----:B------:R-:W-:-:S13]  /*0e10*/  ISETP.GT.AND P0, PT, R18, 0xfe, PT ;  /* 0x000000fe1200780c */ /* 0x000fda0003f04270 */
[----:B------:R-:W-:Y:S05]  /*0e20*/  @P0 BRA `(.L_x_73) ;  /* 0x00000000006c0947 */ /* 0x000fea0003800000 */
[----:B------:R-:W-:-:S13]  /*0e30*/  ISETP.GE.AND P0, PT, R18, 0x1, PT ;  /* 0x000000011200780c */ /* 0x000fda0003f06270 */
[----:B------:R-:W-:Y:S05]  /*0e40*/  @P0 BRA `(.L_x_74) ;  /* 0x0000000000740947 */ /* 0x000fea0003800000 */
[----:B------:R-:W-:Y:S02]  /*0e50*/  ISETP.GE.AND P0, PT, R18, -0x18, PT ;  /* 0xffffffe81200780c */ /* 0x000fe40003f06270 */
[----:B------:R-:W-:-:S11]  /*0e60*/  LOP3.LUT R0, R0, 0x80000000, RZ, 0xc0, !PT ;  /* 0x8000000000007812 */ /* 0x000fd600078ec0ff */
[----:B------:R-:W-:Y:S05]  /*0e70*/  @!P0 BRA `(.L_x_74) ;  /* 0x0000000000688947 */ /* 0x000fea0003800000 */
[CCC-:B------:R-:W-:Y:S01]  /*0e80*/  FFMA.RZ R14, R17.reuse, R19.reuse, R16.reuse ;  /* 0x00000013110e7223 */ /* 0x1c0fe2000000c010 */
[C---:B------:R-:W-:Y:S02]  /*0e90*/  ISETP.NE.AND P3, PT, R18.reuse, RZ, PT ;  /* 0x000000ff1200720c */ /* 0x040fe40003f65270 */
[----:B------:R-:W-:Y:S02]  /*0ea0*/  ISETP.NE.AND P1, PT, R18, RZ, PT ;  /* 0x000000ff1200720c */ /* 0x000fe40003f25270 */
[----:B------:R-:W-:Y:S01]  /*0eb0*/  LOP3.LUT R15, R14, 0x7fffff, RZ, 0xc0, !PT ;  /* 0x007fffff0e0f7812 */ /* 0x000fe200078ec0ff */
[CCC-:B------:R-:W-:Y:S01]  /*0ec0*/  FFMA.RP R14, R17.reuse, R19.reuse, R16.reuse ;  /* 0x00000013110e7223 */ /* 0x1c0fe20000008010 */
[----:B------:R-:W-:Y:S01]  /*0ed0*/  FFMA.RM R17, R17, R19, R16 ;  /* 0x0000001311117223 */ /* 0x000fe20000004010 */
[C---:B------:R-:W-:Y:S01]  /*0ee0*/  VIADD R16, R18.reuse, 0x20 ;  /* 0x0000002012107836 */ /* 0x040fe20000000000 */
[----:B------:R-:W-:Y:S02]  /*0ef0*/  LOP3.LUT R15, R15, 0x800000, RZ, 0xfc, !PT ;  /* 0x008000000f0f7812 */ /* 0x000fe400078efcff */
[----:B------:R-:W-:-:S02]  /*0f00*/  IADD3 R18, PT, PT, -R18, RZ, RZ ;  /* 0x000000ff12127210 */ /* 0x000fc40007ffe1ff */
[----:B------:R-:W-:Y:S02]  /*0f10*/  SHF.L.U32 R16, R15, R16, RZ ;  /* 0x000000100f107219 */ /* 0x000fe400000006ff */
[----:B------:R-:W-:Y:S02]  /*0f20*/  FSETP.NEU.FTZ.AND P0, PT, R14, R17, PT ;  /* 0x000000110e00720b */ /* 0x000fe40003f1d000 */
[----:B------:R-:W-:Y:S02]  /*0f30*/  SEL R14, R18, RZ, P3 ;  /* 0x000000ff120e7207 */ /* 0x000fe40001800000 */
[----:B------:R-:W-:Y:S02]  /*0f40*/  ISETP.NE.AND P1, PT, R16, RZ, P1 ;  /* 0x000000ff1000720c */ /* 0x000fe40000f25270 */
[----:B------:R-:W-:Y:S02]  /*0f50*/  SHF.R.U32.HI R14, RZ, R14, R15 ;  /* 0x0000000eff0e7219 */ /* 0x000fe4000001160f */
[----:B------:R-:W-:-:S02]  /*0f60*/  PLOP3.LUT P0, PT, P0, P1, PT, 0xf8, 0x8f ;  /* 0x00000000008f781c */ /* 0x000fc40000703f70 */
[----:B------:R-:W-:Y:S02]  /*0f70*/  SHF.R.U32.HI R16, RZ, 0x1, R14 ;  /* 0x00000001ff107819 */ /* 0x000fe4000001160e */
[----:B------:R-:W-:-:S04]  /*0f80*/  SEL R15, RZ, 0x1, !P0 ;  /* 0x00000001ff0f7807 */ /* 0x000fc80004000000 */
[----:B------:R-:W-:-:S04]  /*0f90*/  LOP3.LUT R15, R15, 0x1, R16, 0xf8, !PT ;  /* 0x000000010f0f7812 */ /* 0x000fc800078ef810 */
[----:B------:R-:W-:-:S05]  /*0fa0*/  LOP3.LUT R15, R15, R14, RZ, 0xc0, !PT ;  /* 0x0000000e0f0f7212 */ /* 0x000fca00078ec0ff */
[----:B------:R-:W-:-:S05]  /*0fb0*/  IMAD.IADD R15, R16, 0x1, R15 ;  /* 0x00000001100f7824 */ /* 0x000fca00078e020f */
[----:B------:R-:W-:Y:S01]  /*0fc0*/  LOP3.LUT R0, R15, R0, RZ, 0xfc, !PT ;  /* 0x000000000f007212 */ /* 0x000fe200078efcff */
[----:B------:R-:W-:Y:S06]  /*0fd0*/  BRA `(.L_x_74) ;  /* 0x0000000000107947 */ /* 0x000fec0003800000 */
.L_x_73:
[----:B------:R-:W-:-:S04]  /*0fe0*/  LOP3.LUT R0, R0, 0x80000000, RZ, 0xc0, !PT ;  /* 0x8000000000007812 */ /* 0x000fc800078ec0ff */
[----:B------:R-:W-:Y:S01]  /*0ff0*/  LOP3.LUT R0, R0, 0x7f800000, RZ, 0xfc, !PT ;  /* 0x7f80000000007812 */ /* 0x000fe200078efcff */
[----:B------:R-:W-:Y:S06]  /*1000*/  BRA `(.L_x_74) ;  /* 0x0000000000047947 */ /* 0x000fec0003800000 */
.L_x_72:
[----:B------:R-:W-:-:S07]  /*1010*/  LEA R0, R15, R0, 0x17 ;  /* 0x000000000f007211 */ /* 0x000fce00078eb8ff */
.L_x_74:
[----:B------:R-:W-:Y:S05]  /*1020*/  BSYNC.RECONVERGENT B2 ;  /* 0x0000000000027941 */ /* 0x000fea0003800200 */
.L_x_71:
[----:B------:R-:W-:Y:S05]  /*1030*/  BRA `(.L_x_75) ;  /* 0x0000000000207947 */ /* 0x000fea0003800000 */
.L_x_70:
[----:B------:R-:W-:-:S04]  /*1040*/  LOP3.LUT R0, R17, 0x80000000, R0, 0x48, !PT ;  /* 0x8000000011007812 */ /* 0x000fc800078e4800 */
[----:B------:R-:W-:Y:S01]  /*1050*/  LOP3.LUT R0, R0, 0x7f800000, RZ, 0xfc, !PT ;  /* 0x7f80000000007812 */ /* 0x000fe200078efcff */
[----:B------:R-:W-:Y:S06]  /*1060*/  BRA `(.L_x_75) ;  /* 0x0000000000147947 */ /* 0x000fec0003800000 */
.L_x_69:
[----:B------:R-:W-:Y:S01]  /*1070*/  LOP3.LUT R0, R17, 0x80000000, R0, 0x48, !PT ;  /* 0x8000000011007812 */ /* 0x000fe200078e4800 */
[----:B------:R-:W-:Y:S06]  /*1080*/  BRA `(.L_x_75) ;  /* 0x00000000000c7947 */ /* 0x000fec0003800000 */
.L_x_68:
[----:B------:R-:W0:Y:S01]  /*1090*/  MUFU.RSQ R0, -QNAN ;  /* 0xffc0000000007908 */ /* 0x000e220000001400 */
[----:B------:R-:W-:Y:S05]  /*10a0*/  BRA `(.L_x_75) ;  /* 0x0000000000047947 */ /* 0x000fea0003800000 */
.L_x_67:
[----:B------:R-:W-:-:S07]  /*10b0*/  FADD.FTZ R0, R0, R3 ;  /* 0x0000000300007221 */ /* 0x000fce0000010000 */
.L_x_75:
[----:B------:R-:W-:Y:S05]  /*10c0*/  BSYNC.RECONVERGENT B1 ;  /* 0x0000000000017941 */ /* 0x000fea0003800200 */
.L_x_65:
[----:B------:R-:W-:Y:S02]  /*10d0*/  HFMA2 R15, -RZ, RZ, 0, 0 ;  /* 0x00000000ff0f7431 */ /* 0x000fe400000001ff */
[----:B------:R-:W-:-:S04]  /*10e0*/  IMAD.MOV.U32 R14, RZ, RZ, R12 ;  /* 0x000000ffff0e7224 */ /* 0x000fc800078e000c */
[----:B0-----:R-:W-:Y:S05]  /*10f0*/  RET.REL.NODEC R14 `(_Z11transform2dPf) ;  /* 0xffffffec0ec07950 */ /* 0x001fea0003c3ffff */
.L_x_76:
        /* <DEDUP_REMOVED lines=16> */
.L_x_183:


//--------------------- .text._Z9transformPfS_S_  --------------------------
	.section	.text._Z9transformPfS_S_,"ax",@progbits
	.align	128
        .global         _Z9transformPfS_S_
        .type           _Z9transformPfS_S_,@function
        .size           _Z9transformPfS_S_,(.L_x_188 - _Z9transformPfS_S_)
        .other          _Z9transformPfS_S_,@"STO_CUDA_ENTRY STV_DEFAULT"
_Z9transformPfS_S_:
.text._Z9transformPfS_S_:
[----:B------:R-:W-:Y:S01]  /*0000*/  LDC R1, c[0x0][0x37c] ;  /* 0x0000df00ff017b82 */ /* 0x000fe20000000800 */
[----:B------:R-:W0:Y:S07]  /*0010*/  S2R R7, SR_CTAID.Y ;  /* 0x0000000000077919 */ /* 0x000e2e0000002600 */
[----:B------:R-:W1:Y:S01]  /*0020*/  LDC R0, c[0x0][0x370] ;  /* 0x0000dc00ff007b82 */ /* 0x000e620000000800 */
[----:B------:R-:W2:Y:S01]  /*0030*/  LDCU.64 UR4, c[0x0][0x358] ;  /* 0x00006b00ff0477ac */ /* 0x000ea20008000a00 */
[----:B------:R-:W0:Y:S01]  /*0040*/  S2R R6, SR_TID.Y ;  /* 0x0000000000067919 */ /* 0x000e220000002200 */
[----:B------:R-:W3:Y:S05]  /*0050*/  S2R R11, SR_CTAID.X ;  /* 0x00000000000b7919 */ /* 0x000eea0000002500 */
[----:B------:R-:W4:Y:S01]  /*0060*/  LDC.64 R4, c[0x0][0x388] ;  /* 0x0000e200ff047b82 */ /* 0x000f220000000a00 */
[----:B------:R-:W3:Y:S07]  /*0070*/  S2R R8, SR_TID.X ;  /* 0x0000000000087919 */ /* 0x000eee0000002100 */
[----:B------:R-:W2:Y:S01]  /*0080*/  LDC.64 R2, c[0x0][0x390] ;  /* 0x0000e400ff027b82 */ /* 0x000ea20000000a00 */
[----:B0-----:R-:W-:-:S05]  /*0090*/  LEA R7, R7, R6, 0x5 ;  /* 0x0000000607077211 */ /* 0x001fca00078e28ff */
[----:B-1----:R-:W-:Y:S01]  /*00a0*/  IMAD R6, R7, R0, RZ ;  /* 0x0000000007067224 */ /* 0x002fe200078e02ff */
[----:B--2---:R-:W2:Y:S01]  /*00b0*/  LDG.E R15, desc[UR4][R2.64+0x4] ;  /* 0x00000404020f7981 */ /* 0x004ea2000c1e1900 */
[----:B---3--:R-:W-:-:S03]  /*00c0*/  LEA R11, R11, R8, 0x5 ;  /* 0x000000080b0b7211 */ /* 0x008fc600078e28ff */
[----:B------:R-:W3:Y:S01]  /*00d0*/  LDG.E R13, desc[UR4][R2.64] ;  /* 0x00000004020d7981 */ /* 0x000ee2000c1e1900 */
[----:B------:R-:W-:-:S03]  /*00e0*/  LEA R11, R6, R11, 0x5 ;  /* 0x0000000b060b7211 */ /* 0x000fc600078e28ff */
[----:B------:R-:W5:Y:S01]  /*00f0*/  LDG.E R14, desc[UR4][R2.64+0x8] ;  /* 0x00000804020e7981 */ /* 0x000f62000c1e1900 */
[----:B------:R-:W0:Y:S01]  /*0100*/  LDC.64 R6, c[0x0][0x380] ;  /* 0x0000e000ff067b82 */ /* 0x000e220000000a00 */
[----:B------:R-:W-:Y:S02]  /*0110*/  SHF.L.U32 R9, R11, 0x2, RZ ;  /* 0x000000020b097819 */ /* 0x000fe400000006ff */
[----:B------:R-:W5:Y:S03]  /*0120*/  LDG.E R16, desc[UR4][R2.64+0xc] ;  /* 0x00000c0402107981 */ /* 0x000f66000c1e1900 */
[----:B----4-:R-:W-:-:S05]  /*0130*/  IMAD.WIDE R8, R9, 0x4, R4 ;  /* 0x0000000409087825 */ /* 0x010fca00078e0204 */
[----:B------:R-:W2:Y:S04]  /*0140*/  LDG.E R12, desc[UR4][R8.64+0x4] ;  /* 0x00000404080c7981 */ /* 0x000ea8000c1e1900 */
[----:B------:R-:W3:Y:S04]  /*0150*/  LDG.E R10, desc[UR4][R8.64] ;  /* 0x00000004080a7981 */ /* 0x000ee8000c1e1900 */
[----:B------:R-:W5:Y:S04]  /*0160*/  LDG.E R17, desc[UR4][R8.64+0x8] ;  /* 0x0000080408117981 */ /* 0x000f68000c1e1900 */
[----:B------:R-:W4:Y:S01]  /*0170*/  LDG.E R19, desc[UR4][R8.64+0xc] ;  /* 0x00000c0408137981 */ /* 0x000f22000c1e1900 */
[----:B--2---:R-:W-:-:S04]  /*0180*/  FMUL R15, R12, R15 ;  /* 0x0000000f0c0f7220 */ /* 0x004fc80000400000 */
[----:B---3--:R-:W-:Y:S01]  /*0190*/  FFMA R10, R10, R13, R15 ;  /* 0x0000000d0a0a7223 */ /* 0x008fe2000000000f */
[----:B------:R-:W-:-:S03]  /*01a0*/  LEA R13, R11, R11, 0x1 ;  /* 0x0000000b0b0d7211 */ /* 0x000fc600078e08ff */
[----:B-----5:R-:W-:Y:S02]  /*01b0*/  FFMA R10, R17, R14, R10 ;  /* 0x0000000e110a7223 */ /* 0x020fe4000000000a */
[----:B0-----:R-:W-:-:S04]  /*01c0*/  IMAD.WIDE R12, R13, 0x4, R6 ;  /* 0x000000040d0c7825 */ /* 0x001fc800078e0206 */
[----:B----4-:R-:W-:-:S05]  /*01d0*/  FFMA R19, R19, R16, R10 ;  /* 0x0000001013137223 */ /* 0x010fca000000000a */
[----:B------:R0:W-:Y:S04]  /*01e0*/  STG.E desc[UR4][R12.64], R19 ;  /* 0x000000130c007986 */ /* 0x0001e8000c101904 */
[----:B------:R-:W2:Y:S04]  /*01f0*/  LDG.E R14, desc[UR4][R8.64+0x4] ;  /* 0x00000404080e7981 */ /* 0x000ea8000c1e1900 */
[----:B------:R-:W2:Y:S04]  /*0200*/  LDG.E R17, desc[UR4][R2.64+0x14] ;  /* 0x0000140402117981 */ /* 0x000ea8000c1e1900 */
[----:B------:R-:W3:Y:S04]  /*0210*/  LDG.E R10, desc[UR4][R8.64] ;  /* 0x00000004080a7981 */ /* 0x000ee8000c1e1900 */
[----:B------:R-:W3:Y:S04]  /*0220*/  LDG.E R15, desc[UR4][R2.64+0x10] ;  /* 0x00001004020f7981 */ /* 0x000ee8000c1e1900 */
[----:B------:R-:W4:Y:S04]  /*0230*/  LDG.E R21, desc[UR4][R8.64+0x8] ;  /* 0x0000080408157981 */ /* 0x000f28000c1e1900 */
[----:B------:R-:W4:Y:S04]  /*0240*/  LDG.E R16, desc[UR4][R2.64+0x18] ;  /* 0x0000180402107981 */ /* 0x000f28000c1e1900 */
[----:B------:R-:W5:Y:S04]  /*0250*/  LDG.E R23, desc[UR4][R8.64+0xc] ;  /* 0x00000c0408177981 */ /* 0x000f68000c1e1900 */
[----:B------:R-:W5:Y:S01]  /*0260*/  LDG.E R18, desc[UR4][R2.64+0x1c] ;  /* 0x00001c0402127981 */ /* 0x000f62000c1e1900 */
[----:B--2---:R-:W-:-:S04]  /*0270*/  FMUL R17, R14, R17 ;  /* 0x000000110e117220 */ /* 0x004fc80000400000 */
[----:B---3--:R-:W-:-:S04]  /*0280*/  FFMA R10, R10, R15, R17 ;  /* 0x0000000f0a0a7223 */ /* 0x008fc80000000011 */
[----:B----4-:R-:W-:-:S04]  /*0290*/  FFMA R10, R21, R16, R10 ;  /* 0x00000010150a7223 */ /* 0x010fc8000000000a */
[----:B-----5:R-:W-:-:S05]  /*02a0*/  FFMA R23, R23, R18, R10 ;  /* 0x0000001217177223 */ /* 0x020fca000000000a */
        /* <DEDUP_REMOVED lines=8> */
[----:B0-----:R-:W5:Y:S01]  /*0330*/  LDG.E R19, desc[UR4][R2.64+0x2c] ;  /* 0x00002c0402137981 */ /* 0x001f62000c1e1900 */
[----:B--2---:R-:W-:-:S04]  /*0340*/  FMUL R17, R14, R17 ;  /* 0x000000110e117220 */ /* 0x004fc80000400000 */
[----:B---3--:R-:W-:Y:S01]  /*0350*/  FFMA R15, R10, R15, R17 ;  /* 0x0000000f0a0f7223 */ /* 0x008fe20000000011 */
[----:B------:R-:W-:-:S04]  /*0360*/  LEA R10, R0, R11, 0x8 ;  /* 0x0000000b000a7211 */ /* 0x000fc800078e40ff */
[----:B------:R-:W-:Y:S01]  /*0370*/  SHF.L.U32 R17, R10, 0x2, RZ ;  /* 0x000000020a117819 */ /* 0x000fe200000006ff */
[----:B----4-:R-:W-:-:S04]  /*0380*/  FFMA R15, R16, R18, R15 ;  /* 0x00000012100f7223 */ /* 0x010fc8000000000f */
[----:B-----5:R-:W-:Y:S01]  /*0390*/  FFMA R19, R20, R19, R15 ;  /* 0x0000001314137223 */ /* 0x020fe2000000000f */
[----:B------:R-:W-:-:S04]  /*03a0*/  IMAD.WIDE R14, R17, 0x4, R4 ;  /* 0x00000004110e7825 */ /* 0x000fc800078e0204 */
        /* <DEDUP_REMOVED lines=8> */
[----:B-1----:R-:W5:Y:S01]  /*0430*/  LDG.E R23, desc[UR4][R14.64+0xc] ;  /* 0x00000c040e177981 */ /* 0x002f62000c1e1900 */
[----:B--2---:R-:W-:-:S04]  /*0440*/  FMUL R17, R16, R17 ;  /* 0x0000001110117220 */ /* 0x004fc80000400000 */
[----:B---3--:R-:W-:Y:S01]  /*0450*/  FFMA R8, R8, R9, R17 ;  /* 0x0000000908087223 */ /* 0x008fe20000000011 */
[----:B------:R-:W-:-:S03]  /*0460*/  LEA R9, R10, R10, 0x1 ;  /* 0x0000000a0a097211 */ /* 0x000fc600078e08ff */
[----:B----4-:R-:W-:Y:S02]  /*0470*/  FFMA R18, R21, R18, R8 ;  /* 0x0000001215127223 */ /* 0x010fe40000000008 */
[----:B------:R-:W-:-:S04]  /*0480*/  IMAD.WIDE R8, R9, 0x4, R6 ;  /* 0x0000000409087825 */ /* 0x000fc800078e0206 */
[----:B-----5:R-:W-:-:S05]  /*0490*/  FFMA R23, R23, R20, R18 ;  /* 0x0000001417177223 */ /* 0x020fca0000000012 */
[----:B------:R1:W-:Y:S04]  /*04a0*/  STG.E desc[UR4][R8.64], R23 ;  /* 0x0000001708007986 */ /* 0x0003e8000c101904 */
[----:B0-----:R-:W2:Y:S04]  /*04b0*/  LDG.E R12, desc[UR4][R14.64+0x4] ;  /* 0x000004040e0c7981 */ /* 0x001ea8000c1e1900 */
        /* <DEDUP_REMOVED lines=18> */
[----:B-1----:R-:W5:Y:S04]  /*05e0*/  LDG.E R23, desc[UR4][R14.64+0xc] ;  /* 0x00000c040e177981 */ /* 0x002f68000c1e1900 */
[----:B------:R-:W5:Y:S01]  /*05f0*/  LDG.E R18, desc[UR4][R2.64+0x2c] ;  /* 0x00002c0402127981 */ /* 0x000f62000c1e1900 */
        /* <DEDUP_REMOVED lines=14> */
[----:B0-----:R-:W5:Y:S04]  /*06e0*/  LDG.E R21, desc[UR4][R10.64+0xc] ;  /* 0x00000c040a157981 */ /* 0x001f68000c1e1900 */
[----:B------:R-:W5:Y:S01]  /*06f0*/  LDG.E R18, desc[UR4][R2.64+0xc] ;  /* 0x00000c0402127981 */ /* 0x000f62000c1e1900 */
[----:B-1----:R-:W-:-:S05]  /*0700*/  LEA R9, R13, R13, 0x1 ;  /* 0x0000000d0d097211 */ /* 0x002fca00078e08ff */
[----:B------:R-:W-:-:S04]  /*0710*/  IMAD.WIDE R8, R9, 0x4, R6 ;  /* 0x0000000409087825 */ /* 0x000fc800078e0206 */
        /* <DEDUP_REMOVED lines=17> */
[----:B------:R-:W-:Y:S04]  /*0830*/  STG.E desc[UR4][R8.64+0x4], R23 ;  /* 0x0000041708007986 */ /* 0x000fe8000c101904 */
        /* <DEDUP_REMOVED lines=8> */
[----:B------:R-:W-:-:S04]  /*08c0*/  LEA R0, R0, R13, 0x8 ;  /* 0x0000000d00007211 */ /* 0x000fc800078e40ff */
[----:B------:R-:W-:-:S05]  /*08d0*/  SHF.L.U32 R13, R0, 0x2, RZ ;  /* 0x00000002000d7819 */ /* 0x000fca00000006ff */
        /* <DEDUP_REMOVED lines=14> */
[----:B0-----:R-:W-:-:S05]  /*09c0*/  LEA R9, R0, R0, 0x1 ;  /* 0x0000000000097211 */ /* 0x001fca00078e08ff */
        /* <DEDUP_REMOVED lines=27> */
[----:B--2---:R-:W-:-:S04]  /*0b80*/  FMUL R11, R8, R11 ;  /* 0x0000000b080b7220 */ /* 0x004fc80000400000 */
[----:B---3--:R-:W-:-:S04]  /*0b90*/  FFMA R0, R0, R9, R11 ;  /* 0x0000000900007223 */ /* 0x008fc8000000000b */
[----:B----4-:R-:W-:-:S04]  /*0ba0*/  FFMA R0, R13, R10, R0 ;  /* 0x0000000a0d007223 */ /* 0x010fc80000000000 */
[----:B-----5:R-:W-:-:S05]  /*0bb0*/  FFMA R17, R17, R12, R0 ;  /* 0x0000000c11117223 */ /* 0x020fca0000000000 */
[----:B------:R-:W-:Y:S01]  /*0bc0*/  STG.E desc[UR4][R6.64+0x8], R17 ;  /* 0x0000081106007986 */ /* 0x000fe2000c101904 */
[----:B------:R-:W-:Y:S05]  /*0bd0*/  EXIT ;  /* 0x000000000000794d */ /* 0x000fea0003800000 */
.L_x_77:
        /* <DEDUP_REMOVED lines=10> */
.L_x_188:


//--------------------- .text._Z10to3d_pointPfS_  --------------------------
	.section	.text._Z10to3d_pointPfS_,"ax",@progbits
	.align	128
        .global         _Z10to3d_pointPfS_
        .type           _Z10to3d_pointPfS_,@function
        .size           _Z10to3d_pointPfS_,(.L_x_184 - _Z10to3d_pointPfS_)
        .other          _Z10to3d_pointPfS_,@"STO_CUDA_ENTRY STV_DEFAULT"
_Z10to3d_pointPfS_:
.text._Z10to3d_pointPfS_:
[----:B------:R-:W0:Y:S01]  /*0000*/  LDC R1, c[0x0][0x37c] ;  /* 0x0000df00ff017b82 */ /* 0x000e220000000800 */
[----:B------:R-:W1:Y:S01]  /*0010*/  LDCU UR4, c[0x0][0x370] ;  /* 0x00006e00ff0477ac */ /* 0x000e620008000800 */
[----:B------:R-:W2:Y:S01]  /*0020*/  S2R R25, SR_CTAID.X ;  /* 0x0000000000197919 */ /* 0x000ea20000002500 */
[----:B------:R-:W-:Y:S01]  /*0030*/  IMAD.MOV.U32 R2, RZ, RZ, 0x1 ;  /* 0x00000001ff027424 */ /* 0x000fe200078e00ff */
[----:B------:R-:W-:Y:S01]  /*0040*/  BSSY.RECONVERGENT B0, `(.L_x_78) ;  /* 0x0000022000007945 */ /* 0x000fe20003800200 */
[----:B------:R-:W3:Y:S01]  /*0050*/  LDCU.64 UR6, c[0x0][0x358] ;  /* 0x00006b00ff0677ac */ /* 0x000ee20008000a00 */
[----:B------:R-:W2:Y:S01]  /*0060*/  S2R R0, SR_TID.X ;  /* 0x0000000000007919 */ /* 0x000ea20000002100 */
[----:B0-----:R-:W-:Y:S01]  /*0070*/  VIADD R1, R1, 0xffffffe0 ;  /* 0xffffffe001017836 */ /* 0x001fe20000000000 */
[----:B------:R-:W0:Y:S01]  /*0080*/  S2R R8, SR_CTAID.Y ;  /* 0x0000000000087919 */ /* 0x000e220000002600 */
[----:B------:R-:W0:Y:S01]  /*0090*/  S2R R9, SR_TID.Y ;  /* 0x0000000000097919 */ /* 0x000e220000002200 */
[----:B-1----:R-:W-:-:S04]  /*00a0*/  USHF.L.U32 UR4, UR4, 0x5, URZ ;  /* 0x0000000504047899 */ /* 0x002fc800080006ff */
[----:B------:R-:W-:Y:S02]  /*00b0*/  USHF.R.S32.HI UR5, URZ, 0x1, UR4 ;  /* 0x00000001ff057899 */ /* 0x000fe40008011404 */
[----:B------:R-:W-:-:S04]  /*00c0*/  I2FP.F32.S32 R14, UR4 ;  /* 0x00000004000e7c45 */ /* 0x000fc80008201400 */
[----:B------:R-:W-:Y:S02]  /*00d0*/  I2FP.F32.S32 R10, UR5 ;  /* 0x00000005000a7c45 */ /* 0x000fe40008201400 */
[----:B------:R-:W1:Y:S01]  /*00e0*/  F2F.F64.F32 R14, R14 ;  /* 0x0000000e000e7310 */ /* 0x000e620000201800 */
[----:B--2---:R-:W-:-:S07]  /*00f0*/  IMAD R25, R25, 0x20, R0 ;  /* 0x0000002019197824 */ /* 0x004fce00078e0200 */
[----:B------:R-:W-:Y:S01]  /*0100*/  F2F.F64.F32 R10, R10 ;  /* 0x0000000a000a7310 */ /* 0x000fe20000201800 */
[----:B------:R-:W-:-:S07]  /*0110*/  I2FP.F32.S32 R0, R25 ;  /* 0x0000001900007245 */ /* 0x000fce0000201400 */
[----:B-1----:R-:W1:Y:S08]  /*0120*/  MUFU.RCP64H R3, R15 ;  /* 0x0000000f00037308 */ /* 0x002e700000001800 */
[----:B------:R-:W2:Y:S01]  /*0130*/  F2F.F64.F32 R16, R0 ;  /* 0x0000000000107310 */ /* 0x000ea20000201800 */
[----:B-1----:R-:W-:Y:S02]  /*0140*/  DFMA R4, -R14, R2, 1 ;  /* 0x3ff000000e04742b */ /* 0x002fe40000000102 */
[----:B--2---:R-:W-:-:S06]  /*0150*/  DADD R16, R16, 0.5 ;  /* 0x3fe0000010107429 */ /* 0x004fcc0000000000 */
[----:B------:R-:W-:-:S08]  /*0160*/  DFMA R4, R4, R4, R4 ;  /* 0x000000040404722b */ /* 0x000fd00000000004 */
[----:B------:R-:W-:Y:S01]  /*0170*/  DFMA R4, R2, R4, R2 ;  /* 0x000000040204722b */ /* 0x000fe20000000002 */
[----:B------:R-:W-:-:S07]  /*0180*/  FSETP.GEU.AND P1, PT, |R17|, 6.5827683646048100446e-37, PT ;  /* 0x036000001100780b */ /* 0x000fce0003f2e200 */
[----:B------:R-:W-:-:S08]  /*0190*/  DFMA R2, -R14, R4, 1 ;  /* 0x3ff000000e02742b */ /* 0x000fd00000000104 */
[----:B------:R-:W-:-:S08]  /*01a0*/  DFMA R2, R4, R2, R4 ;  /* 0x000000020402722b */ /* 0x000fd00000000004 */
[----:B------:R-:W-:-:S08]  /*01b0*/  DMUL R4, R16, R2 ;  /* 0x0000000210047228 */ /* 0x000fd00000000000 */
[----:B------:R-:W-:-:S08]  /*01c0*/  DFMA R6, -R14, R4, R16 ;  /* 0x000000040e06722b */ /* 0x000fd00000000110 */
[----:B------:R-:W-:Y:S01]  /*01d0*/  DFMA R2, R2, R6, R4 ;  /* 0x000000060202722b */ /* 0x000fe20000000004 */
[----:B0-----:R-:W-:-:S09]  /*01e0*/  IMAD R6, R8, 0x20, R9 ;  /* 0x0000002008067824 */ /* 0x001fd200078e0209 */
[----:B------:R-:W-:-:S05]  /*01f0*/  FFMA R0, RZ, R15, R3 ;  /* 0x0000000fff007223 */ /* 0x000fca0000000003 */
[----:B------:R-:W-:-:S13]  /*0200*/  FSETP.GT.AND P0, PT, |R0|, 1.469367938527859385e-39, PT ;  /* 0x001000000000780b */ /* 0x000fda0003f04200 */
[----:B---3--:R-:W-:Y:S05]  /*0210*/  @P0 BRA P1, `(.L_x_79) ;  /* 0x0000000000100947 */ /* 0x008fea0000800000 */
[----:B------:R-:W-:-:S07]  /*0220*/  MOV R8, 0x240 ;  /* 0x0000024000087802 */ /* 0x000fce0000000f00 */
[----:B------:R-:W-:Y:S05]  /*0230*/  CALL.REL.NOINC `($__internal_4_$__cuda_sm20_div_rn_f64_full) ;  /* 0x00000068009c7944 */ /* 0x000fea0003c00000 */
[----:B------:R-:W-:Y:S02]  /*0240*/  IMAD.MOV.U32 R2, RZ, RZ, R18 ;  /* 0x000000ffff027224 */ /* 0x000fe400078e0012 */
[----:B------:R-:W-:-:S07]  /*0250*/  IMAD.MOV.U32 R3, RZ, RZ, R19 ;  /* 0x000000ffff037224 */ /* 0x000fce00078e0013 */
.L_x_79:
[----:B------:R-:W-:Y:S05]  /*0260*/  BSYNC.RECONVERGENT B0 ;  /* 0x0000000000007941 */ /* 0x000fea0003800200 */
.L_x_78:
[----:B------:R-:W0:Y:S01]  /*0270*/  LDC.64 R4, c[0x0][0x380] ;  /* 0x0000e000ff047b82 */ /* 0x000e220000000a00 */
[----:B------:R-:W-:-:S04]  /*0280*/  IMAD R25, R6, UR4, R25 ;  /* 0x0000000406197c24 */ /* 0x000fc8000f8e0219 */
[----:B0-----:R-:W-:-:S05]  /*0290*/  IMAD.WIDE R4, R25, 0x4, R4 ;  /* 0x0000000419047825 */ /* 0x001fca00078e0204 */
[----:B------:R0:W2:Y:S01]  /*02a0*/  LDG.E R24, desc[UR6][R4.64] ;  /* 0x0000000604187981 */ /* 0x0000a2000c1e1900 */
[----:B------:R-:W1:Y:S01]  /*02b0*/  MUFU.RCP64H R9, R11 ;  /* 0x0000000b00097308 */ /* 0x000e620000001800 */
[----:B------:R-:W-:Y:S01]  /*02c0*/  IMAD.MOV.U32 R8, RZ, RZ, 0x1 ;  /* 0x00000001ff087424 */ /* 0x000fe200078e00ff */
[----:B------:R-:W-:Y:S01]  /*02d0*/  DADD R2, R2, R2 ;  /* 0x0000000002027229 */ /* 0x000fe20000000002 */
[----:B------:R-:W-:Y:S05]  /*02e0*/  BSSY.RECONVERGENT B0, `(.L_x_80) ;  /* 0x000001c000007945 */ /* 0x000fea0003800200 */
[----:B------:R-:W3:Y:S01]  /*02f0*/  I2F.F64.U32 R16, R6 ;  /* 0x0000000600107312 */ /* 0x000ee20000201800 */
[----:B-1----:R-:W-:-:S02]  /*0300*/  DFMA R12, -R10, R8, 1 ;  /* 0x3ff000000a0c742b */ /* 0x002fc40000000108 */
[----:B---3--:R-:W-:-:S06]  /*0310*/  DADD R16, R16, 0.5 ;  /* 0x3fe0000010107429 */ /* 0x008fcc0000000000 */
[----:B------:R-:W-:-:S08]  /*0320*/  DFMA R12, R12, R12, R12 ;  /* 0x0000000c0c0c722b */ /* 0x000fd0000000000c */
[----:B------:R-:W-:Y:S01]  /*0330*/  DFMA R12, R8, R12, R8 ;  /* 0x0000000c080c722b */ /* 0x000fe20000000008 */
[----:B------:R-:W-:-:S07]  /*0340*/  FSETP.GEU.AND P1, PT, |R17|, 6.5827683646048100446e-37, PT ;  /* 0x036000001100780b */ /* 0x000fce0003f2e200 */
[----:B------:R-:W-:-:S08]  /*0350*/  DFMA R8, -R10, R12, 1 ;  /* 0x3ff000000a08742b */ /* 0x000fd0000000010c */
[----:B------:R-:W-:Y:S01]  /*0360*/  DFMA R12, R12, R8, R12 ;  /* 0x000000080c0c722b */ /* 0x000fe2000000000c */
[----:B------:R-:W-:Y:S02]  /*0370*/  IMAD.MOV.U32 R8, RZ, RZ, 0x54442d18 ;  /* 0x54442d18ff087424 */ /* 0x000fe400078e00ff */
[----:B------:R-:W-:-:S05]  /*0380*/  IMAD.MOV.U32 R9, RZ, RZ, 0x400921fb ;  /* 0x400921fbff097424 */ /* 0x000fca00078e00ff */
[----:B------:R-:W-:Y:S02]  /*0390*/  DMUL R14, R16, R12 ;  /* 0x0000000c100e7228 */ /* 0x000fe40000000000 */
[----:B------:R-:W-:-:S06]  /*03a0*/  DFMA R8, R2, R8, R8 ;  /* 0x000000080208722b */ /* 0x000fcc0000000008 */
[----:B0-----:R-:W-:-:S08]  /*03b0*/  DFMA R4, -R10, R14, R16 ;  /* 0x0000000e0a04722b */ /* 0x001fd00000000110 */
[----:B------:R-:W-:Y:S02]  /*03c0*/  DFMA R2, R12, R4, R14 ;  /* 0x000000040c02722b */ /* 0x000fe4000000000e */
[----:B------:R-:W0:Y:S08]  /*03d0*/  F2F.F32.F64 R5, R8 ;  /* 0x0000000800057310 */ /* 0x000e300000301000 */
[----:B------:R-:W-:-:S05]  /*03e0*/  FFMA R0, RZ, R11, R3 ;  /* 0x0000000bff007223 */ /* 0x000fca0000000003 */
[----:B------:R-:W-:Y:S02]  /*03f0*/  FSETP.GT.AND P0, PT, |R0|, 1.469367938527859385e-39, PT ;  /* 0x001000000000780b */ /* 0x000fe40003f04200 */
[----:B0-----:R-:W-:-:S04]  /*0400*/  SHF.R.U32.HI R4, RZ, 0x17, R5 ;  /* 0x00000017ff047819 */ /* 0x001fc80000011605 */
[----:B------:R-:W-:Y:S01]  /*0410*/  LOP3.LUT R4, R4, 0x1f, RZ, 0xc0, !PT ;  /* 0x0000001f04047812 */ /* 0x000fe200078ec0ff */
[----:B--2---:R-:W-:-:S06]  /*0420*/  FMUL R24, R24, 128 ;  /* 0x4300000018187820 */ /* 0x004fcc0000400000 */
[----:B------:R-:W-:Y:S05]  /*0430*/  @P0 BRA P1, `(.L_x_81) ;  /* 0x0000000000180947 */ /* 0x000fea0000800000 */
[----:B------:R-:W-:Y:S01]  /*0440*/  IMAD.MOV.U32 R14, RZ, RZ, R10 ;  /* 0x000000ffff0e7224 */ /* 0x000fe200078e000a */
[----:B------:R-:W-:Y:S01]  /*0450*/  MOV R8, 0x480 ;  /* 0x0000048000087802 */ /* 0x000fe20000000f00 */
[----:B------:R-:W-:-:S07]  /*0460*/  IMAD.MOV.U32 R15, RZ, RZ, R11 ;  /* 0x000000ffff0f7224 */ /* 0x000fce00078e000b */
[----:B------:R-:W-:Y:S05]  /*0470*/  CALL.REL.NOINC `($__internal_4_$__cuda_sm20_div_rn_f64_full) ;  /* 0x00000068000c7944 */ /* 0x000fea0003c00000 */
[----:B------:R-:W-:Y:S02]  /*0480*/  IMAD.MOV.U32 R2, RZ, RZ, R18 ;  /* 0x000000ffff027224 */ /* 0x000fe400078e0012 */
[----:B------:R-:W-:-:S07]  /*0490*/  IMAD.MOV.U32 R3, RZ, RZ, R19 ;  /* 0x000000ffff037224 */ /* 0x000fce00078e0013 */
.L_x_81:
[----:B------:R-:W-:Y:S05]  /*04a0*/  BSYNC.RECONVERGENT B0 ;  /* 0x0000000000007941 */ /* 0x000fea0003800200 */
.L_x_80:
[----:B------:R-:W-:Y:S01]  /*04b0*/  UMOV UR4, 0x54442d18 ;  /* 0x54442d1800047882 */ /* 0x000fe20000000000 */
[----:B------:R-:W-:Y:S01]  /*04c0*/  UMOV UR5, 0x400921fb ;  /* 0x400921fb00057882 */ /* 0x000fe20000000000 */
[----:B------:R-:W-:Y:S01]  /*04d0*/  BSSY.RECONVERGENT B0, `(.L_x_82) ;  /* 0x0000044000007945 */ /* 0x000fe20003800200 */
[----:B------:R-:W-:-:S06]  /*04e0*/  DMUL R8, R2, UR4 ;  /* 0x0000000402087c28 */ /* 0x000fcc0008000000 */
[----:B------:R-:W0:Y:S02]  /*04f0*/  F2F.F32.F64 R7, R8 ;  /* 0x0000000800077310 */ /* 0x000e240000301000 */
[C---:B0-----:R-:W-:Y:S01]  /*0500*/  FMUL R2, R7.reuse, 0.63661974668502807617 ;  /* 0x3f22f98307027820 */ /* 0x041fe20000400000 */
[----:B------:R-:W-:-:S05]  /*0510*/  FSETP.GE.AND P0, PT, |R7|, 105615, PT ;  /* 0x47ce47800700780b */ /* 0x000fca0003f06200 */
[----:B------:R-:W0:Y:S02]  /*0520*/  F2I.NTZ R2, R2 ;  /* 0x0000000200027305 */ /* 0x000e240000203100 */
[----:B0-----:R-:W-:Y:S01]  /*0530*/  I2FP.F32.S32 R12, R2 ;  /* 0x00000002000c7245 */ /* 0x001fe20000201400 */
[----:B------:R-:W-:-:S04]  /*0540*/  IMAD.MOV.U32 R13, RZ, RZ, R2 ;  /* 0x000000ffff0d7224 */ /* 0x000fc800078e0002 */
[----:B------:R-:W-:-:S04]  /*0550*/  FFMA R3, R12, -1.5707962512969970703, R7 ;  /* 0xbfc90fda0c037823 */ /* 0x000fc80000000007 */
[----:B------:R-:W-:-:S04]  /*0560*/  FFMA R3, R12, -7.5497894158615963534e-08, R3 ;  /* 0xb3a221680c037823 */ /* 0x000fc80000000003 */
[----:B------:R-:W-:-:S04]  /*0570*/  FFMA R12, R12, -5.3903029534742383927e-15, R3 ;  /* 0xa7c234c50c0c7823 */ /* 0x000fc80000000003 */
[----:B------:R-:W-:Y:S01]  /*0580*/  IMAD.MOV.U32 R14, RZ, RZ, R12 ;  /* 0x000000ffff0e7224 */ /* 0x000fe200078e000c */
[----:B------:R-:W-:Y:S06]  /*0590*/  @!P0 BRA `(.L_x_83) ;  /* 0x0000000000dc8947 */ /* 0x000fec0003800000 */
[----:B------:R-:W-:-:S13]  /*05a0*/  FSETP.NEU.AND P0, PT, |R7|, +INF , PT ;  /* 0x7f8000000700780b */ /* 0x000fda0003f0d200 */
[----:B------:R-:W-:Y:S01]  /*05b0*/  @!P0 FMUL R14, RZ, R7 ;  /* 0x00000007ff0e8220 */ /* 0x000fe20000400000 */
[----:B------:R-:W-:Y:S01]  /*05c0*/  @!P0 IMAD.MOV.U32 R2, RZ, RZ, RZ ;  /* 0x000000ffff028224 */ /* 0x000fe200078e00ff */
[----:B------:R-:W-:Y:S06]  /*05d0*/  @!P0 BRA `(.L_x_83) ;  /* 0x0000000000cc8947 */ /* 0x000fec0003800000 */
[----:B------:R-:W-:Y:S01]  /*05e0*/  IMAD.SHL.U32 R2, R7, 0x100, RZ ;  /* 0x0000010007027824 */ /* 0x000fe200078e00ff */
[----:B------:R-:W0:Y:S01]  /*05f0*/  LDCU.64 UR8, c[0x4][URZ] ;  /* 0x01000000ff0877ac */ /* 0x000e220008000a00 */
[----:B------:R-:W-:Y:S02]  /*0600*/  IMAD.MOV.U32 R14, RZ, RZ, RZ ;  /* 0x000000ffff0e7224 */ /* 0x000fe400078e00ff */
[----:B------:R-:W-:Y:S01]  /*0610*/  IMAD.MOV.U32 R0, RZ, RZ, R1 ;  /* 0x000000ffff007224 */ /* 0x000fe200078e0001 */
[----:B------:R-:W-:Y:S01]  /*0620*/  LOP3.LUT R17, R2, 0x80000000, RZ, 0xfc, !PT ;  /* 0x8000000002117812 */ /* 0x000fe200078efcff */
[----:B------:R-:W-:Y:S01]  /*0630*/  UMOV UR5, URZ ;  /* 0x000000ff00057c82 */ /* 0x000fe20008000000 */
[----:B------:R-:W-:-:S05]  /*0640*/  UMOV UR4, URZ ;  /* 0x000000ff00047c82 */ /* 0x000fca0008000000 */
.L_x_84:
[----:B0-----:R-:W-:Y:S02]  /*0650*/  IMAD.U32 R8, RZ, RZ, UR8 ;  /* 0x00000008ff087e24 */ /* 0x001fe4000f8e00ff */
[----:B------:R-:W-:-:S05]  /*0660*/  IMAD.U32 R9, RZ, RZ, UR9 ;  /* 0x00000009ff097e24 */ /* 0x000fca000f8e00ff */
[----:B------:R-:W2:Y:S01]  /*0670*/  LDG.E.CONSTANT R2, desc[UR6][R8.64] ;  /* 0x0000000608027981 */ /* 0x000ea2000c1e9900 */
[----:B------:R-:W-:Y:S02]  /*0680*/  UIADD3 UR8, UP0, UPT, UR8, 0x4, URZ ;  /* 0x0000000408087890 */ /* 0x000fe4000ff1e0ff */
[----:B------:R-:W-:Y:S02]  /*0690*/  UIADD3 UR4, UPT, UPT, UR4, 0x1, URZ ;  /* 0x0000000104047890 */ /* 0x000fe4000fffe0ff */
[----:B------:R-:W-:Y:S02]  /*06a0*/  UIADD3.X UR9, UPT, UPT, URZ, UR9, URZ, UP0, !UPT ;  /* 0x00000009ff097290 */ /* 0x000fe400087fe4ff */
[----:B------:R-:W-:Y:S01]  /*06b0*/  UISETP.NE.AND UP0, UPT, UR4, 0x6, UPT ;  /* 0x000000060400788c */ /* 0x000fe2000bf05270 */
[----:B--2---:R-:W-:-:S03]  /*06c0*/  IMAD.WIDE.U32 R2, R2, R17, RZ ;  /* 0x0000001102027225 */ /* 0x004fc600078e00ff */
[----:B------:R-:W-:-:S04]  /*06d0*/  IADD3 R15, P0, PT, R2, R14, RZ ;  /* 0x0000000e020f7210 */ /* 0x000fc80007f1e0ff */
[----:B------:R-:W-:Y:S01]  /*06e0*/  IADD3.X R14, PT, PT, R3, UR5, RZ, P0, !PT ;  /* 0x00000005030e7c10 */ /* 0x000fe200087fe4ff */
[----:B------:R0:W-:Y:S02]  /*06f0*/  STL [R0], R15 ;  /* 0x0000000f00007387 */ /* 0x0001e40000100800 */
[----:B0-----:R-:W-:Y:S01]  /*0700*/  VIADD R0, R0, 0x4 ;  /* 0x0000000400007836 */ /* 0x001fe20000000000 */
[----:B------:R-:W-:Y:S06]  /*0710*/  BRA.U UP0, `(.L_x_84) ;  /* 0xfffffffd00cc7547 */ /* 0x000fec000b83ffff */
[----:B------:R-:W-:Y:S01]  /*0720*/  SHF.R.U32.HI R8, RZ, 0x17, R7 ;  /* 0x00000017ff087819 */ /* 0x000fe20000011607 */
[----:B------:R0:W-:Y:S03]  /*0730*/  STL [R1+0x18], R14 ;  /* 0x0000180e01007387 */ /* 0x0001e60000100800 */
[C---:B------:R-:W-:Y:S02]  /*0740*/  LOP3.LUT R0, R8.reuse, 0xe0, RZ, 0xc0, !PT ;  /* 0x000000e008007812 */ /* 0x040fe400078ec0ff */
[----:B------:R-:W-:-:S03]  /*0750*/  LOP3.LUT P0, RZ, R8, 0x1f, RZ, 0xc0, !PT ;  /* 0x0000001f08ff7812 */ /* 0x000fc6000780c0ff */
[----:B------:R-:W-:-:S05]  /*0760*/  VIADD R0, R0, 0xffffff80 ;  /* 0xffffff8000007836 */ /* 0x000fca0000000000 */
[----:B------:R-:W-:-:S05]  /*0770*/  SHF.R.U32.HI R0, RZ, 0x5, R0 ;  /* 0x00000005ff007819 */ /* 0x000fca0000011600 */
[----:B------:R-:W-:-:S05]  /*0780*/  IMAD R9, R0, -0x4, R1 ;  /* 0xfffffffc00097824 */ /* 0x000fca00078e0201 */
[----:B------:R-:W2:Y:S04]  /*0790*/  LDL R0, [R9+0x18] ;  /* 0x0000180009007983 */ /* 0x000ea80000100800 */
[----:B------:R-:W2:Y:S04]  /*07a0*/  LDL R3, [R9+0x14] ;  /* 0x0000140009037983 */ /* 0x000ea80000100800 */
[----:B------:R-:W3:Y:S01]  /*07b0*/  @P0 LDL R2, [R9+0x10] ;  /* 0x0000100009020983 */ /* 0x000ee20000100800 */
[----:B------:R-:W-:Y:S01]  /*07c0*/  LOP3.LUT R8, R8, 0x1f, RZ, 0xc0, !PT ;  /* 0x0000001f08087812 */ /* 0x000fe200078ec0ff */
[----:B------:R-:W-:Y:S01]  /*07d0*/  UMOV UR4, 0x54442d19 ;  /* 0x54442d1900047882 */ /* 0x000fe20000000000 */
[----:B------:R-:W-:-:S02]  /*07e0*/  UMOV UR5, 0x3bf921fb ;  /* 0x3bf921fb00057882 */ /* 0x000fc40000000000 */
[-C--:B--2---:R-:W-:Y:S02]  /*07f0*/  @P0 SHF.L.W.U32.HI R0, R3, R8.reuse, R0 ;  /* 0x0000000803000219 */ /* 0x084fe40000010e00 */
[----:B---3--:R-:W-:Y:S02]  /*0800*/  @P0 SHF.L.W.U32.HI R3, R2, R8, R3 ;  /* 0x0000000802030219 */ /* 0x008fe40000010e03 */
[----:B------:R-:W-:Y:S02]  /*0810*/  ISETP.GE.AND P0, PT, R7, RZ, PT ;  /* 0x000000ff0700720c */ /* 0x000fe40003f06270 */
[C---:B------:R-:W-:Y:S01]  /*0820*/  SHF.L.W.U32.HI R2, R3.reuse, 0x2, R0 ;  /* 0x0000000203027819 */ /* 0x040fe20000010e00 */
[----:B------:R-:W-:-:S03]  /*0830*/  IMAD.SHL.U32 R3, R3, 0x4, RZ ;  /* 0x0000000403037824 */ /* 0x000fc600078e00ff */
[----:B------:R-:W-:-:S04]  /*0840*/  SHF.R.S32.HI R8, RZ, 0x1f, R2 ;  /* 0x0000001fff087819 */ /* 0x000fc80000011402 */
[C---:B------:R-:W-:Y:S02]  /*0850*/  LOP3.LUT R16, R8.reuse, R3, RZ, 0x3c, !PT ;  /* 0x0000000308107212 */ /* 0x040fe400078e3cff */
[----:B------:R-:W-:Y:S02]  /*0860*/  LOP3.LUT R17, R8, R2, RZ, 0x3c, !PT ;  /* 0x0000000208117212 */ /* 0x000fe400078e3cff */
[----:B------:R-:W-:Y:S02]  /*0870*/  SHF.R.U32.HI R3, RZ, 0x1e, R0 ;  /* 0x0000001eff037819 */ /* 0x000fe40000011600 */
[C---:B------:R-:W-:Y:S02]  /*0880*/  LOP3.LUT R0, R2.reuse, R7, RZ, 0x3c, !PT ;  /* 0x0000000702007212 */ /* 0x040fe400078e3cff */
[----:B------:R-:W1:Y:S01]  /*0890*/  I2F.F64.S64 R16, R16 ;  /* 0x0000001000107312 */ /* 0x000e620000301c00 */
[----:B------:R-:W-:Y:S02]  /*08a0*/  LEA.HI R2, R2, R3, RZ, 0x1 ;  /* 0x0000000302027211 */ /* 0x000fe400078f08ff */
[----:B------:R-:W-:-:S03]  /*08b0*/  ISETP.GE.AND P1, PT, R0, RZ, PT ;  /* 0x000000ff0000720c */ /* 0x000fc60003f26270 */
[----:B------:R-:W-:-:S04]  /*08c0*/  IMAD.MOV R0, RZ, RZ, -R2 ;  /* 0x000000ffff007224 */ /* 0x000fc800078e0a02 */
[----:B------:R-:W-:Y:S01]  /*08d0*/  @!P0 IMAD.MOV.U32 R2, RZ, RZ, R0 ;  /* 0x000000ffff028224 */ /* 0x000fe200078e0000 */
[----:B-1----:R-:W-:-:S10]  /*08e0*/  DMUL R8, R16, UR4 ;  /* 0x0000000410087c28 */ /* 0x002fd40008000000 */
[----:B------:R-:W0:Y:S02]  /*08f0*/  F2F.F32.F64 R8, R8 ;  /* 0x0000000800087310 */ /* 0x000e240000301000 */
[----:B0-----:R-:W-:-:S07]  /*0900*/  FSEL R14, -R8, R8, !P1 ;  /* 0x00000008080e7208 */ /* 0x001fce0004800100 */
.L_x_83:
[----:B------:R-:W-:Y:S05]  /*0910*/  BSYNC.RECONVERGENT B0 ;  /* 0x0000000000007941 */ /* 0x000fea0003800200 */
.L_x_82:
[C---:B------:R-:W-:Y:S01]  /*0920*/  FMUL R3, R5.reuse, 0.63661974668502807617 ;  /* 0x3f22f98305037820 */ /* 0x040fe20000400000 */
[----:B------:R-:W-:Y:S02]  /*0930*/  IMAD.MOV.U32 R0, RZ, RZ, 0x37cbac00 ;  /* 0x37cbac00ff007424 */ /* 0x000fe400078e00ff */
[----:B------:R-:W-:Y:S01]  /*0940*/  FMUL R9, R14, R14 ;  /* 0x0000000e0e097220 */ /* 0x000fe20000400000 */
[C---:B------:R-:W-:Y:S01]  /*0950*/  LOP3.LUT R15, R2.reuse, 0x1, RZ, 0xc0, !PT ;  /* 0x00000001020f7812 */ /* 0x040fe200078ec0ff */
[----:B------:R-:W-:Y:S01]  /*0960*/  IMAD.MOV.U32 R18, RZ, RZ, 0x3d2aaabb ;  /* 0x3d2aaabbff127424 */ /* 0x000fe200078e00ff */
[----:B------:R-:W-:Y:S01]  /*0970*/  FSETP.GE.AND P0, PT, |R5|, 105615, PT ;  /* 0x47ce47800500780b */ /* 0x000fe20003f06200 */
[----:B------:R-:W0:Y:S01]  /*0980*/  F2I.NTZ R3, R3 ;  /* 0x0000000300037305 */ /* 0x000e220000203100 */
[----:B------:R-:W-:Y:S01]  /*0990*/  FFMA R8, R9, R0, -0.0013887860113754868507 ;  /* 0xbab607ed09087423 */ /* 0x000fe20000000000 */
[----:B------:R-:W-:Y:S01]  /*09a0*/  ISETP.NE.U32.AND P1, PT, R15, 0x1, PT ;  /* 0x000000010f00780c */ /* 0x000fe20003f25070 */
[----:B------:R-:W-:Y:S01]  /*09b0*/  IMAD.MOV.U32 R19, RZ, RZ, 0x3effffff ;  /* 0x3effffffff137424 */ /* 0x000fe200078e00ff */
[----:B------:R-:W-:Y:S01]  /*09c0*/  LOP3.LUT P2, RZ, R2, 0x2, RZ, 0xc0, !PT ;  /* 0x0000000202ff7812 */ /* 0x000fe2000784c0ff */
[----:B------:R-:W-:Y:S01]  /*09d0*/  BSSY.RECONVERGENT B0, `(.L_x_85) ;  /* 0x0000045000007945 */ /* 0x000fe20003800200 */
[----:B------:R-:W-:-:S02]  /*09e0*/  FSEL R8, R8, -0.00019574658654164522886, !P1 ;  /* 0xb94d415308087808 */ /* 0x000fc40004800000 */
[----:B------:R-:W-:Y:S02]  /*09f0*/  FSEL R16, R18, 0.0083327032625675201416, !P1 ;  /* 0x3c0885e412107808 */ /* 0x000fe40004800000 */
[----:B------:R-:W-:Y:S02]  /*0a00*/  FSEL R20, -R19, -0.16666662693023681641, !P1 ;  /* 0xbe2aaaa813147808 */ /* 0x000fe40004800100 */
[----:B------:R-:W-:Y:S01]  /*0a10*/  FSEL R17, R14, 1, P1 ;  /* 0x3f8000000e117808 */ /* 0x000fe20000800000 */
[----:B------:R-:W-:Y:S01]  /*0a20*/  FFMA R16, R9, R8, R16 ;  /* 0x0000000809107223 */ /* 0x000fe20000000010 */
[----:B------:R-:W-:Y:S02]  /*0a30*/  FSETP.EQ.OR P1, PT, |R5|, +INF , !P0 ;  /* 0x7f8000000500780b */ /* 0x000fe40004722600 */
[----:B0-----:R-:W-:Y:S01]  /*0a40*/  I2FP.F32.S32 R8, R3 ;  /* 0x0000000300087245 */ /* 0x001fe20000201400 */
[C---:B------:R-:W-:Y:S01]  /*0a50*/  FFMA R20, R9.reuse, R16, R20 ;  /* 0x0000001009147223 */ /* 0x040fe20000000014 */
[----:B------:R-:W-:Y:S01]  /*0a60*/  FFMA R2, R9, R17, RZ ;  /* 0x0000001109027223 */ /* 0x000fe200000000ff */
[----:B------:R-:W-:Y:S01]  /*0a70*/  FMUL R16, RZ, R5 ;  /* 0x00000005ff107220 */ /* 0x000fe20000400000 */
[----:B------:R-:W-:Y:S01]  /*0a80*/  SEL R3, R3, RZ, !P0 ;  /* 0x000000ff03037207 */ /* 0x000fe20004000000 */
[----:B------:R-:W-:Y:S01]  /*0a90*/  FFMA R15, R8, -1.5707962512969970703, R5 ;  /* 0xbfc90fda080f7823 */ /* 0x000fe20000000005 */
[----:B------:R-:W-:-:S03]  /*0aa0*/  FFMA R17, R2, R20, R17 ;  /* 0x0000001402117223 */ /* 0x000fc60000000011 */
[C---:B------:R-:W-:Y:S01]  /*0ab0*/  FFMA R15, R8.reuse, -7.5497894158615963534e-08, R15 ;  /* 0xb3a22168080f7823 */ /* 0x040fe2000000000f */
[----:B------:R-:W-:Y:S02]  /*0ac0*/  IMAD.MOV.U32 R20, RZ, RZ, R3 ;  /* 0x000000ffff147224 */ /* 0x000fe400078e0003 */
[----:B------:R-:W-:Y:S01]  /*0ad0*/  @P2 FADD R17, RZ, -R17 ;  /* 0x80000011ff112221 */ /* 0x000fe20000000000 */
[----:B------:R-:W-:-:S04]  /*0ae0*/  @!P0 FFMA R16, R8, -5.3903029534742383927e-15, R15 ;  /* 0xa7c234c508108823 */ /* 0x000fc8000000000f */
[----:B------:R-:W-:Y:S01]  /*0af0*/  IMAD.MOV.U32 R2, RZ, RZ, R16 ;  /* 0x000000ffff027224 */ /* 0x000fe200078e0010 */
[----:B------:R-:W-:Y:S06]  /*0b00*/  @P1 BRA `(.L_x_86) ;  /* 0x0000000000c41947 */ /* 0x000fec0003800000 */
[----:B------:R-:W-:Y:S01]  /*0b10*/  SHF.R.U32.HI R8, RZ, 0x17, R5 ;  /* 0x00000017ff087819 */ /* 0x000fe20000011605 */
[----:B------:R-:W-:Y:S01]  /*0b20*/  IMAD.SHL.U32 R9, R5, 0x100, RZ ;  /* 0x0000010005097824 */ /* 0x000fe200078e00ff */
[----:B------:R-:W0:Y:S01]  /*0b30*/  LDCU.64 UR8, c[0x4][URZ] ;  /* 0x01000000ff0877ac */ /* 0x000e220008000a00 */
[----:B------:R-:W-:Y:S01]  /*0b40*/  IMAD.MOV.U32 R20, RZ, RZ, RZ ;  /* 0x000000ffff147224 */ /* 0x000fe200078e00ff */
[----:B------:R-:W-:Y:S01]  /*0b50*/  LOP3.LUT R8, R8, 0xe0, RZ, 0xc0, !PT ;  /* 0x000000e008087812 */ /* 0x000fe200078ec0ff */
[----:B------:R-:W-:Y:S01]  /*0b60*/  IMAD.MOV.U32 R16, RZ, RZ, R1 ;  /* 0x000000ffff107224 */ /* 0x000fe200078e0001 */
[----:B------:R-:W-:Y:S01]  /*0b70*/  LOP3.LUT R23, R9, 0x80000000, RZ, 0xfc, !PT ;  /* 0x8000000009177812 */ /* 0x000fe200078efcff */
[----:B------:R-:W-:Y:S01]  /*0b80*/  UMOV UR5, URZ ;  /* 0x000000ff00057c82 */ /* 0x000fe20008000000 */
[----:B------:R-:W-:Y:S01]  /*0b90*/  UMOV UR4, URZ ;  /* 0x000000ff00047c82 */ /* 0x000fe20008000000 */
[----:B------:R-:W-:-:S05]  /*0ba0*/  VIADD R8, R8, 0xffffff80 ;  /* 0xffffff8008087836 */ /* 0x000fca0000000000 */
[----:B------:R-:W-:-:S05]  /*0bb0*/  SHF.R.U32.HI R8, RZ, 0x5, R8 ;  /* 0x00000005ff087819 */ /* 0x000fca0000011608 */
[----:B------:R-:W-:-:S07]  /*0bc0*/  IMAD R22, R8, -0x4, R1 ;  /* 0xfffffffc08167824 */ /* 0x000fce00078e0201 */
.L_x_87:
        /* <DEDUP_REMOVED lines=13> */
[----:B------:R-:W-:Y:S01]  /*0ca0*/  ISETP.NE.AND P0, PT, R4, RZ, PT ;  /* 0x000000ff0400720c */ /* 0x000fe20003f05270 */
[----:B------:R0:W-:Y:S04]  /*0cb0*/  STL [R1+0x18], R20 ;  /* 0x0000181401007387 */ /* 0x0001e80000100800 */
[----:B------:R-:W2:Y:S04]  /*0cc0*/  LDL R21, [R22+0x18] ;  /* 0x0000180016157983 */ /* 0x000ea80000100800 */
[----:B------:R-:W2:Y:S04]  /*0cd0*/  LDL R8, [R22+0x14] ;  /* 0x0000140016087983 */ /* 0x000ea80000100800 */
[----:B------:R-:W3:Y:S01]  /*0ce0*/  @P0 LDL R9, [R22+0x10] ;  /* 0x0000100016090983 */ /* 0x000ee20000100800 */
[----:B------:R-:W-:Y:S01]  /*0cf0*/  UMOV UR4, 0x54442d19 ;  /* 0x54442d1900047882 */ /* 0x000fe20000000000 */
[----:B------:R-:W-:Y:S01]  /*0d00*/  UMOV UR5, 0x3bf921fb ;  /* 0x3bf921fb00057882 */ /* 0x000fe20000000000 */
[----:B--2---:R-:W-:-:S02]  /*0d10*/  @P0 SHF.L.W.U32.HI R21, R8, R4, R21 ;  /* 0x0000000408150219 */ /* 0x004fc40000010e15 */
[----:B---3--:R-:W-:Y:S02]  /*0d20*/  @P0 SHF.L.W.U32.HI R8, R9, R4, R8 ;  /* 0x0000000409080219 */ /* 0x008fe40000010e08 */
[----:B------:R-:W-:Y:S02]  /*0d30*/  ISETP.GE.AND P0, PT, R5, RZ, PT ;  /* 0x000000ff0500720c */ /* 0x000fe40003f06270 */
[C-C-:B------:R-:W-:Y:S01]  /*0d40*/  SHF.L.W.U32.HI R16, R8.reuse, 0x2, R21.reuse ;  /* 0x0000000208107819 */ /* 0x140fe20000010e15 */
[----:B------:R-:W-:Y:S01]  /*0d50*/  IMAD.SHL.U32 R8, R8, 0x4, RZ ;  /* 0x0000000408087824 */ /* 0x000fe200078e00ff */
[----:B------:R-:W-:Y:S02]  /*0d60*/  SHF.R.U32.HI R21, RZ, 0x1e, R21 ;  /* 0x0000001eff157819 */ /* 0x000fe40000011615 */
[----:B------:R-:W-:Y:S02]  /*0d70*/  SHF.R.S32.HI R9, RZ, 0x1f, R16 ;  /* 0x0000001fff097819 */ /* 0x000fe40000011410 */
[----:B0-----:R-:W-:-:S02]  /*0d80*/  LOP3.LUT R20, R16, R5, RZ, 0x3c, !PT ;  /* 0x0000000510147212 */ /* 0x001fc400078e3cff */
[C---:B------:R-:W-:Y:S02]  /*0d90*/  LOP3.LUT R8, R9.reuse, R8, RZ, 0x3c, !PT ;  /* 0x0000000809087212 */ /* 0x040fe400078e3cff */
[----:B------:R-:W-:Y:S02]  /*0da0*/  LOP3.LUT R9, R9, R16, RZ, 0x3c, !PT ;  /* 0x0000001009097212 */ /* 0x000fe400078e3cff */
[----:B------:R-:W-:Y:S02]  /*0db0*/  ISETP.GE.AND P2, PT, R20, RZ, PT ;  /* 0x000000ff1400720c */ /* 0x000fe40003f46270 */
[----:B------:R-:W-:Y:S02]  /*0dc0*/  LEA.HI R20, R16, R21, RZ, 0x1 ;  /* 0x0000001510147211 */ /* 0x000fe400078f08ff */
[----:B------:R-:W0:Y:S03]  /*0dd0*/  I2F.F64.S64 R8, R8 ;  /* 0x0000000800087312 */ /* 0x000e260000301c00 */
[----:B------:R-:W-:Y:S01]  /*0de0*/  @!P0 IMAD.MOV R20, RZ, RZ, -R20 ;  /* 0x000000ffff148224 */ /* 0x000fe200078e0a14 */
[----:B0-----:R-:W-:-:S10]  /*0df0*/  DMUL R14, R8, UR4 ;  /* 0x00000004080e7c28 */ /* 0x001fd40008000000 */
[----:B------:R-:W0:Y:S02]  /*0e00*/  F2F.F32.F64 R14, R14 ;  /* 0x0000000e000e7310 */ /* 0x000e240000301000 */
[----:B0-----:R-:W-:-:S07]  /*0e10*/  FSEL R16, -R14, R14, !P2 ;  /* 0x0000000e0e107208 */ /* 0x001fce0005000100 */
.L_x_86:
[----:B------:R-:W-:Y:S05]  /*0e20*/  BSYNC.RECONVERGENT B0 ;  /* 0x0000000000007941 */ /* 0x000fea0003800200 */
.L_x_85:
[----:B------:R-:W-:Y:S01]  /*0e30*/  FMUL R9, R16, R16 ;  /* 0x0000001010097220 */ /* 0x000fe20000400000 */
[----:B------:R-:W-:Y:S01]  /*0e40*/  LOP3.LUT R14, R20, 0x1, RZ, 0xc0, !PT ;  /* 0x00000001140e7812 */ /* 0x000fe200078ec0ff */
[----:B------:R-:W-:Y:S02]  /*0e50*/  IMAD.MOV.U32 R21, RZ, RZ, 0x3c0885e4 ;  /* 0x3c0885e4ff157424 */ /* 0x000fe400078e00ff */
[----:B------:R-:W-:Y:S01]  /*0e60*/  FMUL R17, R24, R17 ;  /* 0x0000001118117220 */ /* 0x000fe20000400000 */
[----:B------:R-:W-:Y:S01]  /*0e70*/  FFMA R8, R9, R0, -0.0013887860113754868507 ;  /* 0xbab607ed09087423 */ /* 0x000fe20000000000 */
[----:B------:R-:W-:Y:S01]  /*0e80*/  ISETP.NE.U32.AND P0, PT, R14, 0x1, PT ;  /* 0x000000010e00780c */ /* 0x000fe20003f05070 */
[----:B------:R-:W-:Y:S01]  /*0e90*/  VIADD R22, R20, 0x1 ;  /* 0x0000000114167836 */ /* 0x000fe20000000000 */
[----:B------:R-:W0:Y:S01]  /*0ea0*/  LDC.64 R14, c[0x0][0x388] ;  /* 0x0000e200ff0e7b82 */ /* 0x000e220000000a00 */
[----:B------:R-:W-:Y:S01]  /*0eb0*/  BSSY.RECONVERGENT B0, `(.L_x_88) ;  /* 0x000004b000007945 */ /* 0x000fe20003800200 */
[----:B------:R-:W-:Y:S01]  /*0ec0*/  FSEL R20, R21, 0.041666727513074874878, !P0 ;  /* 0x3d2aaabb15147808 */ /* 0x000fe20004000000 */
[----:B------:R-:W-:Y:S01]  /*0ed0*/  IMAD.MOV.U32 R21, RZ, RZ, 0x3e2aaaa8 ;  /* 0x3e2aaaa8ff157424 */ /* 0x000fe200078e00ff */
[----:B------:R-:W-:-:S02]  /*0ee0*/  FSEL R8, R8, -0.00019574658654164522886, P0 ;  /* 0xb94d415308087808 */ /* 0x000fc40000000000 */
[----:B------:R-:W-:Y:S01]  /*0ef0*/  LOP3.LUT P2, RZ, R22, 0x2, RZ, 0xc0, !PT ;  /* 0x0000000216ff7812 */ /* 0x000fe2000784c0ff */
[----:B------:R-:W-:Y:S01]  /*0f00*/  IMAD.MOV.U32 R22, RZ, RZ, R13 ;  /* 0x000000ffff167224 */ /* 0x000fe200078e000d */
[----:B------:R-:W-:Y:S01]  /*0f10*/  FSEL R21, -R21, -0.4999999701976776123, !P0 ;  /* 0xbeffffff15157808 */ /* 0x000fe20004000100 */
[----:B------:R-:W-:Y:S01]  /*0f20*/  FFMA R20, R9, R8, R20 ;  /* 0x0000000809147223 */ /* 0x000fe20000000014 */
[----:B------:R-:W-:Y:S02]  /*0f30*/  FSEL R8, R16, 1, !P0 ;  /* 0x3f80000010087808 */ /* 0x000fe40004000000 */
[----:B------:R-:W-:Y:S01]  /*0f40*/  FSETP.GE.AND P0, PT, |R7|, 105615, PT ;  /* 0x47ce47800700780b */ /* 0x000fe20003f06200 */
[C---:B------:R-:W-:Y:S02]  /*0f50*/  FFMA R20, R9.reuse, R20, R21 ;  /* 0x0000001409147223 */ /* 0x040fe40000000015 */
[----:B------:R-:W-:-:S04]  /*0f60*/  FFMA R9, R9, R8, RZ ;  /* 0x0000000809097223 */ /* 0x000fc800000000ff */
[----:B------:R-:W-:Y:S01]  /*0f70*/  FFMA R8, R9, R20, R8 ;  /* 0x0000001409087223 */ /* 0x000fe20000000008 */
[----:B------:R-:W-:-:S03]  /*0f80*/  IMAD.SHL.U32 R9, R25, 0x4, RZ ;  /* 0x0000000419097824 */ /* 0x000fc600078e00ff */
[----:B------:R-:W-:Y:S01]  /*0f90*/  @P2 FADD R8, RZ, -R8 ;  /* 0x80000008ff082221 */ /* 0x000fe20000000000 */
[----:B0-----:R-:W-:-:S04]  /*0fa0*/  IMAD.WIDE R14, R9, 0x4, R14 ;  /* 0x00000004090e7825 */ /* 0x001fc800078e020e */
[----:B------:R-:W-:Y:S01]  /*0fb0*/  FMUL R17, R8, R17 ;  /* 0x0000001108117220 */ /* 0x000fe20000400000 */
[----:B------:R-:W-:-:S04]  /*0fc0*/  IMAD.MOV.U32 R9, RZ, RZ, R12 ;  /* 0x000000ffff097224 */ /* 0x000fc800078e000c */
[----:B------:R0:W-:Y:S01]  /*0fd0*/  STG.E desc[UR6][R14.64], R17 ;  /* 0x000000110e007986 */ /* 0x0001e2000c101906 */
[----:B------:R-:W-:Y:S05]  /*0fe0*/  @!P0 BRA `(.L_x_89) ;  /* 0x0000000000dc8947 */ /* 0x000fea0003800000 */
[----:B------:R-:W-:-:S13]  /*0ff0*/  FSETP.NEU.AND P0, PT, |R7|, +INF , PT ;  /* 0x7f8000000700780b */ /* 0x000fda0003f0d200 */
[----:B------:R-:W-:Y:S01]  /*1000*/  @!P0 FMUL R9, RZ, R7 ;  /* 0x00000007ff098220 */ /* 0x000fe20000400000 */
[----:B------:R-:W-:Y:S01]  /*1010*/  @!P0 IMAD.MOV.U32 R22, RZ, RZ, RZ ;  /* 0x000000ffff168224 */ /* 0x000fe200078e00ff */
[----:B------:R-:W-:Y:S06]  /*1020*/  @!P0 BRA `(.L_x_89) ;  /* 0x0000000000cc8947 */ /* 0x000fec0003800000 */
[----:B------:R-:W-:Y:S01]  /*1030*/  IMAD.SHL.U32 R8, R7, 0x100, RZ ;  /* 0x0000010007087824 */ /* 0x000fe200078e00ff */
[----:B------:R-:W1:Y:S01]  /*1040*/  LDCU.64 UR8, c[0x4][URZ] ;  /* 0x01000000ff0877ac */ /* 0x000e620008000a00 */
[----:B------:R-:W-:Y:S02]  /*1050*/  IMAD.MOV.U32 R21, RZ, RZ, RZ ;  /* 0x000000ffff157224 */ /* 0x000fe400078e00ff */
[----:B------:R-:W-:Y:S01]  /*1060*/  IMAD.MOV.U32 R20, RZ, RZ, R1 ;  /* 0x000000ffff147224 */ /* 0x000fe200078e0001 */
[----:B------:R-:W-:Y:S01]  /*1070*/  LOP3.LUT R27, R8, 0x80000000, RZ, 0xfc, !PT ;  /* 0x80000000081b7812 */ /* 0x000fe200078efcff */
[----:B------:R-:W-:Y:S01]  /*1080*/  UMOV UR5, URZ ;  /* 0x000000ff00057c82 */ /* 0x000fe20008000000 */
[----:B------:R-:W-:-:S05]  /*1090*/  UMOV UR4, URZ ;  /* 0x000000ff00047c82 */ /* 0x000fca0008000000 */
.L_x_90:
[----:B-1----:R-:W-:Y:S02]  /*10a0*/  IMAD.U32 R8, RZ, RZ, UR8 ;  /* 0x00000008ff087e24 */ /* 0x002fe4000f8e00ff */
[----:B------:R-:W-:-:S05]  /*10b0*/  IMAD.U32 R9, RZ, RZ, UR9 ;  /* 0x00000009ff097e24 */ /* 0x000fca000f8e00ff */
[----:B------:R-:W0:Y:S01]  /*10c0*/  LDG.E.CONSTANT R8, desc[UR6][R8.64] ;  /* 0x0000000608087981 */ /* 0x000e22000c1e9900 */
[----:B------:R-:W-:Y:S02]  /*10d0*/  UIADD3 UR8, UP0, UPT, UR8, 0x4, URZ ;  /* 0x0000000408087890 */ /* 0x000fe4000ff1e0ff */
[----:B------:R-:W-:Y:S02]  /*10e0*/  UIADD3 UR4, UPT, UPT, UR4, 0x1, URZ ;  /* 0x0000000104047890 */ /* 0x000fe4000fffe0ff */
[----:B------:R-:W-:Y:S02]  /*10f0*/  UIADD3.X UR9, UPT, UPT, URZ, UR9, URZ, UP0, !UPT ;  /* 0x00000009ff097290 */ /* 0x000fe400087fe4ff */
[----:B------:R-:W-:Y:S01]  /*1100*/  UISETP.NE.AND UP0, UPT, UR4, 0x6, UPT ;  /* 0x000000060400788c */ /* 0x000fe2000bf05270 */
[----:B0-----:R-:W-:-:S03]  /*1110*/  IMAD.WIDE.U32 R16, R8, R27, RZ ;  /* 0x0000001b08107225 */ /* 0x001fc600078e00ff */
        /* <DEDUP_REMOVED lines=17> */
[----:B------:R-:W-:Y:S01]  /*1230*/  UMOV UR5, 0x3bf921fb ;  /* 0x3bf921fb00057882 */ /* 0x000fe20000000000 */
[----:B------:R-:W-:-:S02]  /*1240*/  ISETP.GE.AND P2, PT, R7, RZ, PT ;  /* 0x000000ff0700720c */ /* 0x000fc40003f46270 */
[-C--:B--2---:R-:W-:Y:S02]  /*1250*/  @P0 SHF.L.W.U32.HI R20, R9, R16.reuse, R20 ;  /* 0x0000001009140219 */ /* 0x084fe40000010e14 */
[----:B---3--:R-:W-:Y:S02]  /*1260*/  @P0 SHF.L.W.U32.HI R9, R8, R16, R9 ;  /* 0x0000001008090219 */ /* 0x008fe40000010e09 */
[--C-:B0-----:R-:W-:Y:S02]  /*1270*/  SHF.R.U32.HI R21, RZ, 0x1e, R20.reuse ;  /* 0x0000001eff157819 */ /* 0x101fe40000011614 */
[C---:B------:R-:W-:Y:S01]  /*1280*/  SHF.L.W.U32.HI R22, R9.reuse, 0x2, R20 ;  /* 0x0000000209167819 */ /* 0x040fe20000010e14 */
[----:B------:R-:W-:-:S03]  /*1290*/  IMAD.SHL.U32 R9, R9, 0x4, RZ ;  /* 0x0000000409097824 */ /* 0x000fc600078e00ff */
[----:B------:R-:W-:Y:S02]  /*12a0*/  SHF.R.S32.HI R16, RZ, 0x1f, R22 ;  /* 0x0000001fff107819 */ /* 0x000fe40000011416 */
[----:B------:R-:W-:Y:S02]  /*12b0*/  LOP3.LUT R20, R22, R7, RZ, 0x3c, !PT ;  /* 0x0000000716147212 */ /* 0x000fe400078e3cff */
[C---:B------:R-:W-:Y:S02]  /*12c0*/  LOP3.LUT R8, R16.reuse, R9, RZ, 0x3c, !PT ;  /* 0x0000000910087212 */ /* 0x040fe400078e3cff */
[----:B------:R-:W-:Y:S02]  /*12d0*/  LOP3.LUT R9, R16, R22, RZ, 0x3c, !PT ;  /* 0x0000001610097212 */ /* 0x000fe400078e3cff */
[----:B------:R-:W-:Y:S02]  /*12e0*/  LEA.HI R22, R22, R21, RZ, 0x1 ;  /* 0x0000001516167211 */ /* 0x000fe400078f08ff */
[----:B------:R-:W-:-:S02]  /*12f0*/  ISETP.GE.AND P0, PT, R20, RZ, PT ;  /* 0x000000ff1400720c */ /* 0x000fc40003f06270 */
[----:B------:R-:W0:Y:S01]  /*1300*/  I2F.F64.S64 R8, R8 ;  /* 0x0000000800087312 */ /* 0x000e220000301c00 */
[----:B------:R-:W-:-:S04]  /*1310*/  IMAD.MOV R20, RZ, RZ, -R22 ;  /* 0x000000ffff147224 */ /* 0x000fc800078e0a16 */
[----:B------:R-:W-:Y:S01]  /*1320*/  @!P2 IMAD.MOV.U32 R22, RZ, RZ, R20 ;  /* 0x000000ffff16a224 */ /* 0x000fe200078e0014 */
[----:B0-----:R-:W-:-:S10]  /*1330*/  DMUL R16, R8, UR4 ;  /* 0x0000000408107c28 */ /* 0x001fd40008000000 */
[----:B------:R-:W0:Y:S02]  /*1340*/  F2F.F32.F64 R16, R16 ;  /* 0x0000001000107310 */ /* 0x000e240000301000 */
[----:B0-----:R-:W-:-:S07]  /*1350*/  FSEL R9, -R16, R16, !P0 ;  /* 0x0000001010097208 */ /* 0x001fce0004000100 */
.L_x_89:
[----:B------:R-:W-:Y:S05]  /*1360*/  BSYNC.RECONVERGENT B0 ;  /* 0x0000000000007941 */ /* 0x000fea0003800200 */
.L_x_88:
[----:B------:R-:W-:Y:S01]  /*1370*/  FMUL R8, R9, R9 ;  /* 0x0000000909087220 */ /* 0x000fe20000400000 */
[C---:B------:R-:W-:Y:S01]  /*1380*/  LOP3.LUT R16, R22.reuse, 0x1, RZ, 0xc0, !PT ;  /* 0x0000000116107812 */ /* 0x040fe200078ec0ff */
[----:B------:R-:W-:Y:S01]  /*1390*/  BSSY.RECONVERGENT B0, `(.L_x_91) ;  /* 0x0000041000007945 */ /* 0x000fe20003800200 */
[----:B------:R-:W-:Y:S01]  /*13a0*/  LOP3.LUT P2, RZ, R22, 0x2, RZ, 0xc0, !PT ;  /* 0x0000000216ff7812 */ /* 0x000fe2000784c0ff */
[----:B------:R-:W-:Y:S01]  /*13b0*/  FFMA R0, R8, R0, -0.0013887860113754868507 ;  /* 0xbab607ed08007423 */ /* 0x000fe20000000000 */
[----:B------:R-:W-:Y:S01]  /*13c0*/  ISETP.NE.U32.AND P0, PT, R16, 0x1, PT ;  /* 0x000000011000780c */ /* 0x000fe20003f05070 */
[----:B------:R-:W-:Y:S01]  /*13d0*/  IMAD.MOV.U32 R20, RZ, RZ, R3 ;  /* 0x000000ffff147224 */ /* 0x000fe200078e0003 */
[----:B------:R-:W-:Y:S02]  /*13e0*/  SHF.R.U32.HI R16, RZ, 0x17, R5 ;  /* 0x00000017ff107819 */ /* 0x000fe40000011605 */
[----:B0-----:R-:W-:Y:S02]  /*13f0*/  FSEL R17, R0, -0.00019574658654164522886, !P0 ;  /* 0xb94d415300117808 */ /* 0x001fe40004000000 */
[----:B------:R-:W-:-:S02]  /*1400*/  FSEL R21, R18, 0.0083327032625675201416, !P0 ;  /* 0x3c0885e412157808 */ /* 0x000fc40004000000 */
[----:B------:R-:W-:Y:S02]  /*1410*/  LOP3.LUT R16, R16, 0xe0, RZ, 0xc0, !PT ;  /* 0x000000e010107812 */ /* 0x000fe400078ec0ff */
[----:B------:R-:W-:Y:S01]  /*1420*/  FSEL R23, R9, 1, P0 ;  /* 0x3f80000009177808 */ /* 0x000fe20000000000 */
[----:B------:R-:W-:Y:S01]  /*1430*/  FFMA R17, R8, R17, R21 ;  /* 0x0000001108117223 */ /* 0x000fe20000000015 */
[----:B------:R-:W-:Y:S01]  /*1440*/  FSEL R21, -R19, -0.16666662693023681641, !P0 ;  /* 0xbe2aaaa813157808 */ /* 0x000fe20004000100 */
[----:B------:R-:W-:-:S04]  /*1450*/  VIADD R0, R16, 0xffffff80 ;  /* 0xffffff8010007836 */ /* 0x000fc80000000000 */
[C---:B------:R-:W-:Y:S01]  /*1460*/  FFMA R17, R8.reuse, R17, R21 ;  /* 0x0000001108117223 */ /* 0x040fe20000000015 */
[----:B------:R-:W-:Y:S01]  /*1470*/  FFMA R8, R8, R23, RZ ;  /* 0x0000001708087223 */ /* 0x000fe200000000ff */
[----:B------:R-:W-:Y:S01]  /*1480*/  SHF.R.U32.HI R0, RZ, 0x5, R0 ;  /* 0x00000005ff007819 */ /* 0x000fe20000011600 */
[----:B------:R-:W-:Y:S02]  /*1490*/  IMAD.MOV.U32 R21, RZ, RZ, R2 ;  /* 0x000000ffff157224 */ /* 0x000fe400078e0002 */
[----:B------:R-:W-:Y:S02]  /*14a0*/  FFMA R23, R8, R17, R23 ;  /* 0x0000001108177223 */ /* 0x000fe40000000017 */
[----:B------:R-:W-:Y:S02]  /*14b0*/  IMAD R0, R0, -0x4, R1 ;  /* 0xfffffffc00007824 */ /* 0x000fe400078e0201 */
[----:B------:R-:W-:Y:S01]  /*14c0*/  @P2 FADD R23, RZ, -R23 ;  /* 0x80000017ff172221 */ /* 0x000fe20000000000 */
[----:B------:R-:W-:Y:S06]  /*14d0*/  @P1 BRA `(.L_x_92) ;  /* 0x0000000000b01947 */ /* 0x000fec0003800000 */
[----:B------:R-:W-:Y:S01]  /*14e0*/  IMAD.SHL.U32 R8, R5, 0x100, RZ ;  /* 0x0000010005087824 */ /* 0x000fe200078e00ff */
[----:B------:R-:W0:Y:S01]  /*14f0*/  LDCU.64 UR8, c[0x4][URZ] ;  /* 0x01000000ff0877ac */ /* 0x000e220008000a00 */
[----:B------:R-:W-:Y:S02]  /*1500*/  IMAD.MOV.U32 R22, RZ, RZ, RZ ;  /* 0x000000ffff167224 */ /* 0x000fe400078e00ff */
[----:B------:R-:W-:Y:S01]  /*1510*/  IMAD.MOV.U32 R20, RZ, RZ, R1 ;  /* 0x000000ffff147224 */ /* 0x000fe200078e0001 */
[----:B------:R-:W-:Y:S01]  /*1520*/  LOP3.LUT R27, R8, 0x80000000, RZ, 0xfc, !PT ;  /* 0x80000000081b7812 */ /* 0x000fe200078efcff */
[----:B------:R-:W-:Y:S01]  /*1530*/  UMOV UR5, URZ ;  /* 0x000000ff00057c82 */ /* 0x000fe20008000000 */
[----:B------:R-:W-:-:S05]  /*1540*/  UMOV UR4, URZ ;  /* 0x000000ff00047c82 */ /* 0x000fca0008000000 */
.L_x_93:
        /* <DEDUP_REMOVED lines=20> */
[----:B------:R-:W-:-:S02]  /*1690*/  ISETP.GE.AND P2, PT, R5, RZ, PT ;  /* 0x000000ff0500720c */ /* 0x000fc40003f46270 */
[-C--:B--2---:R-:W-:Y:S02]  /*16a0*/  @P0 SHF.L.W.U32.HI R21, R8, R4.reuse, R21 ;  /* 0x0000000408150219 */ /* 0x084fe40000010e15 */
[----:B---3--:R-:W-:-:S04]  /*16b0*/  @P0 SHF.L.W.U32.HI R8, R9, R4, R8 ;  /* 0x0000000409080219 */ /* 0x008fc80000010e08 */
[C-C-:B------:R-:W-:Y:S01]  /*16c0*/  SHF.L.W.U32.HI R20, R8.reuse, 0x2, R21.reuse ;  /* 0x0000000208147819 */ /* 0x140fe20000010e15 */
[----:B------:R-:W-:Y:S01]  /*16d0*/  IMAD.SHL.U32 R8, R8, 0x4, RZ ;  /* 0x0000000408087824 */ /* 0x000fe200078e00ff */
[----:B------:R-:W-:Y:S02]  /*16e0*/  SHF.R.U32.HI R21, RZ, 0x1e, R21 ;  /* 0x0000001eff157819 */ /* 0x000fe40000011615 */
[----:B------:R-:W-:Y:S02]  /*16f0*/  SHF.R.S32.HI R9, RZ, 0x1f, R20 ;  /* 0x0000001fff097819 */ /* 0x000fe40000011414 */
[----:B0-----:R-:W-:Y:S02]  /*1700*/  LOP3.LUT R22, R20, R5, RZ, 0x3c, !PT ;  /* 0x0000000514167212 */ /* 0x001fe400078e3cff */
[C---:B------:R-:W-:Y:S02]  /*1710*/  LOP3.LUT R8, R9.reuse, R8, RZ, 0x3c, !PT ;  /* 0x0000000809087212 */ /* 0x040fe400078e3cff */
[----:B------:R-:W-:-:S02]  /*1720*/  LOP3.LUT R9, R9, R20, RZ, 0x3c, !PT ;  /* 0x0000001409097212 */ /* 0x000fc400078e3cff */
[----:B------:R-:W-:Y:S02]  /*1730*/  LEA.HI R20, R20, R21, RZ, 0x1 ;  /* 0x0000001514147211 */ /* 0x000fe400078f08ff */
[----:B------:R-:W-:Y:S02]  /*1740*/  ISETP.GE.AND P0, PT, R22, RZ, PT ;  /* 0x000000ff1600720c */ /* 0x000fe40003f06270 */
[----:B------:R-:W0:Y:S01]  /*1750*/  I2F.F64.S64 R8, R8 ;  /* 0x0000000800087312 */ /* 0x000e220000301c00 */
[----:B------:R-:W-:Y:S01]  /*1760*/  @!P2 IMAD.MOV R20, RZ, RZ, -R20 ;  /* 0x000000ffff14a224 */ /* 0x000fe200078e0a14 */
[----:B0-----:R-:W-:-:S10]  /*1770*/  DMUL R16, R8, UR4 ;  /* 0x0000000408107c28 */ /* 0x001fd40008000000 */
[----:B------:R-:W0:Y:S02]  /*1780*/  F2F.F32.F64 R16, R16 ;  /* 0x0000001000107310 */ /* 0x000e240000301000 */
[----:B0-----:R-:W-:-:S07]  /*1790*/  FSEL R21, -R16, R16, !P0 ;  /* 0x0000001010157208 */ /* 0x001fce0004000100 */
.L_x_92:
[----:B------:R-:W-:Y:S05]  /*17a0*/  BSYNC.RECONVERGENT B0 ;  /* 0x0000000000007941 */ /* 0x000fea0003800200 */
.L_x_91:
[C---:B------:R-:W-:Y:S01]  /*17b0*/  LOP3.LUT R8, R20.reuse, 0x1, RZ, 0xc0, !PT ;  /* 0x0000000114087812 */ /* 0x040fe200078ec0ff */
[----:B------:R-:W-:Y:S02]  /*17c0*/  IMAD.MOV.U32 R16, RZ, RZ, 0x37cbac00 ;  /* 0x37cbac00ff107424 */ /* 0x000fe400078e00ff */
[----:B------:R-:W-:Y:S01]  /*17d0*/  FMUL R9, R21, R21 ;  /* 0x0000001515097220 */ /* 0x000fe20000400000 */
[----:B------:R-:W-:Y:S01]  /*17e0*/  LOP3.LUT P2, RZ, R20, 0x2, RZ, 0xc0, !PT ;  /* 0x0000000214ff7812 */ /* 0x000fe2000784c0ff */
[----:B------:R-:W-:Y:S01]  /*17f0*/  FMUL R23, R24, R23 ;  /* 0x0000001718177220 */ /* 0x000fe20000400000 */
[----:B------:R-:W-:Y:S01]  /*1800*/  ISETP.NE.U32.AND P0, PT, R8, 0x1, PT ;  /* 0x000000010800780c */ /* 0x000fe20003f05070 */
[----:B------:R-:W-:Y:S01]  /*1810*/  FFMA R8, R9, R16, -0.0013887860113754868507 ;  /* 0xbab607ed09087423 */ /* 0x000fe20000000010 */
[----:B------:R-:W-:Y:S02]  /*1820*/  BSSY.RECONVERGENT B0, `(.L_x_94) ;  /* 0x0000045000007945 */ /* 0x000fe40003800200 */
[----:B------:R-:W-:-:S02]  /*1830*/  FSEL R22, R18, 0.0083327032625675201416, !P0 ;  /* 0x3c0885e412167808 */ /* 0x000fc40004000000 */
[----:B------:R-:W-:Y:S02]  /*1840*/  FSEL R18, R8, -0.00019574658654164522886, !P0 ;  /* 0xb94d415308127808 */ /* 0x000fe40004000000 */
[----:B------:R-:W-:Y:S02]  /*1850*/  FSEL R8, R21, 1, P0 ;  /* 0x3f80000015087808 */ /* 0x000fe40000000000 */
[----:B------:R-:W-:Y:S01]  /*1860*/  FSEL R19, -R19, -0.16666662693023681641, !P0 ;  /* 0xbe2aaaa813137808 */ /* 0x000fe20004000100 */
[----:B------:R-:W-:Y:S01]  /*1870*/  FFMA R18, R9, R18, R22 ;  /* 0x0000001209127223 */ /* 0x000fe20000000016 */
[----:B------:R-:W-:Y:S01]  /*1880*/  FSETP.GE.AND P0, PT, |R7|, 105615, PT ;  /* 0x47ce47800700780b */ /* 0x000fe20003f06200 */
[C---:B------:R-:W-:Y:S02]  /*1890*/  FFMA R17, R9.reuse, R8, RZ ;  /* 0x0000000809117223 */ /* 0x040fe400000000ff */
[----:B------:R-:W-:-:S04]  /*18a0*/  FFMA R18, R9, R18, R19 ;  /* 0x0000001209127223 */ /* 0x000fc80000000013 */
[----:B------:R-:W-:-:S04]  /*18b0*/  FFMA R8, R17, R18, R8 ;  /* 0x0000001211087223 */ /* 0x000fc80000000008 */
[----:B------:R-:W-:-:S04]  /*18c0*/  @P2 FADD R8, RZ, -R8 ;  /* 0x80000008ff082221 */ /* 0x000fc80000000000 */
[----:B------:R-:W-:-:S05]  /*18d0*/  FMUL R23, R8, R23 ;  /* 0x0000001708177220 */ /* 0x000fca0000400000 */
        /* <DEDUP_REMOVED lines=13> */
.L_x_96:
[----:B-1----:R-:W-:Y:S02]  /*19b0*/  IMAD.U32 R12, RZ, RZ, UR8 ;  /* 0x00000008ff0c7e24 */ /* 0x002fe4000f8e00ff */
        /* <DEDUP_REMOVED lines=10> */
[----:B-1----:R-:W-:Y:S01]  /*1a60*/  VIADD R8, R8, 0x4 ;  /* 0x0000000408087836 */ /* 0x002fe20000000000 */
        /* <DEDUP_REMOVED lines=16> */
[----:B---3--:R-:W-:-:S04]  /*1b70*/  @P0 SHF.L.W.U32.HI R9, R8, R13, R9 ;  /* 0x0000000d08090219 */ /* 0x008fc80000010e09 */
[C---:B------:R-:W-:Y:S01]  /*1b80*/  SHF.L.W.U32.HI R20, R9.reuse, 0x2, R12 ;  /* 0x0000000209147819 */ /* 0x040fe20000010e0c */
[----:B------:R-:W-:-:S03]  /*1b90*/  IMAD.SHL.U32 R9, R9, 0x4, RZ ;  /* 0x0000000409097824 */ /* 0x000fc600078e00ff */
[----:B------:R-:W-:Y:S02]  /*1ba0*/  SHF.R.S32.HI R13, RZ, 0x1f, R20 ;  /* 0x0000001fff0d7819 */ /* 0x000fe40000011414 */
[----:B------:R-:W-:Y:S02]  /*1bb0*/  LOP3.LUT R7, R20, R7, RZ, 0x3c, !PT ;  /* 0x0000000714077212 */ /* 0x000fe400078e3cff */
[C---:B------:R-:W-:Y:S02]  /*1bc0*/  LOP3.LUT R8, R13.reuse, R9, RZ, 0x3c, !PT ;  /* 0x000000090d087212 */ /* 0x040fe400078e3cff */
[----:B------:R-:W-:Y:S02]  /*1bd0*/  LOP3.LUT R9, R13, R20, RZ, 0x3c, !PT ;  /* 0x000000140d097212 */ /* 0x000fe400078e3cff */
[----:B------:R-:W-:Y:S02]  /*1be0*/  SHF.R.U32.HI R13, RZ, 0x1e, R12 ;  /* 0x0000001eff0d7819 */ /* 0x000fe4000001160c */
[----:B------:R-:W-:-:S02]  /*1bf0*/  ISETP.GE.AND P0, PT, R7, RZ, PT ;  /* 0x000000ff0700720c */ /* 0x000fc40003f06270 */
[----:B------:R-:W2:Y:S01]  /*1c00*/  I2F.F64.S64 R8, R8 ;  /* 0x0000000800087312 */ /* 0x000ea20000301c00 */
[----:B------:R-:W-:-:S05]  /*1c10*/  LEA.HI R13, R20, R13, RZ, 0x1 ;  /* 0x0000000d140d7211 */ /* 0x000fca00078f08ff */
[----:B------:R-:W-:-:S04]  /*1c20*/  IMAD.MOV R7, RZ, RZ, -R13 ;  /* 0x000000ffff077224 */ /* 0x000fc800078e0a0d */
[----:B------:R-:W-:Y:S01]  /*1c30*/  @!P2 IMAD.MOV.U32 R13, RZ, RZ, R7 ;  /* 0x000000ffff0da224 */ /* 0x000fe200078e0007 */
[----:B--2---:R-:W-:-:S10]  /*1c40*/  DMUL R18, R8, UR4 ;  /* 0x0000000408127c28 */ /* 0x004fd40008000000 */
[----:B------:R-:W2:Y:S02]  /*1c50*/  F2F.F32.F64 R18, R18 ;  /* 0x0000001200127310 */ /* 0x000ea40000301000 */
[----:B-12---:R-:W-:-:S07]  /*1c60*/  FSEL R12, -R18, R18, !P0 ;  /* 0x00000012120c7208 */ /* 0x006fce0004000100 */
.L_x_95:
[----:B------:R-:W-:Y:S05]  /*1c70*/  BSYNC.RECONVERGENT B0 ;  /* 0x0000000000007941 */ /* 0x000fea0003800200 */
.L_x_94:
[----:B------:R-:W-:Y:S01]  /*1c80*/  FMUL R7, R12, R12 ;  /* 0x0000000c0c077220 */ /* 0x000fe20000400000 */
[----:B------:R-:W-:Y:S01]  /*1c90*/  LOP3.LUT R8, R13, 0x1, RZ, 0xc0, !PT ;  /* 0x000000010d087812 */ /* 0x000fe200078ec0ff */
[----:B------:R-:W1:Y:S01]  /*1ca0*/  LDC R18, c[0x0][0x370] ;  /* 0x0000dc00ff127b82 */ /* 0x000e620000000800 */
[----:B------:R-:W-:Y:S02]  /*1cb0*/  IMAD.MOV.U32 R20, RZ, RZ, 0x3c0885e4 ;  /* 0x3c0885e4ff147424 */ /* 0x000fe400078e00ff */
[----:B------:R-:W-:Y:S01]  /*1cc0*/  FFMA R16, R7, R16, -0.0013887860113754868507 ;  /* 0xbab607ed07107423 */ /* 0x000fe20000000010 */
[----:B------:R-:W-:Y:S01]  /*1cd0*/  ISETP.NE.U32.AND P0, PT, R8, 0x1, PT ;  /* 0x000000010800780c */ /* 0x000fe20003f05070 */
[----:B------:R-:W-:Y:S02]  /*1ce0*/  VIADD R13, R13, 0x1 ;  /* 0x000000010d0d7836 */ /* 0x000fe40000000000 */
[----:B------:R-:W-:Y:S01]  /*1cf0*/  IMAD.MOV.U32 R17, RZ, RZ, 0x3e2aaaa8 ;  /* 0x3e2aaaa8ff117424 */ /* 0x000fe200078e00ff */
[----:B------:R-:W-:Y:S01]  /*1d00*/  FSEL R16, R16, -0.00019574658654164522886, P0 ;  /* 0xb94d415310107808 */ /* 0x000fe20000000000 */
[----:B------:R-:W2:Y:S01]  /*1d10*/  LDC.64 R8, c[0x0][0x380] ;  /* 0x0000e000ff087b82 */ /* 0x000ea20000000a00 */
[----:B------:R-:W-:Y:S01]  /*1d20*/  FSEL R20, R20, 0.041666727513074874878, !P0 ;  /* 0x3d2aaabb14147808 */ /* 0x000fe20004000000 */
[----:B------:R-:W-:Y:S01]  /*1d30*/  IMAD.MOV.U32 R21, RZ, RZ, 0x3f800000 ;  /* 0x3f800000ff157424 */ /* 0x000fe200078e00ff */
[----:B------:R-:W-:-:S02]  /*1d40*/  LOP3.LUT P2, RZ, R13, 0x2, RZ, 0xc0, !PT ;  /* 0x000000020dff7812 */ /* 0x000fc4000784c0ff */
[----:B------:R-:W-:Y:S01]  /*1d50*/  FSEL R13, -R17, -0.4999999701976776123, !P0 ;  /* 0xbeffffff110d7808 */ /* 0x000fe20004000100 */
[C---:B------:R-:W-:Y:S01]  /*1d60*/  FFMA R16, R7.reuse, R16, R20 ;  /* 0x0000001007107223 */ /* 0x040fe20000000014 */
[----:B------:R-:W-:Y:S01]  /*1d70*/  FSEL R12, R12, 1, !P0 ;  /* 0x3f8000000c0c7808 */ /* 0x000fe20004000000 */
[----:B------:R-:W-:Y:S02]  /*1d80*/  STG.E desc[UR6][R14.64+0xc], R21 ;  /* 0x00000c150e007986 */ /* 0x000fe4000c101906 */
[C---:B------:R-:W-:Y:S02]  /*1d90*/  FFMA R13, R7.reuse, R16, R13 ;  /* 0x00000010070d7223 */ /* 0x040fe4000000000d */
[----:B------:R-:W-:-:S04]  /*1da0*/  FFMA R7, R7, R12, RZ ;  /* 0x0000000c07077223 */ /* 0x000fc800000000ff */
[----:B------:R-:W-:Y:S01]  /*1db0*/  FFMA R7, R7, R13, R12 ;  /* 0x0000000d07077223 */ /* 0x000fe2000000000c */
[----:B-1----:R-:W-:-:S03]  /*1dc0*/  IMAD R13, R18, 0x100, R25 ;  /* 0x00000100120d7824 */ /* 0x002fc600078e0219 */
[----:B------:R-:W-:-:S04]  /*1dd0*/  @P2 FADD R7, RZ, -R7 ;  /* 0x80000007ff072221 */ /* 0x000fc80000000000 */
[----:B------:R-:W-:Y:S01]  /*1de0*/  FMUL R7, R24, R7 ;  /* 0x0000000718077220 */ /* 0x000fe20000400000 */
[----:B--2---:R-:W-:-:S04]  /*1df0*/  IMAD.WIDE R8, R13, 0x4, R8 ;  /* 0x000000040d087825 */ /* 0x004fc800078e0208 */
[----:B------:R1:W-:Y:S04]  /*1e00*/  STG.E desc[UR6][R14.64+0x8], R7 ;  /* 0x000008070e007986 */ /* 0x0003e8000c101906 */
[----:B------:R2:W3:Y:S01]  /*1e10*/  LDG.E R24, desc[UR6][R8.64] ;  /* 0x0000000608187981 */ /* 0x0004e2000c1e1900 */
[----:B------:R-:W4:Y:S01]  /*1e20*/  MUFU.RCP64H R13, R11 ;  /* 0x0000000b000d7308 */ /* 0x000f220000001800 */
[----:B------:R-:W-:Y:S01]  /*1e30*/  IMAD.MOV.U32 R12, RZ, RZ, 0x1 ;  /* 0x00000001ff0c7424 */ /* 0x000fe200078e00ff */
[----:B------:R-:W-:Y:S01]  /*1e40*/  BSSY.RECONVERGENT B0, `(.L_x_97) ;  /* 0x0000017000007945 */ /* 0x000fe20003800200 */
[----:B------:R-:W-:-:S04]  /*1e50*/  VIADD R20, R6, 0x8 ;  /* 0x0000000806147836 */ /* 0x000fc80000000000 */
[----:B----4-:R-:W-:-:S08]  /*1e60*/  DFMA R16, -R10, R12, 1 ;  /* 0x3ff000000a10742b */ /* 0x010fd0000000010c */
[----:B------:R-:W-:Y:S02]  /*1e70*/  DFMA R18, R16, R16, R16 ;  /* 0x000000101012722b */ /* 0x000fe40000000010 */
[----:B------:R-:W4:Y:S06]  /*1e80*/  I2F.F64.U32 R16, R20 ;  /* 0x0000001400107312 */ /* 0x000f2c0000201800 */
[----:B------:R-:W-:-:S08]  /*1e90*/  DFMA R18, R12, R18, R12 ;  /* 0x000000120c12722b */ /* 0x000fd0000000000c */
[----:B------:R-:W-:Y:S02]  /*1ea0*/  DFMA R12, -R10, R18, 1 ;  /* 0x3ff000000a0c742b */ /* 0x000fe40000000112 */
[----:B----4-:R-:W-:-:S06]  /*1eb0*/  DADD R16, R16, 0.5 ;  /* 0x3fe0000010107429 */ /* 0x010fcc0000000000 */
[----:B------:R-:W-:-:S04]  /*1ec0*/  DFMA R18, R18, R12, R18 ;  /* 0x0000000c1212722b */ /* 0x000fc80000000012 */
[----:B------:R-:W-:-:S04]  /*1ed0*/  FSETP.GEU.AND P2, PT, |R17|, 6.5827683646048100446e-37, PT ;  /* 0x036000001100780b */ /* 0x000fc80003f4e200 */
[----:B--2---:R-:W-:-:S08]  /*1ee0*/  DMUL R8, R18, R16 ;  /* 0x0000001012087228 */ /* 0x004fd00000000000 */
[----:B------:R-:W-:-:S08]  /*1ef0*/  DFMA R12, -R10, R8, R16 ;  /* 0x000000080a0c722b */ /* 0x000fd00000000110 */
[----:B------:R-:W-:-:S10]  /*1f00*/  DFMA R8, R18, R12, R8 ;  /* 0x0000000c1208722b */ /* 0x000fd40000000008 */
[----:B-1----:R-:W-:-:S05]  /*1f10*/  FFMA R7, RZ, R11, R9 ;  /* 0x0000000bff077223 */ /* 0x002fca0000000009 */
[----:B------:R-:W-:Y:S01]  /*1f20*/  FSETP.GT.AND P0, PT, |R7|, 1.469367938527859385e-39, PT ;  /* 0x001000000700780b */ /* 0x000fe20003f04200 */
[----:B---3--:R-:W-:-:S12]  /*1f30*/  FMUL R24, R24, 128 ;  /* 0x4300000018187820 */ /* 0x008fd80000400000 */
[----:B------:R-:W-:Y:S05]  /*1f40*/  @P0 BRA P2, `(.L_x_98) ;  /* 0x0000000000180947 */ /* 0x000fea0001000000 */
[----:B0-----:R-:W-:Y:S01]  /*1f50*/  IMAD.MOV.U32 R14, RZ, RZ, R10 ;  /* 0x000000ffff0e7224 */ /* 0x001fe200078e000a */
[----:B------:R-:W-:Y:S01]  /*1f60*/  MOV R8, 0x1f90 ;  /* 0x00001f9000087802 */ /* 0x000fe20000000f00 */
[----:B------:R-:W-:-:S07]  /*1f70*/  IMAD.MOV.U32 R15, RZ, RZ, R11 ;  /* 0x000000ffff0f7224 */ /* 0x000fce00078e000b */
[----:B------:R-:W-:Y:S05]  /*1f80*/  CALL.REL.NOINC `($__internal_4_$__cuda_sm20_div_rn_f64_full) ;  /* 0x0000004c00487944 */ /* 0x000fea0003c00000 */
[----:B------:R-:W-:Y:S02]  /*1f90*/  IMAD.MOV.U32 R8, RZ, RZ, R18 ;  /* 0x000000ffff087224 */ /* 0x000fe400078e0012 */
[----:B------:R-:W-:-:S07]  /*1fa0*/  IMAD.MOV.U32 R9, RZ, RZ, R19 ;  /* 0x000000ffff097224 */ /* 0x000fce00078e0013 */
.L_x_98:
[----:B------:R-:W-:Y:S05]  /*1fb0*/  BSYNC.RECONVERGENT B0 ;  /* 0x0000000000007941 */ /* 0x000fea0003800200 */
.L_x_97:
        /* <DEDUP_REMOVED lines=8> */
[----:B0-----:R-:W-:-:S05]  /*2040*/  I2FP.F32.S32 R12, R14 ;  /* 0x0000000e000c7245 */ /* 0x001fca0000201400 */
[----:B------:R-:W-:-:S04]  /*2050*/  FFMA R13, R12, -1.5707962512969970703, R7 ;  /* 0xbfc90fda0c0d7823 */ /* 0x000fc80000000007 */
[----:B------:R-:W-:-:S04]  /*2060*/  FFMA R13, R12, -7.5497894158615963534e-08, R13 ;  /* 0xb3a221680c0d7823 */ /* 0x000fc8000000000d */
[----:B------:R-:W-:Y:S01]  /*2070*/  FFMA R12, R12, -5.3903029534742383927e-15, R13 ;  /* 0xa7c234c50c0c7823 */ /* 0x000fe2000000000d */
[----:B------:R-:W-:-:S03]  /*2080*/  IMAD.MOV.U32 R13, RZ, RZ, R14 ;  /* 0x000000ffff0d7224 */ /* 0x000fc600078e000e */
[----:B------:R-:W-:Y:S01]  /*2090*/  IMAD.MOV.U32 R15, RZ, RZ, R12 ;  /* 0x000000ffff0f7224 */ /* 0x000fe200078e000c */
[----:B------:R-:W-:Y:S06]  /*20a0*/  @!P0 BRA `(.L_x_100) ;  /* 0x0000000000e08947 */ /* 0x000fec0003800000 */
[----:B------:R-:W-:-:S13]  /*20b0*/  FSETP.NEU.AND P0, PT, |R7|, +INF , PT ;  /* 0x7f8000000700780b */ /* 0x000fda0003f0d200 */
[----:B------:R-:W-:Y:S05]  /*20c0*/  @!P0 BRA `(.L_x_101) ;  /* 0x0000000000d08947 */ /* 0x000fea0003800000 */
[----:B------:R-:W-:Y:S01]  /*20d0*/  IMAD.SHL.U32 R9, R7, 0x100, RZ ;  /* 0x0000010007097824 */ /* 0x000fe200078e00ff */
[----:B------:R-:W0:Y:S01]  /*20e0*/  LDCU.64 UR8, c[0x4][URZ] ;  /* 0x01000000ff0877ac */ /* 0x000e220008000a00 */
[----:B------:R-:W-:Y:S02]  /*20f0*/  IMAD.MOV.U32 R19, RZ, RZ, RZ ;  /* 0x000000ffff137224 */ /* 0x000fe400078e00ff */
[----:B------:R-:W-:Y:S01]  /*2100*/  IMAD.MOV.U32 R8, RZ, RZ, R1 ;  /* 0x000000ffff087224 */ /* 0x000fe200078e0001 */
[----:B------:R-:W-:Y:S01]  /*2110*/  LOP3.LUT R21, R9, 0x80000000, RZ, 0xfc, !PT ;  /* 0x8000000009157812 */ /* 0x000fe200078efcff */
[----:B------:R-:W-:Y:S01]  /*2120*/  UMOV UR5, URZ ;  /* 0x000000ff00057c82 */ /* 0x000fe20008000000 */
[----:B------:R-:W-:-:S05]  /*2130*/  UMOV UR4, URZ ;  /* 0x000000ff00047c82 */ /* 0x000fca0008000000 */
.L_x_102:
        /* <DEDUP_REMOVED lines=31> */
[----:B------:R-:W-:Y:S02]  /*2330*/  SHF.R.S32.HI R15, RZ, 0x1f, R18 ;  /* 0x0000001fff0f7819 */ /* 0x000fe40000011412 */
[----:B0-----:R-:W-:Y:S02]  /*2340*/  LOP3.LUT R19, R18, R7, RZ, 0x3c, !PT ;  /* 0x0000000712137212 */ /* 0x001fe400078e3cff */
[C---:B------:R-:W-:Y:S02]  /*2350*/  LOP3.LUT R8, R15.reuse, R9, RZ, 0x3c, !PT ;  /* 0x000000090f087212 */ /* 0x040fe400078e3cff */
[----:B------:R-:W-:Y:S02]  /*2360*/  LOP3.LUT R9, R15, R18, RZ, 0x3c, !PT ;  /* 0x000000120f097212 */ /* 0x000fe400078e3cff */
[----:B------:R-:W-:Y:S02]  /*2370*/  SHF.R.U32.HI R15, RZ, 0x1e, R14 ;  /* 0x0000001eff0f7819 */ /* 0x000fe4000001160e */
[----:B------:R-:W-:-:S02]  /*2380*/  ISETP.GE.AND P2, PT, R19, RZ, PT ;  /* 0x000000ff1300720c */ /* 0x000fc40003f46270 */
[----:B------:R-:W0:Y:S01]  /*2390*/  I2F.F64.S64 R8, R8 ;  /* 0x0000000800087312 */ /* 0x000e220000301c00 */
[----:B------:R-:W-:-:S05]  /*23a0*/  LEA.HI R14, R18, R15, RZ, 0x1 ;  /* 0x0000000f120e7211 */ /* 0x000fca00078f08ff */
[----:B------:R-:W-:-:S04]  /*23b0*/  IMAD.MOV R15, RZ, RZ, -R14 ;  /* 0x000000ffff0f7224 */ /* 0x000fc800078e0a0e */
[----:B------:R-:W-:Y:S01]  /*23c0*/  @!P0 IMAD.MOV.U32 R14, RZ, RZ, R15 ;  /* 0x000000ffff0e8224 */ /* 0x000fe200078e000f */
[----:B0-----:R-:W-:-:S10]  /*23d0*/  DMUL R16, R8, UR4 ;  /* 0x0000000408107c28 */ /* 0x001fd40008000000 */
[----:B------:R-:W0:Y:S02]  /*23e0*/  F2F.F32.F64 R16, R16 ;  /* 0x0000001000107310 */ /* 0x000e240000301000 */
[----:B0-----:R-:W-:Y:S01]  /*23f0*/  FSEL R15, -R16, R16, !P2 ;  /* 0x00000010100f7208 */ /* 0x001fe20005000100 */
[----:B------:R-:W-:Y:S06]  /*2400*/  BRA `(.L_x_100) ;  /* 0x0000000000087947 */ /* 0x000fec0003800000 */
.L_x_101:
[----:B------:R-:W-:Y:S01]  /*2410*/  FMUL R15, RZ, R7 ;  /* 0x00000007ff0f7220 */ /* 0x000fe20000400000 */
[----:B------:R-:W-:-:S07]  /*2420*/  IMAD.MOV.U32 R14, RZ, RZ, RZ ;  /* 0x000000ffff0e7224 */ /* 0x000fce00078e00ff */
.L_x_100:
[----:B------:R-:W-:Y:S05]  /*2430*/  BSYNC.RECONVERGENT B0 ;  /* 0x0000000000007941 */ /* 0x000fea0003800200 */
.L_x_99:
[----:B------:R-:W-:Y:S02]  /*2440*/  IMAD.MOV.U32 R18, RZ, RZ, 0x37cbac00 ;  /* 0x37cbac00ff127424 */ /* 0x000fe400078e00ff */
[----:B------:R-:W-:Y:S01]  /*2450*/  FMUL R8, R15, R15 ;  /* 0x0000000f0f087220 */ /* 0x000fe20000400000 */
[C---:B------:R-:W-:Y:S01]  /*2460*/  LOP3.LUT R16, R14.reuse, 0x1, RZ, 0xc0, !PT ;  /* 0x000000010e107812 */ /* 0x040fe200078ec0ff */
[----:B------:R-:W-:Y:S01]  /*2470*/  IMAD.MOV.U32 R19, RZ, RZ, 0x3d2aaabb ;  /* 0x3d2aaabbff137424 */ /* 0x000fe200078e00ff */
[----:B------:R-:W-:Y:S01]  /*2480*/  LOP3.LUT P2, RZ, R14, 0x2, RZ, 0xc0, !PT ;  /* 0x000000020eff7812 */ /* 0x000fe2000784c0ff */
[----:B------:R-:W-:Y:S01]  /*2490*/  FFMA R9, R8, R18, -0.0013887860113754868507 ;  /* 0xbab607ed08097423 */ /* 0x000fe20000000012 */
[----:B------:R-:W-:Y:S01]  /*24a0*/  ISETP.NE.U32.AND P0, PT, R16, 0x1, PT ;  /* 0x000000011000780c */ /* 0x000fe20003f05070 */
[----:B------:R-:W-:Y:S01]  /*24b0*/  IMAD.MOV.U32 R20, RZ, RZ, 0x3effffff ;  /* 0x3effffffff147424 */ /* 0x000fe200078e00ff */
[----:B------:R-:W-:Y:S01]  /*24c0*/  BSSY.RECONVERGENT B0, `(.L_x_103) ;  /* 0x000003e000007945 */ /* 0x000fe20003800200 */
[----:B------:R-:W-:Y:S01]  /*24d0*/  IMAD.MOV.U32 R22, RZ, RZ, R3 ;  /* 0x000000ffff167224 */ /* 0x000fe200078e0003 */
[----:B------:R-:W-:-:S02]  /*24e0*/  FSEL R9, R9, -0.00019574658654164522886, !P0 ;  /* 0xb94d415309097808 */ /* 0x000fc40004000000 */
[----:B------:R-:W-:Y:S02]  /*24f0*/  FSEL R21, R19, 0.0083327032625675201416, !P0 ;  /* 0x3c0885e413157808 */ /* 0x000fe40004000000 */
[----:B------:R-:W-:Y:S02]  /*2500*/  FSEL R17, R15, 1, P0 ;  /* 0x3f8000000f117808 */ /* 0x000fe40000000000 */
[----:B------:R-:W-:Y:S01]  /*2510*/  FSEL R16, -R20, -0.16666662693023681641, !P0 ;  /* 0xbe2aaaa814107808 */ /* 0x000fe20004000100 */
[C---:B------:R-:W-:Y:S01]  /*2520*/  FFMA R9, R8.reuse, R9, R21 ;  /* 0x0000000908097223 */ /* 0x040fe20000000015 */
[----:B------:R-:W-:Y:S02]  /*2530*/  IMAD.MOV.U32 R21, RZ, RZ, R2 ;  /* 0x000000ffff157224 */ /* 0x000fe400078e0002 */
[C---:B------:R-:W-:Y:S01]  /*2540*/  FFMA R14, R8.reuse, R17, RZ ;  /* 0x00000011080e7223 */ /* 0x040fe200000000ff */
[----:B------:R-:W-:-:S04]  /*2550*/  FFMA R9, R8, R9, R16 ;  /* 0x0000000908097223 */ /* 0x000fc80000000010 */
[----:B------:R-:W-:-:S04]  /*2560*/  FFMA R17, R14, R9, R17 ;  /* 0x000000090e117223 */ /* 0x000fc80000000011 */
        /* <DEDUP_REMOVED lines=9> */
.L_x_105:
        /* <DEDUP_REMOVED lines=14> */
[----:B------:R0:W-:Y:S01]  /*26e0*/  STL [R1+0x18], R22 ;  /* 0x0000181601007387 */ /* 0x0001e20000100800 */
[----:B------:R-:W-:Y:S02]  /*26f0*/  ISETP.NE.AND P0, PT, R4, RZ, PT ;  /* 0x000000ff0400720c */ /* 0x000fe40003f05270 */
[----:B------:R-:W-:-:S05]  /*2700*/  LOP3.LUT R8, R8, 0xe0, RZ, 0xc0, !PT ;  /* 0x000000e008087812 */ /* 0x000fca00078ec0ff */
[----:B------:R-:W-:-:S05]  /*2710*/  VIADD R8, R8, 0xffffff80 ;  /* 0xffffff8008087836 */ /* 0x000fca0000000000 */
[----:B------:R-:W-:-:S05]  /*2720*/  SHF.R.U32.HI R8, RZ, 0x5, R8 ;  /* 0x00000005ff087819 */ /* 0x000fca0000011608 */
[----:B------:R-:W-:-:S05]  /*2730*/  IMAD R23, R8, -0x4, R1 ;  /* 0xfffffffc08177824 */ /* 0x000fca00078e0201 */
        /* <DEDUP_REMOVED lines=15> */
[----:B------:R-:W-:Y:S02]  /*2830*/  ISETP.GE.AND P0, PT, R22, RZ, PT ;  /* 0x000000ff1600720c */ /* 0x000fe40003f06270 */
[----:B------:R-:W-:Y:S02]  /*2840*/  LEA.HI R22, R16, R21, RZ, 0x1 ;  /* 0x0000001510167211 */ /* 0x000fe400078f08ff */
[----:B------:R-:W0:Y:S03]  /*2850*/  I2F.F64.S64 R8, R8 ;  /* 0x0000000800087312 */ /* 0x000e260000301c00 */
[----:B------:R-:W-:Y:S01]  /*2860*/  @!P2 IMAD.MOV R22, RZ, RZ, -R22 ;  /* 0x000000ffff16a224 */ /* 0x000fe200078e0a16 */
[----:B0-----:R-:W-:-:S10]  /*2870*/  DMUL R14, R8, UR4 ;  /* 0x00000004080e7c28 */ /* 0x001fd40008000000 */
[----:B------:R-:W0:Y:S02]  /*2880*/  F2F.F32.F64 R14, R14 ;  /* 0x0000000e000e7310 */ /* 0x000e240000301000 */
[----:B0-----:R-:W-:-:S07]  /*2890*/  FSEL R21, -R14, R14, !P0 ;  /* 0x0000000e0e157208 */ /* 0x001fce0004000100 */
.L_x_104:
[----:B------:R-:W-:Y:S05]  /*28a0*/  BSYNC.RECONVERGENT B0 ;  /* 0x0000000000007941 */ /* 0x000fea0003800200 */
.L_x_103:
[----:B------:R-:W-:Y:S01]  /*28b0*/  FMUL R9, R21, R21 ;  /* 0x0000001515097220 */ /* 0x000fe20000400000 */
[----:B------:R-:W0:Y:S01]  /*28c0*/  LDC R16, c[0x0][0x370] ;  /* 0x0000dc00ff107b82 */ /* 0x000e220000000800 */
[C---:B------:R-:W-:Y:S01]  /*28d0*/  LOP3.LUT R15, R22.reuse, 0x1, RZ, 0xc0, !PT ;  /* 0x00000001160f7812 */ /* 0x040fe200078ec0ff */
[----:B------:R-:W-:Y:S02]  /*28e0*/  VIADD R14, R22, 0x1 ;  /* 0x00000001160e7836 */ /* 0x000fe40000000000 */
[----:B------:R-:W-:Y:S01]  /*28f0*/  FFMA R8, R9, R18, -0.0013887860113754868507 ;  /* 0xbab607ed09087423 */ /* 0x000fe20000000012 */
[----:B------:R-:W-:Y:S01]  /*2900*/  IMAD.MOV.U32 R22, RZ, RZ, 0x3c0885e4 ;  /* 0x3c0885e4ff167424 */ /* 0x000fe200078e00ff */
[----:B------:R-:W-:Y:S01]  /*2910*/  ISETP.NE.U32.AND P0, PT, R15, 0x1, PT ;  /* 0x000000010f00780c */ /* 0x000fe20003f05070 */
[----:B------:R-:W-:Y:S01]  /*2920*/  IMAD.MOV.U32 R23, RZ, RZ, 0x3e2aaaa8 ;  /* 0x3e2aaaa8ff177424 */ /* 0x000fe200078e00ff */
[----:B------:R-:W-:Y:S01]  /*2930*/  LOP3.LUT P2, RZ, R14, 0x2, RZ, 0xc0, !PT ;  /* 0x000000020eff7812 */ /* 0x000fe2000784c0ff */
[----:B------:R-:W-:Y:S01]  /*2940*/  FMUL R17, R24, R17 ;  /* 0x0000001118117220 */ /* 0x000fe20000400000 */
[----:B------:R-:W1:Y:S01]  /*2950*/  LDC.64 R14, c[0x0][0x388] ;  /* 0x0000e200ff0e7b82 */ /* 0x000e620000000a00 */
[----:B------:R-:W-:Y:S01]  /*2960*/  FSEL R8, R8, -0.00019574658654164522886, P0 ;  /* 0xb94d415308087808 */ /* 0x000fe20000000000 */
[----:B------:R-:W-:Y:S01]  /*2970*/  BSSY.RECONVERGENT B0, `(.L_x_106) ;  /* 0x000004a000007945 */ /* 0x000fe20003800200 */
[----:B------:R-:W-:-:S02]  /*2980*/  FSEL R22, R22, 0.041666727513074874878, !P0 ;  /* 0x3d2aaabb16167808 */ /* 0x000fc40004000000 */
[----:B------:R-:W-:-:S03]  /*2990*/  FSEL R23, -R23, -0.4999999701976776123, !P0 ;  /* 0xbeffffff17177808 */ /* 0x000fc60004000100 */
[----:B------:R-:W-:Y:S01]  /*29a0*/  FFMA R22, R9, R8, R22 ;  /* 0x0000000809167223 */ /* 0x000fe20000000016 */
[----:B------:R-:W-:Y:S01]  /*29b0*/  FSEL R8, R21, 1, !P0 ;  /* 0x3f80000015087808 */ /* 0x000fe20004000000 */
[----:B------:R-:W-:Y:S01]  /*29c0*/  IMAD.MOV.U32 R21, RZ, RZ, R12 ;  /* 0x000000ffff157224 */ /* 0x000fe200078e000c */
[----:B------:R-:W-:Y:S01]  /*29d0*/  FSETP.GE.AND P0, PT, |R7|, 105615, PT ;  /* 0x47ce47800700780b */ /* 0x000fe20003f06200 */
[C---:B------:R-:W-:Y:S02]  /*29e0*/  FFMA R22, R9.reuse, R22, R23 ;  /* 0x0000001609167223 */ /* 0x040fe40000000017 */
[----:B------:R-:W-:Y:S01]  /*29f0*/  FFMA R9, R9, R8, RZ ;  /* 0x0000000809097223 */ /* 0x000fe200000000ff */
[----:B0-----:R-:W-:-:S03]  /*2a00*/  IMAD R16, R16, 0x100, R25 ;  /* 0x0000010010107824 */ /* 0x001fc600078e0219 */
[----:B------:R-:W-:Y:S01]  /*2a10*/  FFMA R22, R9, R22, R8 ;  /* 0x0000001609167223 */ /* 0x000fe20000000008 */
[----:B------:R-:W-:-:S03]  /*2a20*/  IMAD.SHL.U32 R9, R16, 0x4, RZ ;  /* 0x0000000410097824 */ /* 0x000fc600078e00ff */
[----:B------:R-:W-:Y:S01]  /*2a30*/  @P2 FADD R22, RZ, -R22 ;  /* 0x80000016ff162221 */ /* 0x000fe20000000000 */
[----:B-1----:R-:W-:-:S04]  /*2a40*/  IMAD.WIDE R8, R9, 0x4, R14 ;  /* 0x0000000409087825 */ /* 0x002fc800078e020e */
[----:B------:R-:W-:Y:S01]  /*2a50*/  FMUL R17, R22, R17 ;  /* 0x0000001116117220 */ /* 0x000fe20000400000 */
[----:B------:R-:W-:-:S04]  /*2a60*/  IMAD.MOV.U32 R22, RZ, RZ, R13 ;  /* 0x000000ffff167224 */ /* 0x000fc800078e000d */
[----:B------:R0:W-:Y:S01]  /*2a70*/  STG.E desc[UR6][R8.64], R17 ;  /* 0x0000001108007986 */ /* 0x0001e2000c101906 */
[----:B------:R-:W-:Y:S05]  /*2a80*/  @!P0 BRA `(.L_x_107) ;  /* 0x0000000000e08947 */ /* 0x000fea0003800000 */
[----:B------:R-:W-:-:S13]  /*2a90*/  FSETP.NEU.AND P0, PT, |R7|, +INF , PT ;  /* 0x7f8000000700780b */ /* 0x000fda0003f0d200 */
[----:B------:R-:W-:Y:S05]  /*2aa0*/  @!P0 BRA `(.L_x_108) ;  /* 0x0000000000d08947 */ /* 0x000fea0003800000 */
[----:B0-----:R-:W-:Y:S01]  /*2ab0*/  IMAD.SHL.U32 R8, R7, 0x100, RZ ;  /* 0x0000010007087824 */ /* 0x001fe200078e00ff */
[----:B------:R-:W0:Y:S01]  /*2ac0*/  LDCU.64 UR8, c[0x4][URZ] ;  /* 0x01000000ff0877ac */ /* 0x000e220008000a00 */
[----:B------:R-:W-:Y:S02]  /*2ad0*/  IMAD.MOV.U32 R23, RZ, RZ, RZ ;  /* 0x000000ffff177224 */ /* 0x000fe400078e00ff */
[----:B------:R-:W-:Y:S01]  /*2ae0*/  IMAD.MOV.U32 R21, RZ, RZ, R1 ;  /* 0x000000ffff157224 */ /* 0x000fe200078e0001 */
[----:B------:R-:W-:Y:S01]  /*2af0*/  LOP3.LUT R27, R8, 0x80000000, RZ, 0xfc, !PT ;  /* 0x80000000081b7812 */ /* 0x000fe200078efcff */
[----:B------:R-:W-:Y:S01]  /*2b00*/  UMOV UR5, URZ ;  /* 0x000000ff00057c82 */ /* 0x000fe20008000000 */
[----:B------:R-:W-:-:S05]  /*2b10*/  UMOV UR4, URZ ;  /* 0x000000ff00047c82 */ /* 0x000fca0008000000 */
.L_x_109:
        /* <DEDUP_REMOVED lines=39> */
[----:B------:R-:W-:-:S04]  /*2d90*/  IMAD.MOV R21, RZ, RZ, -R22 ;  /* 0x000000ffff157224 */ /* 0x000fc800078e0a16 */
[----:B------:R-:W-:Y:S01]  /*2da0*/  @!P2 IMAD.MOV.U32 R22, RZ, RZ, R21 ;  /* 0x000000ffff16a224 */ /* 0x000fe200078e0015 */
[----:B0-----:R-:W-:-:S10]  /*2db0*/  DMUL R16, R8, UR4 ;  /* 0x0000000408107c28 */ /* 0x001fd40008000000 */
[----:B------:R-:W0:Y:S02]  /*2dc0*/  F2F.F32.F64 R16, R16 ;  /* 0x0000001000107310 */ /* 0x000e240000301000 */
[----:B0-----:R-:W-:Y:S01]  /*2dd0*/  FSEL R21, -R16, R16, !P0 ;  /* 0x0000001010157208 */ /* 0x001fe20004000100 */
[----:B------:R-:W-:Y:S06]  /*2de0*/  BRA `(.L_x_107) ;  /* 0x0000000000087947 */ /* 0x000fec0003800000 */
.L_x_108:
[----:B------:R-:W-:Y:S01]  /*2df0*/  FMUL R21, RZ, R7 ;  /* 0x00000007ff157220 */ /* 0x000fe20000400000 */
[----:B------:R-:W-:-:S07]  /*2e00*/  IMAD.MOV.U32 R22, RZ, RZ, RZ ;  /* 0x000000ffff167224 */ /* 0x000fce00078e00ff */
.L_x_107:
[----:B------:R-:W-:Y:S05]  /*2e10*/  BSYNC.RECONVERGENT B0 ;  /* 0x0000000000007941 */ /* 0x000fea0003800200 */
.L_x_106:
[----:B0-----:R-:W-:Y:S01]  /*2e20*/  FMUL R8, R21, R21 ;  /* 0x0000001515087220 */ /* 0x001fe20000400000 */
[C---:B------:R-:W-:Y:S01]  /*2e30*/  LOP3.LUT R16, R22.reuse, 0x1, RZ, 0xc0, !PT ;  /* 0x0000000116107812 */ /* 0x040fe200078ec0ff */
[----:B------:R-:W-:Y:S01]  /*2e40*/  BSSY.RECONVERGENT B0, `(.L_x_110) ;  /* 0x000003c000007945 */ /* 0x000fe20003800200 */
[----:B------:R-:W-:Y:S01]  /*2e50*/  LOP3.LUT P2, RZ, R22, 0x2, RZ, 0xc0, !PT ;  /* 0x0000000216ff7812 */ /* 0x000fe2000784c0ff */
[----:B------:R-:W-:Y:S01]  /*2e60*/  FFMA R9, R8, R18, -0.0013887860113754868507 ;  /* 0xbab607ed08097423 */ /* 0x000fe20000000012 */
[----:B------:R-:W-:Y:S01]  /*2e70*/  ISETP.NE.U32.AND P0, PT, R16, 0x1, PT ;  /* 0x000000011000780c */ /* 0x000fe20003f05070 */
[----:B------:R-:W-:-:S03]  /*2e80*/  IMAD.MOV.U32 R23, RZ, RZ, R2 ;  /* 0x000000ffff177224 */ /* 0x000fc600078e0002 */
[----:B------:R-:W-:Y:S02]  /*2e90*/  FSEL R9, R9, -0.00019574658654164522886, !P0 ;  /* 0xb94d415309097808 */ /* 0x000fe40004000000 */
[----:B------:R-:W-:Y:S02]  /*2ea0*/  FSEL R17, R19, 0.0083327032625675201416, !P0 ;  /* 0x3c0885e413117808 */ /* 0x000fe40004000000 */
[----:B------:R-:W-:Y:S02]  /*2eb0*/  FSEL R21, R21, 1, P0 ;  /* 0x3f80000015157808 */ /* 0x000fe40000000000 */
[----:B------:R-:W-:Y:S01]  /*2ec0*/  FSEL R22, -R20, -0.16666662693023681641, !P0 ;  /* 0xbe2aaaa814167808 */ /* 0x000fe20004000100 */
[C---:B------:R-:W-:Y:S02]  /*2ed0*/  FFMA R9, R8.reuse, R9, R17 ;  /* 0x0000000908097223 */ /* 0x040fe40000000011 */
[C---:B------:R-:W-:Y:S02]  /*2ee0*/  FFMA R16, R8.reuse, R21, RZ ;  /* 0x0000001508107223 */ /* 0x040fe400000000ff */
[----:B------:R-:W-:Y:S01]  /*2ef0*/  FFMA R9, R8, R9, R22 ;  /* 0x0000000908097223 */ /* 0x000fe20000000016 */
[----:B------:R-:W-:-:S03]  /*2f00*/  IMAD.MOV.U32 R22, RZ, RZ, R3 ;  /* 0x000000ffff167224 */ /* 0x000fc600078e0003 */
        /* <DEDUP_REMOVED lines=10> */
.L_x_112:
        /* <DEDUP_REMOVED lines=37> */
.L_x_111:
[----:B------:R-:W-:Y:S05]  /*3200*/  BSYNC.RECONVERGENT B0 ;  /* 0x0000000000007941 */ /* 0x000fea0003800200 */
.L_x_110:
[C---:B------:R-:W-:Y:S01]  /*3210*/  LOP3.LUT R8, R22.reuse, 0x1, RZ, 0xc0, !PT ;  /* 0x0000000116087812 */ /* 0x040fe200078ec0ff */
[----:B------:R-:W0:Y:S01]  /*3220*/  LDC R16, c[0x0][0x370] ;  /* 0x0000dc00ff107b82 */ /* 0x000e220000000800 */
[----:B------:R-:W-:Y:S01]  /*3230*/  FMUL R9, R23, R23 ;  /* 0x0000001717097220 */ /* 0x000fe20000400000 */
[----:B------:R-:W-:Y:S01]  /*3240*/  LOP3.LUT P2, RZ, R22, 0x2, RZ, 0xc0, !PT ;  /* 0x0000000216ff7812 */ /* 0x000fe2000784c0ff */
[----:B------:R-:W-:Y:S01]  /*3250*/  FMUL R21, R24, R21 ;  /* 0x0000001518157220 */ /* 0x000fe20000400000 */
[----:B------:R-:W-:Y:S01]  /*3260*/  ISETP.NE.U32.AND P0, PT, R8, 0x1, PT ;  /* 0x000000010800780c */ /* 0x000fe20003f05070 */
[----:B------:R-:W-:Y:S01]  /*3270*/  FFMA R8, R9, R18, -0.0013887860113754868507 ;  /* 0xbab607ed09087423 */ /* 0x000fe20000000012 */
[----:B------:R-:W-:Y:S02]  /*3280*/  BSSY.RECONVERGENT B0, `(.L_x_113) ;  /* 0x0000049000007945 */ /* 0x000fe40003800200 */
[----:B------:R-:W-:Y:S02]  /*3290*/  FSEL R26, R19, 0.0083327032625675201416, !P0 ;  /* 0x3c0885e4131a7808 */ /* 0x000fe40004000000 */
[----:B------:R-:W-:-:S02]  /*32a0*/  FSEL R8, R8, -0.00019574658654164522886, !P0 ;  /* 0xb94d415308087808 */ /* 0x000fc40004000000 */
[----:B------:R-:W-:-:S03]  /*32b0*/  FSEL R17, -R20, -0.16666662693023681641, !P0 ;  /* 0xbe2aaaa814117808 */ /* 0x000fc60004000100 */
[----:B------:R-:W-:Y:S01]  /*32c0*/  FFMA R26, R9, R8, R26 ;  /* 0x00000008091a7223 */ /* 0x000fe2000000001a */
[----:B------:R-:W-:Y:S02]  /*32d0*/  FSEL R8, R23, 1, P0 ;  /* 0x3f80000017087808 */ /* 0x000fe40000000000 */
[----:B------:R-:W-:Y:S01]  /*32e0*/  FSETP.GE.AND P0, PT, |R7|, 105615, PT ;  /* 0x47ce47800700780b */ /* 0x000fe20003f06200 */
[C---:B------:R-:W-:Y:S02]  /*32f0*/  FFMA R17, R9.reuse, R26, R17 ;  /* 0x0000001a09117223 */ /* 0x040fe40000000011 */
[----:B------:R-:W-:Y:S01]  /*3300*/  FFMA R9, R9, R8, RZ ;  /* 0x0000000809097223 */ /* 0x000fe200000000ff */
[----:B0-----:R-:W-:-:S03]  /*3310*/  IMAD R16, R16, 0x100, R25 ;  /* 0x0000010010107824 */ /* 0x001fc600078e0219 */
[----:B------:R-:W-:Y:S01]  /*3320*/  FFMA R8, R9, R17, R8 ;  /* 0x0000001109087223 */ /* 0x000fe20000000008 */
[----:B------:R-:W-:-:S03]  /*3330*/  IMAD.SHL.U32 R9, R16, 0x4, RZ ;  /* 0x0000000410097824 */ /* 0x000fc600078e00ff */
[----:B------:R-:W-:Y:S01]  /*3340*/  @P2 FADD R8, RZ, -R8 ;  /* 0x80000008ff082221 */ /* 0x000fe20000000000 */
[----:B------:R-:W-:-:S04]  /*3350*/  IMAD.WIDE R14, R9, 0x4, R14 ;  /* 0x00000004090e7825 */ /* 0x000fc800078e020e */
[----:B------:R-:W-:-:S05]  /*3360*/  FMUL R21, R8, R21 ;  /* 0x0000001508157220 */ /* 0x000fca0000400000 */
[----:B------:R0:W-:Y:S01]  /*3370*/  STG.E desc[UR6][R14.64+0x4], R21 ;  /* 0x000004150e007986 */ /* 0x0001e2000c101906 */
[----:B------:R-:W-:Y:S05]  /*3380*/  @!P0 BRA `(.L_x_114) ;  /* 0x0000000000e08947 */ /* 0x000fea0003800000 */
[----:B------:R-:W-:-:S13]  /*3390*/  FSETP.NEU.AND P0, PT, |R7|, +INF , PT ;  /* 0x7f8000000700780b */ /* 0x000fda0003f0d200 */
[----:B------:R-:W-:Y:S05]  /*33a0*/  @!P0 BRA `(.L_x_115) ;  /* 0x0000000000d08947 */ /* 0x000fea0003800000 */
[----:B------:R-:W-:Y:S01]  /*33b0*/  IMAD.SHL.U32 R9, R7, 0x100, RZ ;  /* 0x0000010007097824 */ /* 0x000fe200078e00ff */
[----:B------:R-:W1:Y:S01]  /*33c0*/  LDCU.64 UR8, c[0x4][URZ] ;  /* 0x01000000ff0877ac */ /* 0x000e620008000a00 */
[----:B------:R-:W-:Y:S02]  /*33d0*/  IMAD.MOV.U32 R19, RZ, RZ, RZ ;  /* 0x000000ffff137224 */ /* 0x000fe400078e00ff */
[----:B------:R-:W-:Y:S01]  /*33e0*/  IMAD.MOV.U32 R8, RZ, RZ, R1 ;  /* 0x000000ffff087224 */ /* 0x000fe200078e0001 */
[----:B0-----:R-:W-:Y:S01]  /*33f0*/  LOP3.LUT R21, R9, 0x80000000, RZ, 0xfc, !PT ;  /* 0x8000000009157812 */ /* 0x001fe200078efcff */
[----:B------:R-:W-:Y:S01]  /*3400*/  UMOV UR5, URZ ;  /* 0x000000ff00057c82 */ /* 0x000fe20008000000 */
[----:B------:R-:W-:-:S05]  /*3410*/  UMOV UR4, URZ ;  /* 0x000000ff00047c82 */ /* 0x000fca0008000000 */
.L_x_116:
        /* <DEDUP_REMOVED lines=44> */
[----:B-1----:R-:W-:Y:S06]  /*36e0*/  BRA `(.L_x_114) ;  /* 0x0000000000087947 */ /* 0x002fec0003800000 */
.L_x_115:
[----:B------:R-:W-:Y:S01]  /*36f0*/  FMUL R12, RZ, R7 ;  /* 0x00000007ff0c7220 */ /* 0x000fe20000400000 */
[----:B------:R-:W-:-:S07]  /*3700*/  IMAD.MOV.U32 R13, RZ, RZ, RZ ;  /* 0x000000ffff0d7224 */ /* 0x000fce00078e00ff */
.L_x_114:
[----:B------:R-:W-:Y:S05]  /*3710*/  BSYNC.RECONVERGENT B0 ;  /* 0x0000000000007941 */ /* 0x000fea0003800200 */
.L_x_113:
        /* <DEDUP_REMOVED lines=11> */
[----:B0-----:R-:W-:Y:S01]  /*37d0*/  IMAD.MOV.U32 R21, RZ, RZ, 0x3f800000 ;  /* 0x3f800000ff157424 */ /* 0x001fe200078e00ff */
        /* <DEDUP_REMOVED lines=13> */
[----:B------:R1:W2:Y:S01]  /*38b0*/  LDG.E R24, desc[UR6][R8.64] ;  /* 0x0000000608187981 */ /* 0x0002a2000c1e1900 */
[----:B------:R-:W3:Y:S01]  /*38c0*/  MUFU.RCP64H R13, R11 ;  /* 0x0000000b000d7308 */ /* 0x000ee20000001800 */
[----:B------:R-:W-:Y:S01]  /*38d0*/  IMAD.MOV.U32 R12, RZ, RZ, 0x1 ;  /* 0x00000001ff0c7424 */ /* 0x000fe200078e00ff */
[----:B------:R-:W-:Y:S01]  /*38e0*/  BSSY.RECONVERGENT B0, `(.L_x_117) ;  /* 0x0000017000007945 */ /* 0x000fe20003800200 */
[----:B------:R-:W-:-:S04]  /*38f0*/  VIADD R20, R6, 0x10 ;  /* 0x0000001006147836 */ /* 0x000fc80000000000 */
[----:B---3--:R-:W-:-:S08]  /*3900*/  DFMA R16, -R10, R12, 1 ;  /* 0x3ff000000a10742b */ /* 0x008fd0000000010c */
[----:B------:R-:W-:Y:S02]  /*3910*/  DFMA R18, R16, R16, R16 ;  /* 0x000000101012722b */ /* 0x000fe40000000010 */
[----:B------:R-:W3:Y:S06]  /*3920*/  I2F.F64.U32 R16, R20 ;  /* 0x0000001400107312 */ /* 0x000eec0000201800 */
[----:B------:R-:W-:-:S08]  /*3930*/  DFMA R18, R12, R18, R12 ;  /* 0x000000120c12722b */ /* 0x000fd0000000000c */
[----:B------:R-:W-:Y:S02]  /*3940*/  DFMA R12, -R10, R18, 1 ;  /* 0x3ff000000a0c742b */ /* 0x000fe40000000112 */
[----:B---3--:R-:W-:-:S06]  /*3950*/  DADD R16, R16, 0.5 ;  /* 0x3fe0000010107429 */ /* 0x008fcc0000000000 */
[----:B------:R-:W-:-:S04]  /*3960*/  DFMA R18, R18, R12, R18 ;  /* 0x0000000c1212722b */ /* 0x000fc80000000012 */
[----:B------:R-:W-:-:S04]  /*3970*/  FSETP.GEU.AND P2, PT, |R17|, 6.5827683646048100446e-37, PT ;  /* 0x036000001100780b */ /* 0x000fc80003f4e200 */
[----:B-1----:R-:W-:-:S08]  /*3980*/  DMUL R8, R18, R16 ;  /* 0x0000001012087228 */ /* 0x002fd00000000000 */
[----:B------:R-:W-:-:S08]  /*3990*/  DFMA R12, -R10, R8, R16 ;  /* 0x000000080a0c722b */ /* 0x000fd00000000110 */
[----:B------:R-:W-:-:S10]  /*39a0*/  DFMA R8, R18, R12, R8 ;  /* 0x0000000c1208722b */ /* 0x000fd40000000008 */
[----:B0-----:R-:W-:-:S05]  /*39b0*/  FFMA R7, RZ, R11, R9 ;  /* 0x0000000bff077223 */ /* 0x001fca0000000009 */
[----:B------:R-:W-:Y:S01]  /*39c0*/  FSETP.GT.AND P0, PT, |R7|, 1.469367938527859385e-39, PT ;  /* 0x001000000700780b */ /* 0x000fe20003f04200 */
[----:B--2---:R-:W-:-:S12]  /*39d0*/  FMUL R24, R24, 128 ;  /* 0x4300000018187820 */ /* 0x004fd80000400000 */
[----:B------:R-:W-:Y:S05]  /*39e0*/  @P0 BRA P2, `(.L_x_118) ;  /* 0x0000000000180947 */ /* 0x000fea0001000000 */
[----:B------:R-:W-:Y:S01]  /*39f0*/  IMAD.MOV.U32 R14, RZ, RZ, R10 ;  /* 0x000000ffff0e7224 */ /* 0x000fe200078e000a */
[----:B------:R-:W-:Y:S01]  /*3a00*/  MOV R8, 0x3a30 ;  /* 0x00003a3000087802 */ /* 0x000fe20000000f00 */
[----:B------:R-:W-:-:S07]  /*3a10*/  IMAD.MOV.U32 R15, RZ, RZ, R11 ;  /* 0x000000ffff0f7224 */ /* 0x000fce00078e000b */
[----:B------:R-:W-:Y:S05]  /*3a20*/  CALL.REL.NOINC `($__internal_4_$__cuda_sm20_div_rn_f64_full) ;  /* 0x0000003000a07944 */ /* 0x000fea0003c00000 */
[----:B------:R-:W-:Y:S02]  /*3a30*/  IMAD.MOV.U32 R8, RZ, RZ, R18 ;  /* 0x000000ffff087224 */ /* 0x000fe400078e0012 */
[----:B------:R-:W-:-:S07]  /*3a40*/  IMAD.MOV.U32 R9, RZ, RZ, R19 ;  /* 0x000000ffff097224 */ /* 0x000fce00078e0013 */
.L_x_118:
[----:B------:R-:W-:Y:S05]  /*3a50*/  BSYNC.RECONVERGENT B0 ;  /* 0x0000000000007941 */ /* 0x000fea0003800200 */
.L_x_117:
        /* <DEDUP_REMOVED lines=24> */
.L_x_122:
        /* <DEDUP_REMOVED lines=45> */
.L_x_121:
[----:B------:R-:W-:Y:S01]  /*3eb0*/  FMUL R15, RZ, R7 ;  /* 0x00000007ff0f7220 */ /* 0x000fe20000400000 */
[----:B------:R-:W-:-:S07]  /*3ec0*/  IMAD.MOV.U32 R14, RZ, RZ, RZ ;  /* 0x000000ffff0e7224 */ /* 0x000fce00078e00ff */
.L_x_120:
[----:B------:R-:W-:Y:S05]  /*3ed0*/  BSYNC.RECONVERGENT B0 ;  /* 0x0000000000007941 */ /* 0x000fea0003800200 */
.L_x_119:
        /* <DEDUP_REMOVED lines=8> */
[----:B------:R-:W-:Y:S02]  /*3f60*/  BSSY.RECONVERGENT B0, `(.L_x_123) ;  /* 0x000003e000007945 */ /* 0x000fe40003800200 */
[----:B------:R-:W-:-:S02]  /*3f70*/  FSEL R9, R9, -0.00019574658654164522886, !P0 ;  /* 0xb94d415309097808 */ /* 0x000fc40004000000 */
[----:B------:R-:W-:Y:S02]  /*3f80*/  FSEL R21, R19, 0.0083327032625675201416, !P0 ;  /* 0x3c0885e413157808 */ /* 0x000fe40004000000 */
[----:B------:R-:W-:Y:S02]  /*3f90*/  FSEL R17, R15, 1, P0 ;  /* 0x3f8000000f117808 */ /* 0x000fe40000000000 */
[----:B------:R-:W-:Y:S01]  /*3fa0*/  FSEL R16, -R20, -0.16666662693023681641, !P0 ;  /* 0xbe2aaaa814107808 */ /* 0x000fe20004000100 */
[C---:B------:R-:W-:Y:S01]  /*3fb0*/  FFMA R9, R8.reuse, R9, R21 ;  /* 0x0000000908097223 */ /* 0x040fe20000000015 */
[----:B------:R-:W-:Y:S02]  /*3fc0*/  IMAD.MOV.U32 R21, RZ, RZ, R3 ;  /* 0x000000ffff157224 */ /* 0x000fe400078e0003 */
[C---:B------:R-:W-:Y:S01]  /*3fd0*/  FFMA R14, R8.reuse, R17, RZ ;  /* 0x00000011080e7223 */ /* 0x040fe200000000ff */
        /* <DEDUP_REMOVED lines=12> */
.L_x_125:
        /* <DEDUP_REMOVED lines=42> */
.L_x_124:
[----:B------:R-:W-:Y:S05]  /*4340*/  BSYNC.RECONVERGENT B0 ;  /* 0x0000000000007941 */ /* 0x000fea0003800200 */
.L_x_123:
        /* <DEDUP_REMOVED lines=8> */
[----:B------:R-:W-:Y:S01]  /*43d0*/  IMAD.MOV.U32 R21, RZ, RZ, 0x3e2aaaa8 ;  /* 0x3e2aaaa8ff157424 */ /* 0x000fe200078e00ff */
[----:B------:R-:W-:Y:S01]  /*43e0*/  FSEL R8, R8, -0.00019574658654164522886, P0 ;  /* 0xb94d415308087808 */ /* 0x000fe20000000000 */
[----:B------:R-:W-:Y:S01]  /*43f0*/  BSSY.RECONVERGENT B0, `(.L_x_126) ;  /* 0x000004a000007945 */ /* 0x000fe20003800200 */
[----:B------:R-:W-:-:S02]  /*4400*/  FSEL R22, R22, 0.041666727513074874878, !P0 ;  /* 0x3d2aaabb16167808 */ /* 0x000fc40004000000 */
[----:B------:R-:W-:Y:S02]  /*4410*/  FSEL R21, -R21, -0.4999999701976776123, !P0 ;  /* 0xbeffffff15157808 */ /* 0x000fe40004000100 */
[----:B------:R-:W-:Y:S01]  /*4420*/  LOP3.LUT P2, RZ, R23, 0x2, RZ, 0xc0, !PT ;  /* 0x0000000217ff7812 */ /* 0x000fe2000784c0ff */
[----:B------:R-:W-:Y:S01]  /*4430*/  FFMA R22, R9, R8, R22 ;  /* 0x0000000809167223 */ /* 0x000fe20000000016 */
[----:B------:R-:W-:Y:S02]  /*4440*/  FSEL R8, R16, 1, !P0 ;  /* 0x3f80000010087808 */ /* 0x000fe40004000000 */
[----:B------:R-:W-:Y:S01]  /*4450*/  FSETP.GE.AND P0, PT, |R7|, 105615, PT ;  /* 0x47ce47800700780b */ /* 0x000fe20003f06200 */
[C---:B------:R-:W-:Y:S01]  /*4460*/  FFMA R21, R9.reuse, R22, R21 ;  /* 0x0000001609157223 */ /* 0x040fe20000000015 */
[----:B------:R-:W-:Y:S02]  /*4470*/  IMAD.MOV.U32 R22, RZ, RZ, R13 ;  /* 0x000000ffff167224 */ /* 0x000fe400078e000d */
        /* <DEDUP_REMOVED lines=15> */
[----:B------:R-:W-:Y:S01]  /*4570*/  LOP3.LUT R27, R8, 0x80000000, RZ, 0xfc, !PT ;  /* 0x80000000081b7812 */ /* 0x000fe200078efcff */
[----:B------:R-:W-:Y:S01]  /*4580*/  UMOV UR5, URZ ;  /* 0x000000ff00057c82 */ /* 0x000fe20008000000 */
[----:B------:R-:W-:-:S05]  /*4590*/  UMOV UR4, URZ ;  /* 0x000000ff00047c82 */ /* 0x000fca0008000000 */
.L_x_129:
        /* <DEDUP_REMOVED lines=45> */
.L_x_128:
[----:B------:R-:W-:Y:S01]  /*4870*/  FMUL R8, RZ, R7 ;  /* 0x00000007ff087220 */ /* 0x000fe20000400000 */
[----:B------:R-:W-:-:S07]  /*4880*/  IMAD.MOV.U32 R22, RZ, RZ, RZ ;  /* 0x000000ffff167224 */ /* 0x000fce00078e00ff */
.L_x_127:
[----:B------:R-:W-:Y:S05]  /*4890*/  BSYNC.RECONVERGENT B0 ;  /* 0x0000000000007941 */ /* 0x000fea0003800200 */
.L_x_126:
[----:B------:R-:W-:Y:S01]  /*48a0*/  FMUL R9, R8, R8 ;  /* 0x0000000808097220 */ /* 0x000fe20000400000 */
        /* <DEDUP_REMOVED lines=9> */
[----:B0-----:R-:W-:Y:S01]  /*4940*/  FSEL R17, -R20, -0.16666662693023681641, !P0 ;  /* 0xbe2aaaa814117808 */ /* 0x001fe20004000100 */
        /* <DEDUP_REMOVED lines=14> */
.L_x_132:
        /* <DEDUP_REMOVED lines=37> */
.L_x_131:
[----:B------:R-:W-:Y:S05]  /*4c80*/  BSYNC.RECONVERGENT B0 ;  /* 0x0000000000007941 */ /* 0x000fea0003800200 */
.L_x_130:
        /* <DEDUP_REMOVED lines=30> */
.L_x_136:
        /* <DEDUP_REMOVED lines=43> */
[----:B--2---:R-:W-:Y:S01]  /*5120*/  FSEL R12, -R18, R18, !P0 ;  /* 0x00000012120c7208 */ /* 0x004fe20004000100 */
[----:B-1----:R-:W-:Y:S06]  /*5130*/  BRA `(.L_x_134) ;  /* 0x0000000000087947 */ /* 0x002fec0003800000 */
.L_x_135:
[----:B------:R-:W-:Y:S01]  /*5140*/  FMUL R12, RZ, R7 ;  /* 0x00000007ff0c7220 */ /* 0x000fe20000400000 */
[----:B------:R-:W-:-:S07]  /*5150*/  IMAD.MOV.U32 R13, RZ, RZ, RZ ;  /* 0x000000ffff0d7224 */ /* 0x000fce00078e00ff */
.L_x_134:
[----:B------:R-:W-:Y:S05]  /*5160*/  BSYNC.RECONVERGENT B0 ;  /* 0x0000000000007941 */ /* 0x000fea0003800200 */
.L_x_133:
        /* <DEDUP_REMOVED lines=16> */
[----:B------:R0:W-:Y:S02]  /*5270*/  STG.E desc[UR6][R14.64+0xc], R23 ;  /* 0x00000c170e007986 */ /* 0x0001e4000c101906 */
        /* <DEDUP_REMOVED lines=24> */
[----:B------:R-:W-:-:S05]  /*5400*/  FFMA R12, RZ, R11, R9 ;  /* 0x0000000bff0c7223 */ /* 0x000fca0000000009 */
[----:B------:R-:W-:Y:S01]  /*5410*/  FSETP.GT.AND P0, PT, |R12|, 1.469367938527859385e-39, PT ;  /* 0x001000000c00780b */ /* 0x000fe20003f04200 */
[----:B--2---:R-:W-:-:S12]  /*5420*/  FMUL R6, R7, 128 ;  /* 0x4300000007067820 */ /* 0x004fd80000400000 */
[----:B0-----:R-:W-:Y:S05]  /*5430*/  @P0 BRA P2, `(.L_x_138) ;  /* 0x0000000000180947 */ /* 0x001fea0001000000 */
[----:B------:R-:W-:Y:S01]  /*5440*/  IMAD.MOV.U32 R14, RZ, RZ, R10 ;  /* 0x000000ffff0e7224 */ /* 0x000fe200078e000a */
[----:B------:R-:W-:Y:S01]  /*5450*/  MOV R8, 0x5480 ;  /* 0x0000548000087802 */ /* 0x000fe20000000f00 */
[----:B------:R-:W-:-:S07]  /*5460*/  IMAD.MOV.U32 R15, RZ, RZ, R11 ;  /* 0x000000ffff0f7224 */ /* 0x000fce00078e000b */
[----:B------:R-:W-:Y:S05]  /*5470*/  CALL.REL.NOINC `($__internal_4_$__cuda_sm20_div_rn_f64_full) ;  /* 0x00000018000c7944 */ /* 0x000fea0003c00000 */
[----:B------:R-:W-:Y:S02]  /*5480*/  IMAD.MOV.U32 R8, RZ, RZ, R18 ;  /* 0x000000ffff087224 */ /* 0x000fe400078e0012 */
[----:B------:R-:W-:-:S07]  /*5490*/  IMAD.MOV.U32 R9, RZ, RZ, R19 ;  /* 0x000000ffff097224 */ /* 0x000fce00078e0013 */
.L_x_138:
[----:B------:R-:W-:Y:S05]  /*54a0*/  BSYNC.RECONVERGENT B0 ;  /* 0x0000000000007941 */ /* 0x000fea0003800200 */
.L_x_137:
        /* <DEDUP_REMOVED lines=24> */
.L_x_142:
        /* <DEDUP_REMOVED lines=36> */
[----:B------:R-:W0:Y:S01]  /*5870*/  I2F.F64.S64 R16, R16 ;  /* 0x0000001000107312 */ /* 0x000e220000301c00 */
[----:B------:R-:W-:Y:S02]  /*5880*/  LEA.HI R18, R12, R9, RZ, 0x1 ;  /* 0x000000090c127211 */ /* 0x000fe400078f08ff */
[----:B------:R-:W-:-:S03]  /*5890*/  ISETP.GE.AND P2, PT, R8, RZ, PT ;  /* 0x000000ff0800720c */ /* 0x000fc60003f46270 */
[----:B------:R-:W-:-:S04]  /*58a0*/  IMAD.MOV R8, RZ, RZ, -R18 ;  /* 0x000000ffff087224 */ /* 0x000fc800078e0a12 */
[----:B------:R-:W-:Y:S01]  /*58b0*/  @!P0 IMAD.MOV.U32 R18, RZ, RZ, R8 ;  /* 0x000000ffff128224 */ /* 0x000fe200078e0008 */
[----:B0-----:R-:W-:-:S10]  /*58c0*/  DMUL R14, R16, UR4 ;  /* 0x00000004100e7c28 */ /* 0x001fd40008000000 */
[----:B------:R-:W0:Y:S02]  /*58d0*/  F2F.F32.F64 R14, R14 ;  /* 0x0000000e000e7310 */ /* 0x000e240000301000 */
[----:B0-----:R-:W-:Y:S01]  /*58e0*/  FSEL R16, -R14, R14, !P2 ;  /* 0x0000000e0e107208 */ /* 0x001fe20005000100 */
[----:B------:R-:W-:Y:S06]  /*58f0*/  BRA `(.L_x_140) ;  /* 0x0000000000087947 */ /* 0x000fec0003800000 */
.L_x_141:
[----:B------:R-:W-:Y:S01]  /*5900*/  FMUL R16, RZ, R7 ;  /* 0x00000007ff107220 */ /* 0x000fe20000400000 */
[----:B------:R-:W-:-:S07]  /*5910*/  IMAD.MOV.U32 R18, RZ, RZ, RZ ;  /* 0x000000ffff127224 */ /* 0x000fce00078e00ff */
.L_x_140:
[----:B------:R-:W-:Y:S05]  /*5920*/  BSYNC.RECONVERGENT B0 ;  /* 0x0000000000007941 */ /* 0x000fea0003800200 */
.L_x_139:
[----:B------:R-:W-:Y:S01]  /*5930*/  LOP3.LUT R13, R18, 0x1, RZ, 0xc0, !PT ;  /* 0x00000001120d7812 */ /* 0x000fe200078ec0ff */
[----:B------:R-:W-:Y:S02]  /*5940*/  IMAD.MOV.U32 R12, RZ, RZ, 0x37cbac00 ;  /* 0x37cbac00ff0c7424 */ /* 0x000fe400078e00ff */
[----:B------:R-:W-:Y:S01]  /*5950*/  FMUL R8, R16, R16 ;  /* 0x0000001010087220 */ /* 0x000fe20000400000 */
[----:B------:R-:W-:Y:S01]  /*5960*/  IMAD.MOV.U32 R14, RZ, RZ, 0x3effffff ;  /* 0x3effffffff0e7424 */ /* 0x000fe200078e00ff */
[----:B------:R-:W-:Y:S01]  /*5970*/  ISETP.NE.U32.AND P0, PT, R13, 0x1, PT ;  /* 0x000000010d00780c */ /* 0x000fe20003f05070 */
[----:B------:R-:W-:Y:S02]  /*5980*/  IMAD.MOV.U32 R13, RZ, RZ, 0x3d2aaabb ;  /* 0x3d2aaabbff0d7424 */ /* 0x000fe400078e00ff */
[----:B------:R-:W-:Y:S01]  /*5990*/  FFMA R9, R8, R12, -0.0013887860113754868507 ;  /* 0xbab607ed08097423 */ /* 0x000fe2000000000c */
[----:B------:R-:W-:Y:S01]  /*59a0*/  LOP3.LUT P2, RZ, R18, 0x2, RZ, 0xc0, !PT ;  /* 0x0000000212ff7812 */ /* 0x000fe2000784c0ff */
[----:B------:R-:W-:Y:S01]  /*59b0*/  BSSY.RECONVERGENT B0, `(.L_x_143) ;  /* 0x000003e000007945 */ /* 0x000fe20003800200 */
[----:B------:R-:W-:Y:S01]  /*59c0*/  FSEL R19, R16, 1, P0 ;  /* 0x3f80000010137808 */ /* 0x000fe20000000000 */
[----:B------:R-:W-:Y:S01]  /*59d0*/  IMAD.MOV.U32 R21, RZ, RZ, R3 ;  /* 0x000000ffff157224 */ /* 0x000fe200078e0003 */
[----:B------:R-:W-:-:S02]  /*59e0*/  FSEL R9, R9, -0.00019574658654164522886, !P0 ;  /* 0xb94d415309097808 */ /* 0x000fc40004000000 */
[----:B------:R-:W-:Y:S01]  /*59f0*/  FSEL R15, R13, 0.0083327032625675201416, !P0 ;  /* 0x3c0885e40d0f7808 */ /* 0x000fe20004000000 */
[----:B------:R-:W-:Y:S01]  /*5a00*/  FFMA R16, R8, R19, RZ ;  /* 0x0000001308107223 */ /* 0x000fe200000000ff */
[----:B------:R-:W-:-:S03]  /*5a10*/  FSEL R18, -R14, -0.16666662693023681641, !P0 ;  /* 0xbe2aaaa80e127808 */ /* 0x000fc60004000100 */
[----:B------:R-:W-:Y:S01]  /*5a20*/  FFMA R9, R8, R9, R15 ;  /* 0x0000000908097223 */ /* 0x000fe2000000000f */
[----:B------:R-:W-:-:S03]  /*5a30*/  IMAD.SHL.U32 R15, R5, 0x100, RZ ;  /* 0x00000100050f7824 */ /* 0x000fc600078e00ff */
[----:B------:R-:W-:Y:S01]  /*5a40*/  FFMA R9, R8, R9, R18 ;  /* 0x0000000908097223 */ /* 0x000fe20000000012 */
[----:B------:R-:W-:Y:S01]  /*5a50*/  IMAD.MOV.U32 R18, RZ, RZ, R2 ;  /* 0x000000ffff127224 */ /* 0x000fe200078e0002 */
[----:B------:R-:W-:Y:S02]  /*5a60*/  LOP3.LUT R15, R15, 0x80000000, RZ, 0xfc, !PT ;  /* 0x800000000f0f7812 */ /* 0x000fe400078efcff */
[----:B------:R-:W-:-:S04]  /*5a70*/  FFMA R19, R16, R9, R19 ;  /* 0x0000000910137223 */ /* 0x000fc80000000013 */
[----:B------:R-:W-:Y:S01]  /*5a80*/  @P2 FADD R19, RZ, -R19 ;  /* 0x80000013ff132221 */ /* 0x000fe20000000000 */
[----:B------:R-:W-:Y:S06]  /*5a90*/  @P1 BRA `(.L_x_144) ;  /* 0x0000000000bc1947 */ /* 0x000fec0003800000 */
[----:B------:R-:W-:Y:S01]  /*5aa0*/  IMAD.MOV.U32 R20, RZ, RZ, RZ ;  /* 0x000000ffff147224 */ /* 0x000fe200078e00ff */
[----:B------:R-:W0:Y:S01]  /*5ab0*/  LDCU.64 UR8, c[0x4][URZ] ;  /* 0x01000000ff0877ac */ /* 0x000e220008000a00 */
[----:B------:R-:W-:Y:S01]  /*5ac0*/  IMAD.MOV.U32 R18, RZ, RZ, R1 ;  /* 0x000000ffff127224 */ /* 0x000fe200078e0001 */
[----:B------:R-:W-:Y:S01]  /*5ad0*/  UMOV UR5, URZ ;  /* 0x000000ff00057c82 */ /* 0x000fe20008000000 */
[----:B------:R-:W-:-:S05]  /*5ae0*/  UMOV UR4, URZ ;  /* 0x000000ff00047c82 */ /* 0x000fca0008000000 */
.L_x_145:
        /* <DEDUP_REMOVED lines=42> */
.L_x_144:
[----:B------:R-:W-:Y:S05]  /*5d90*/  BSYNC.RECONVERGENT B0 ;  /* 0x0000000000007941 */ /* 0x000fea0003800200 */
.L_x_143:
        /* <DEDUP_REMOVED lines=10> */
[----:B------:R-:W-:Y:S01]  /*5e40*/  IMAD.SHL.U32 R25, R25, 0x4, RZ ;  /* 0x0000000419197824 */ /* 0x000fe200078e00ff */
[----:B------:R-:W-:Y:S01]  /*5e50*/  FSEL R22, R20, 0.041666727513074874878, !P0 ;  /* 0x3d2aaabb14167808 */ /* 0x000fe20004000000 */
[----:B------:R-:W-:Y:S01]  /*5e60*/  BSSY.RECONVERGENT B0, `(.L_x_146) ;  /* 0x0000048000007945 */ /* 0x000fe20003800200 */
[----:B------:R-:W-:Y:S01]  /*5e70*/  LOP3.LUT P2, RZ, R23, 0x2, RZ, 0xc0, !PT ;  /* 0x0000000217ff7812 */ /* 0x000fe2000784c0ff */
[----:B------:R-:W-:Y:S01]  /*5e80*/  IMAD.MOV.U32 R24, RZ, RZ, R11 ;  /* 0x000000ffff187224 */ /* 0x000fe200078e000b */
[----:B------:R-:W-:Y:S01]  /*5e90*/  FSEL R23, -R21, -0.4999999701976776123, !P0 ;  /* 0xbeffffff15177808 */ /* 0x000fe20004000100 */
[----:B------:R-:W-:Y:S01]  /*5ea0*/  FFMA R22, R9, R8, R22 ;  /* 0x0000000809167223 */ /* 0x000fe20000000016 */
[----:B------:R-:W-:-:S02]  /*5eb0*/  FSEL R8, R18, 1, !P0 ;  /* 0x3f80000012087808 */ /* 0x000fc40004000000 */
[----:B------:R-:W-:Y:S01]  /*5ec0*/  FSETP.GE.AND P0, PT, |R7|, 105615, PT ;  /* 0x47ce47800700780b */ /* 0x000fe20003f06200 */
[C---:B------:R-:W-:Y:S02]  /*5ed0*/  FFMA R22, R9.reuse, R22, R23 ;  /* 0x0000001609167223 */ /* 0x040fe40000000017 */
[----:B------:R-:W-:-:S04]  /*5ee0*/  FFMA R9, R9, R8, RZ ;  /* 0x0000000809097223 */ /* 0x000fc800000000ff */
[----:B------:R-:W-:-:S04]  /*5ef0*/  FFMA R8, R9, R22, R8 ;  /* 0x0000001609087223 */ /* 0x000fc80000000008 */
        /* <DEDUP_REMOVED lines=15> */
.L_x_149:
        /* <DEDUP_REMOVED lines=43> */
[----:B0-----:R-:W-:Y:S01]  /*62a0*/  FSEL R8, -R18, R18, !P0 ;  /* 0x0000001212087208 */ /* 0x001fe20004000100 */
[----:B------:R-:W-:Y:S06]  /*62b0*/  BRA `(.L_x_147) ;  /* 0x0000000000087947 */ /* 0x000fec0003800000 */
.L_x_148:
[----:B------:R-:W-:Y:S01]  /*62c0*/  FMUL R8, RZ, R7 ;  /* 0x00000007ff087220 */ /* 0x000fe20000400000 */
[----:B------:R-:W-:-:S07]  /*62d0*/  IMAD.MOV.U32 R24, RZ, RZ, RZ ;  /* 0x000000ffff187224 */ /* 0x000fce00078e00ff */
.L_x_147:
[----:B------:R-:W-:Y:S05]  /*62e0*/  BSYNC.RECONVERGENT B0 ;  /* 0x0000000000007941 */ /* 0x000fea0003800200 */
.L_x_146:
[----:B------:R-:W-:Y:S01]  /*62f0*/  FMUL R9, R8, R8 ;  /* 0x0000000808097220 */ /* 0x000fe20000400000 */
[C---:B0-----:R-:W-:Y:S01]  /*6300*/  LOP3.LUT R19, R24.reuse, 0x1, RZ, 0xc0, !PT ;  /* 0x0000000118137812 */ /* 0x041fe200078ec0ff */
[----:B------:R-:W-:Y:S01]  /*6310*/  BSSY.RECONVERGENT B0, `(.L_x_150) ;  /* 0x0000038000007945 */ /* 0x000fe20003800200 */
[----:B------:R-:W-:Y:S01]  /*6320*/  LOP3.LUT P2, RZ, R24, 0x2, RZ, 0xc0, !PT ;  /* 0x0000000218ff7812 */ /* 0x000fe2000784c0ff */
[----:B------:R-:W-:Y:S01]  /*6330*/  FFMA R18, R9, R12, -0.0013887860113754868507 ;  /* 0xbab607ed09127423 */ /* 0x000fe2000000000c */
[----:B------:R-:W-:-:S04]  /*6340*/  ISETP.NE.U32.AND P0, PT, R19, 0x1, PT ;  /* 0x000000011300780c */ /* 0x000fc80003f05070 */
[----:B------:R-:W-:Y:S02]  /*6350*/  FSEL R18, R18, -0.00019574658654164522886, !P0 ;  /* 0xb94d415312127808 */ /* 0x000fe40004000000 */
[----:B------:R-:W-:Y:S02]  /*6360*/  FSEL R22, R13, 0.0083327032625675201416, !P0 ;  /* 0x3c0885e40d167808 */ /* 0x000fe40004000000 */
[----:B------:R-:W-:Y:S02]  /*6370*/  FSEL R8, R8, 1, P0 ;  /* 0x3f80000008087808 */ /* 0x000fe40000000000 */
[----:B------:R-:W-:Y:S01]  /*6380*/  FSEL R23, -R14, -0.16666662693023681641, !P0 ;  /* 0xbe2aaaa80e177808 */ /* 0x000fe20004000100 */
[C---:B------:R-:W-:Y:S02]  /*6390*/  FFMA R18, R9.reuse, R18, R22 ;  /* 0x0000001209127223 */ /* 0x040fe40000000016 */
[C---:B------:R-:W-:Y:S02]  /*63a0*/  FFMA R19, R9.reuse, R8, RZ ;  /* 0x0000000809137223 */ /* 0x040fe400000000ff */
[----:B------:R-:W-:-:S04]  /*63b0*/  FFMA R18, R9, R18, R23 ;  /* 0x0000001209127223 */ /* 0x000fc80000000017 */
        /* <DEDUP_REMOVED lines=8> */
.L_x_152:
        /* <DEDUP_REMOVED lines=27> */
[----:B------:R-:W-:Y:S02]  /*65f0*/  LOP3.LUT R5, R4, R5, RZ, 0x3c, !PT ;  /* 0x0000000504057212 */ /* 0x000fe400078e3cff */
        /* <DEDUP_REMOVED lines=9> */
.L_x_151:
[----:B------:R-:W-:Y:S05]  /*6690*/  BSYNC.RECONVERGENT B0 ;  /* 0x0000000000007941 */ /* 0x000fea0003800200 */
.L_x_150:
[C---:B------:R-:W-:Y:S01]  /*66a0*/  LOP3.LUT R0, R3.reuse, 0x1, RZ, 0xc0, !PT ;  /* 0x0000000103007812 */ /* 0x040fe200078ec0ff */
        /* <DEDUP_REMOVED lines=28> */
.L_x_156:
        /* <DEDUP_REMOVED lines=29> */
[--C-:B------:R-:W-:Y:S02]  /*6a40*/  SHF.R.U32.HI R11, RZ, 0x1e, R0.reuse ;  /* 0x0000001eff0b7819 */ /* 0x100fe40000011600 */
[C---:B------:R-:W-:Y:S01]  /*6a50*/  SHF.L.W.U32.HI R2, R3.reuse, 0x2, R0 ;  /* 0x0000000203027819 */ /* 0x040fe20000010e00 */
[----:B------:R-:W-:-:S03]  /*6a60*/  IMAD.SHL.U32 R3, R3, 0x4, RZ ;  /* 0x0000000403037824 */ /* 0x000fc600078e00ff */
[----:B------:R-:W-:Y:S02]  /*6a70*/  SHF.R.S32.HI R4, RZ, 0x1f, R2 ;  /* 0x0000001fff047819 */ /* 0x000fe40000011402 */
[----:B------:R-:W-:Y:S02]  /*6a80*/  LEA.HI R11, R2, R11, RZ, 0x1 ;  /* 0x0000000b020b7211 */ /* 0x000fe400078f08ff */
[C---:B------:R-:W-:Y:S02]  /*6a90*/  LOP3.LUT R14, R4.reuse, R3, RZ, 0x3c, !PT ;  /* 0x00000003040e7212 */ /* 0x040fe400078e3cff */
[----:B------:R-:W-:Y:S01]  /*6aa0*/  LOP3.LUT R15, R4, R2, RZ, 0x3c, !PT ;  /* 0x00000002040f7212 */ /* 0x000fe200078e3cff */
[----:B------:R-:W-:Y:S01]  /*6ab0*/  IMAD.MOV R0, RZ, RZ, -R11 ;  /* 0x000000ffff007224 */ /* 0x000fe200078e0a0b */
[----:B------:R-:W-:-:S03]  /*6ac0*/  LOP3.LUT R7, R2, R7, RZ, 0x3c, !PT ;  /* 0x0000000702077212 */ /* 0x000fc600078e3cff */
[----:B------:R-:W-:Y:S01]  /*6ad0*/  @!P1 IMAD.MOV.U32 R11, RZ, RZ, R0 ;  /* 0x000000ffff0b9224 */ /* 0x000fe200078e0000 */
[----:B------:R-:W2:Y:S01]  /*6ae0*/  I2F.F64.S64 R14, R14 ;  /* 0x0000000e000e7312 */ /* 0x000ea20000301c00 */
[----:B------:R-:W-:Y:S01]  /*6af0*/  ISETP.GE.AND P0, PT, R7, RZ, PT ;  /* 0x000000ff0700720c */ /* 0x000fe20003f06270 */
[----:B--2---:R-:W-:-:S10]  /*6b00*/  DMUL R4, R14, UR4 ;  /* 0x000000040e047c28 */ /* 0x004fd40008000000 */
[----:B------:R-:W2:Y:S02]  /*6b10*/  F2F.F32.F64 R4, R4 ;  /* 0x0000000400047310 */ /* 0x000ea40000301000 */
[----:B--2---:R-:W-:Y:S01]  /*6b20*/  FSEL R10, -R4, R4, !P0 ;  /* 0x00000004040a7208 */ /* 0x004fe20004000100 */
[----:B-1----:R-:W-:Y:S06]  /*6b30*/  BRA `(.L_x_154) ;  /* 0x0000000000087947 */ /* 0x002fec0003800000 */
.L_x_155:
[----:B------:R-:W-:Y:S01]  /*6b40*/  FMUL R10, RZ, R7 ;  /* 0x00000007ff0a7220 */ /* 0x000fe20000400000 */
[----:B------:R-:W-:-:S07]  /*6b50*/  IMAD.MOV.U32 R11, RZ, RZ, RZ ;  /* 0x000000ffff0b7224 */ /* 0x000fce00078e00ff */
.L_x_154:
[----:B------:R-:W-:Y:S05]  /*6b60*/  BSYNC.RECONVERGENT B0 ;  /* 0x0000000000007941 */ /* 0x000fea0003800200 */
.L_x_153:
[----:B------:R-:W-:Y:S01]  /*6b70*/  FMUL R3, R10, R10 ;  /* 0x0000000a0a037220 */ /* 0x000fe20000400000 */
[C---:B------:R-:W-:Y:S01]  /*6b80*/  LOP3.LUT R0, R11.reuse, 0x1, RZ, 0xc0, !PT ;  /* 0x000000010b007812 */ /* 0x040fe200078ec0ff */
[----:B------:R-:W-:Y:S02]  /*6b90*/  VIADD R11, R11, 0x1 ;  /* 0x000000010b0b7836 */ /* 0x000fe40000000000 */
[----:B------:R-:W-:Y:S01]  /*6ba0*/  FFMA R12, R3, R12, -0.0013887860113754868507 ;  /* 0xbab607ed030c7423 */ /* 0x000fe2000000000c */
[----:B------:R-:W-:Y:S02]  /*6bb0*/  ISETP.NE.U32.AND P0, PT, R0, 0x1, PT ;  /* 0x000000010000780c */ /* 0x000fe40003f05070 */
[----:B------:R-:W-:Y:S02]  /*6bc0*/  LOP3.LUT P1, RZ, R11, 0x2, RZ, 0xc0, !PT ;  /* 0x000000020bff7812 */ /* 0x000fe4000782c0ff */
[----:B------:R-:W-:Y:S02]  /*6bd0*/  FSEL R20, R20, 0.041666727513074874878, !P0 ;  /* 0x3d2aaabb14147808 */ /* 0x000fe40004000000 */
[----:B------:R-:W-:-:S02]  /*6be0*/  FSEL R12, R12, -0.00019574658654164522886, P0 ;  /* 0xb94d41530c0c7808 */ /* 0x000fc40000000000 */
[----:B------:R-:W-:Y:S02]  /*6bf0*/  FSEL R10, R10, 1, !P0 ;  /* 0x3f8000000a0a7808 */ /* 0x000fe40004000000 */
[----:B------:R-:W-:Y:S01]  /*6c00*/  FSEL R21, -R21, -0.4999999701976776123, !P0 ;  /* 0xbeffffff15157808 */ /* 0x000fe20004000100 */
[C---:B------:R-:W-:Y:S02]  /*6c10*/  FFMA R12, R3.reuse, R12, R20 ;  /* 0x0000000c030c7223 */ /* 0x040fe40000000014 */
[C---:B------:R-:W-:Y:S02]  /*6c20*/  FFMA R5, R3.reuse, R10, RZ ;  /* 0x0000000a03057223 */ /* 0x040fe400000000ff */
[----:B------:R-:W-:Y:S01]  /*6c30*/  FFMA R12, R3, R12, R21 ;  /* 0x0000000c030c7223 */ /* 0x000fe20000000015 */
[----:B------:R-:W-:-:S03]  /*6c40*/  IMAD.MOV.U32 R3, RZ, RZ, 0x3f800000 ;  /* 0x3f800000ff037424 */ /* 0x000fc600078e00ff */
[----:B------:R-:W-:Y:S02]  /*6c50*/  FFMA R5, R5, R12, R10 ;  /* 0x0000000c05057223 */ /* 0x000fe4000000000a */
[----:B------:R-:W-:Y:S02]  /*6c60*/  STG.E desc[UR6][R16.64+0xc], R3 ;  /* 0x00000c0310007986 */ /* 0x000fe4000c101906 */
[----:B------:R-:W-:-:S04]  /*6c70*/  @P1 FADD R5, RZ, -R5 ;  /* 0x80000005ff051221 */ /* 0x000fc80000000000 */
[----:B------:R-:W-:-:S05]  /*6c80*/  FMUL R5, R6, R5 ;  /* 0x0000000506057220 */ /* 0x000fca0000400000 */
[----:B------:R-:W-:Y:S01]  /*6c90*/  STG.E desc[UR6][R16.64+0x8], R5 ;  /* 0x0000080510007986 */ /* 0x000fe2000c101906 */
[----:B------:R-:W-:Y:S05]  /*6ca0*/  EXIT ;  /* 0x000000000000794d */ /* 0x000fea0003800000 */
        .weak           $__internal_4_$__cuda_sm20_div_rn_f64_full
        .type           $__internal_4_$__cuda_sm20_div_rn_f64_full,@function
        .size           $__internal_4_$__cuda_sm20_div_rn_f64_full,(.L_x_184 - $__internal_4_$__cuda_sm20_div_rn_f64_full)
$__internal_4_$__cuda_sm20_div_rn_f64_full:
[C---:B------:R-:W-:Y:S01]  /*6cb0*/  FSETP.GEU.AND P0, PT, |R15|.reuse, 1.469367938527859385e-39, PT ;  /* 0x001000000f00780b */ /* 0x040fe20003f0e200 */
[----:B------:R-:W-:Y:S01]  /*6cc0*/  IMAD.MOV.U32 R20, RZ, RZ, 0x1 ;  /* 0x00000001ff147424 */ /* 0x000fe200078e00ff */
[----:B------:R-:W-:Y:S01]  /*6cd0*/  LOP3.LUT R12, R15, 0x800fffff, RZ, 0xc0, !PT ;  /* 0x800fffff0f0c7812 */ /* 0x000fe200078ec0ff */
[----:B------:R-:W-:Y:S01]  /*6ce0*/  IMAD.MOV.U32 R23, RZ, RZ, 0x1ca00000 ;  /* 0x1ca00000ff177424 */ /* 0x000fe200078e00ff */
[C---:B------:R-:W-:Y:S01]  /*6cf0*/  FSETP.GEU.AND P3, PT, |R17|.reuse, 1.469367938527859385e-39, PT ;  /* 0x001000001100780b */ /* 0x040fe20003f6e200 */
[----:B------:R-:W-:Y:S01]  /*6d00*/  BSSY.RECONVERGENT B1, `(.L_x_157) ;  /* 0x0000055000017945 */ /* 0x000fe20003800200 */
[----:B------:R-:W-:Y:S01]  /*6d10*/  LOP3.LUT R13, R12, 0x3ff00000, RZ, 0xfc, !PT ;  /* 0x3ff000000c0d7812 */ /* 0x000fe200078efcff */
[----:B------:R-:W-:Y:S01]  /*6d20*/  IMAD.MOV.U32 R12, RZ, RZ, R14 ;  /* 0x000000ffff0c7224 */ /* 0x000fe200078e000e */
[----:B------:R-:W-:Y:S02]  /*6d30*/  LOP3.LUT R9, R17, 0x7ff00000, RZ, 0xc0, !PT ;  /* 0x7ff0000011097812 */ /* 0x000fe400078ec0ff */
[----:B------:R-:W-:-:S02]  /*6d40*/  LOP3.LUT R22, R15, 0x7ff00000, RZ, 0xc0, !PT ;  /* 0x7ff000000f167812 */ /* 0x000fc400078ec0ff */
[----:B------:R-:W-:Y:S01]  /*6d50*/  LOP3.LUT R7, R17, 0x7ff00000, RZ, 0xc0, !PT ;  /* 0x7ff0000011077812 */ /* 0x000fe200078ec0ff */
[----:B------:R-:W-:-:S03]  /*6d60*/  @!P0 DMUL R12, R14, 8.98846567431157953865e+307 ;  /* 0x7fe000000e0c8828 */ /* 0x000fc60000000000 */
[----:B------:R-:W-:Y:S02]  /*6d70*/  ISETP.GE.U32.AND P2, PT, R7, R22, PT ;  /* 0x000000160700720c */ /* 0x000fe40003f46070 */
[----:B------:R-:W-:Y:S01]  /*6d80*/  @!P3 LOP3.LUT R26, R15, 0x7ff00000, RZ, 0xc0, !PT ;  /* 0x7ff000000f1ab812 */ /* 0x000fe200078ec0ff */
[----:B------:R-:W0:Y:S01]  /*6d90*/  MUFU.RCP64H R21, R13 ;  /* 0x0000000d00157308 */ /* 0x000e220000001800 */
[----:B------:R-:W-:Y:S02]  /*6da0*/  SEL R23, R23, 0x63400000, !P2 ;  /* 0x6340000017177807 */ /* 0x000fe40005000000 */
[----:B------:R-:W-:Y:S01]  /*6db0*/  @!P3 ISETP.GE.U32.AND P4, PT, R9, R26, PT ;  /* 0x0000001a0900b20c */ /* 0x000fe20003f86070 */
[----:B------:R-:W-:Y:S01]  /*6dc0*/  IMAD.MOV.U32 R9, RZ, RZ, 0x1ca00000 ;  /* 0x1ca00000ff097424 */ /* 0x000fe200078e00ff */
[----:B------:R-:W-:Y:S01]  /*6dd0*/  @!P0 LOP3.LUT R22, R13, 0x7ff00000, RZ, 0xc0, !PT ;  /* 0x7ff000000d168812 */ /* 0x000fe200078ec0ff */
[----:B------:R-:W-:-:S03]  /*6de0*/  @!P3 IMAD.MOV.U32 R26, RZ, RZ, RZ ;  /* 0x000000ffff1ab224 */ /* 0x000fc600078e00ff */
[----:B------:R-:W-:-:S04]  /*6df0*/  @!P3 SEL R9, R9, 0x63400000, !P4 ;  /* 0x634000000909b807 */ /* 0x000fc80006000000 */
[----:B------:R-:W-:Y:S01]  /*6e00*/  @!P3 LOP3.LUT R9, R9, 0x80000000, R17, 0xf8, !PT ;  /* 0x800000000909b812 */ /* 0x000fe200078ef811 */
[----:B0-----:R-:W-:-:S03]  /*6e10*/  DFMA R18, R20, -R12, 1 ;  /* 0x3ff000001412742b */ /* 0x001fc6000000080c */
[----:B------:R-:W-:-:S05]  /*6e20*/  @!P3 LOP3.LUT R27, R9, 0x100000, RZ, 0xfc, !PT ;  /* 0x00100000091bb812 */ /* 0x000fca00078efcff */
[----:B------:R-:W-:-:S08]  /*6e30*/  DFMA R18, R18, R18, R18 ;  /* 0x000000121212722b */ /* 0x000fd00000000012 */
[----:B------:R-:W-:Y:S01]  /*6e40*/  DFMA R18, R20, R18, R20 ;  /* 0x000000121412722b */ /* 0x000fe20000000014 */
[----:B------:R-:W-:Y:S01]  /*6e50*/  LOP3.LUT R21, R23, 0x800fffff, R17, 0xf8, !PT ;  /* 0x800fffff17157812 */ /* 0x000fe200078ef811 */
[----:B------:R-:W-:-:S06]  /*6e60*/  IMAD.MOV.U32 R20, RZ, RZ, R16 ;  /* 0x000000ffff147224 */ /* 0x000fcc00078e0010 */
[----:B------:R-:W-:Y:S02]  /*6e70*/  DFMA R28, R18, -R12, 1 ;  /* 0x3ff00000121c742b */ /* 0x000fe4000000080c */
[----:B------:R-:W-:-:S06]  /*6e80*/  @!P3 DFMA R20, R20, 2, -R26 ;  /* 0x400000001414b82b */ /* 0x000fcc000000081a */
[----:B------:R-:W-:-:S04]  /*6e90*/  DFMA R28, R18, R28, R18 ;  /* 0x0000001c121c722b */ /* 0x000fc80000000012 */
[----:B------:R-:W-:-:S04]  /*6ea0*/  @!P3 LOP3.LUT R7, R21, 0x7ff00000, RZ, 0xc0, !PT ;  /* 0x7ff000001507b812 */ /* 0x000fc800078ec0ff */
[----:B------:R-:W-:Y:S01]  /*6eb0*/  DMUL R18, R28, R20 ;  /* 0x000000141c127228 */ /* 0x000fe20000000000 */
[----:B------:R-:W-:-:S05]  /*6ec0*/  VIADD R9, R7, 0xffffffff ;  /* 0xffffffff07097836 */ /* 0x000fca0000000000 */
[----:B------:R-:W-:Y:S02]  /*6ed0*/  ISETP.GT.U32.AND P0, PT, R9, 0x7feffffe, PT ;  /* 0x7feffffe0900780c */ /* 0x000fe40003f04070 */
[----:B------:R-:W-:-:S08]  /*6ee0*/  DFMA R26, R18, -R12, R20 ;  /* 0x8000000c121a722b */ /* 0x000fd00000000014 */
[----:B------:R-:W-:Y:S01]  /*6ef0*/  DFMA R26, R28, R26, R18 ;  /* 0x0000001a1c1a722b */ /* 0x000fe20000000012 */
[----:B------:R-:W-:-:S05]  /*6f00*/  VIADD R18, R22, 0xffffffff ;  /* 0xffffffff16127836 */ /* 0x000fca0000000000 */
[----:B------:R-:W-:-:S13]  /*6f10*/  ISETP.GT.U32.OR P0, PT, R18, 0x7feffffe, P0 ;  /* 0x7feffffe1200780c */ /* 0x000fda0000704470 */
[----:B------:R-:W-:Y:S05]  /*6f20*/  @P0 BRA `(.L_x_158) ;  /* 0x0000000000740947 */ /* 0x000fea0003800000 */
[----:B------:R-:W-:Y:S01]  /*6f30*/  LOP3.LUT R17, R17, 0x7ff00000, RZ, 0xc0, !PT ;  /* 0x7ff0000011117812 */ /* 0x000fe200078ec0ff */
[----:B------:R-:W-:Y:S01]  /*6f40*/  IMAD.MOV.U32 R7, RZ, RZ, 0x1ca00000 ;  /* 0x1ca00000ff077424 */ /* 0x000fe200078e00ff */
[----:B------:R-:W-:-:S04]  /*6f50*/  LOP3.LUT R16, R15, 0x7ff00000, RZ, 0xc0, !PT ;  /* 0x7ff000000f107812 */ /* 0x000fc800078ec0ff */
[CC--:B------:R-:W-:Y:S02]  /*6f60*/  VIADDMNMX R9, R17.reuse, -R16.reuse, 0xb9600000, !PT ;  /* 0xb960000011097446 */ /* 0x0c0fe40007800910 */
[----:B------:R-:W-:Y:S02]  /*6f70*/  ISETP.GE.U32.AND P0, PT, R17, R16, PT ;  /* 0x000000101100720c */ /* 0x000fe40003f06070 */
[----:B------:R-:W-:Y:S02]  /*6f80*/  VIMNMX R9, PT, PT, R9, 0x46a00000, PT ;  /* 0x46a0000009097848 */ /* 0x000fe40003fe0100 */
[----:B------:R-:W-:-:S05]  /*6f90*/  SEL R16, R7, 0x63400000, !P0 ;  /* 0x6340000007107807 */ /* 0x000fca0004000000 */
[----:B------:R-:W-:Y:S02]  /*6fa0*/  IMAD.IADD R7, R9, 0x1, -R16 ;  /* 0x0000000109077824 */ /* 0x000fe400078e0a10 */
[----:B------:R-:W-:Y:S02]  /*6fb0*/  IMAD.MOV.U32 R16, RZ, RZ, RZ ;  /* 0x000000ffff107224 */ /* 0x000fe400078e00ff */
        /* <DEDUP_REMOVED lines=12> */
[----:B------:R-:W-:Y:S01]  /*7080*/  IMAD.MOV.U32 R12, RZ, RZ, RZ ;  /* 0x000000ffff0c7224 */ /* 0x000fe200078e00ff */
[----:B------:R-:W-:-:S05]  /*7090*/  IADD3 R7, PT, PT, -R7, -0x43300000, RZ ;  /* 0xbcd0000007077810 */ /* 0x000fca0007ffe1ff */
[----:B------:R-:W-:-:S03]  /*70a0*/  DFMA R12, R18, -R12, R26 ;  /* 0x8000000c120c722b */ /* 0x000fc6000000001a */
[----:B------:R-:W-:-:S07]  /*70b0*/  LOP3.LUT R15, R17, R15, RZ, 0x3c, !PT ;  /* 0x0000000f110f7212 */ /* 0x000fce00078e3cff */
[----:B------:R-:W-:-:S04]  /*70c0*/  FSETP.NEU.AND P0, PT, |R13|, R7, PT ;  /* 0x000000070d00720b */ /* 0x000fc80003f0d200 */
[----:B------:R-:W-:Y:S02]  /*70d0*/  FSEL R18, R16, R18, !P0 ;  /* 0x0000001210127208 */ /* 0x000fe40004000000 */
[----:B------:R-:W-:Y:S01]  /*70e0*/  FSEL R19, R15, R19, !P0 ;  /* 0x000000130f137208 */ /* 0x000fe20004000000 */
[----:B------:R-:W-:Y:S06]  /*70f0*/  BRA `(.L_x_159) ;  /* 0x0000000000547947 */ /* 0x000fec0003800000 */
.L_x_158:
        /* <DEDUP_REMOVED lines=16> */
.L_x_161:
[----:B------:R-:W-:Y:S01]  /*7200*/  LOP3.LUT R19, R15, 0x80000, RZ, 0xfc, !PT ;  /* 0x000800000f137812 */ /* 0x000fe200078efcff */
[----:B------:R-:W-:Y:S01]  /*7210*/  IMAD.MOV.U32 R18, RZ, RZ, R14 ;  /* 0x000000ffff127224 */ /* 0x000fe200078e000e */
[----:B------:R-:W-:Y:S06]  /*7220*/  BRA `(.L_x_159) ;  /* 0x0000000000087947 */ /* 0x000fec0003800000 */
.L_x_160:
[----:B------:R-:W-:Y:S01]  /*7230*/  LOP3.LUT R19, R17, 0x80000, RZ, 0xfc, !PT ;  /* 0x0008000011137812 */ /* 0x000fe200078efcff */
[----:B------:R-:W-:-:S07]  /*7240*/  IMAD.MOV.U32 R18, RZ, RZ, R16 ;  /* 0x000000ffff127224 */ /* 0x000fce00078e0010 */
.L_x_159:
[----:B------:R-:W-:Y:S05]  /*7250*/  BSYNC.RECONVERGENT B1 ;  /* 0x0000000000017941 */ /* 0x000fea0003800200 */
.L_x_157:
[----:B------:R-:W-:-:S04]  /*7260*/  IMAD.MOV.U32 R9, RZ, RZ, 0x0 ;  /* 0x00000000ff097424 */ /* 0x000fc800078e00ff */
[----:B------:R-:W-:Y:S05]  /*7270*/  RET.REL.NODEC R8 `(_Z10to3d_pointPfS_) ;  /* 0xffffff8c08607950 */ /* 0x000fea0003c3ffff */
.L_x_162:
        /* <DEDUP_REMOVED lines=16> */
.L_x_184:


//--------------------- .text._Z5mergePhS_ii      --------------------------
	.section	.text._Z5mergePhS_ii,"ax",@progbits
	.align	128
        .global         _Z5mergePhS_ii
        .type           _Z5mergePhS_ii,@function
        .size           _Z5mergePhS_ii,(.L_x_190 - _Z5mergePhS_ii)
        .other          _Z5mergePhS_ii,@"STO_CUDA_ENTRY STV_DEFAULT"
_Z5mergePhS_ii:
.text._Z5mergePhS_ii:
[----:B------:R-:W-:Y:S01]  /*0000*/  LDC R1, c[0x0][0x37c] ;  /* 0x0000df00ff017b82 */ /* 0x000fe20000000800 */
[----:B------:R-:W0:Y:S01]  /*0010*/  S2R R11, SR_CTAID.Y ;  /* 0x00000000000b7919 */ /* 0x000e220000002600 */
[----:B------:R-:W1:Y:S06]  /*0020*/  LDCU UR6, c[0x0][0x390] ;  /* 0x00007200ff0677ac */ /* 0x000e6c0008000800 */
[----:B------:R-:W2:Y:S01]  /*0030*/  LDC R0, c[0x0][0x370] ;  /* 0x0000dc00ff007b82 */ /* 0x000ea20000000800 */
[----:B------:R-:W0:Y:S01]  /*0040*/  S2R R2, SR_TID.Y ;  /* 0x0000000000027919 */ /* 0x000e220000002200 */
[----:B------:R-:W3:Y:S01]  /*0050*/  LDCU.64 UR12, c[0x0][0x358] ;  /* 0x00006b00ff0c77ac */ /* 0x000ee20008000a00 */
[----:B------:R-:W4:Y:S01]  /*0060*/  S2R R10, SR_CTAID.X ;  /* 0x00000000000a7919 */ /* 0x000f220000002500 */
[----:B------:R-:W4:Y:S01]  /*0070*/  S2R R3, SR_TID.X ;  /* 0x0000000000037919 */ /* 0x000f220000002100 */
[----:B-1----:R-:W-:Y:S01]  /*0080*/  UISETP.GE.AND UP0, UPT, UR6, 0x1, UPT ;  /* 0x000000010600788c */ /* 0x002fe2000bf06270 */
[----:B0-----:R-:W-:-:S02]  /*0090*/  IMAD R11, R11, 0x20, R2 ;  /* 0x000000200b0b7824 */ /* 0x001fc400078e0202 */
[----:B--2---:R-:W-:Y:S02]  /*00a0*/  IMAD.SHL.U32 R2, R0, 0x20, RZ ;  /* 0x0000002000027824 */ /* 0x004fe400078e00ff */
[----:B----4-:R-:W-:-:S04]  /*00b0*/  IMAD R10, R10, 0x20, R3 ;  /* 0x000000200a0a7824 */ /* 0x010fc800078e0203 */
[----:B---3--:R-:W-:Y:S05]  /*00c0*/  BRA.U !UP0, `(.L_x_163) ;  /* 0x0000002108407547 */ /* 0x008fea000b800000 */
[----:B------:R-:W0:Y:S01]  /*00d0*/  LDCU UR7, c[0x0][0x394] ;  /* 0x00007280ff0777ac */ /* 0x000e220008000800 */
[----:B------:R-:W-:Y:S02]  /*00e0*/  ULOP3.LUT UR8, UR6, 0x7, URZ, 0xc0, !UPT ;  /* 0x0000000706087892 */ /* 0x000fe4000f8ec0ff */
[----:B------:R-:W-:Y:S02]  /*00f0*/  ULOP3.LUT UR9, UR6, 0x3, URZ, 0xc0, !UPT ;  /* 0x0000000306097892 */ /* 0x000fe4000f8ec0ff */
[----:B------:R-:W-:Y:S02]  /*0100*/  ULOP3.LUT UR10, UR6, 0x1, URZ, 0xc0, !UPT ;  /* 0x00000001060a7892 */ /* 0x000fe4000f8ec0ff */
[----:B------:R-:W-:Y:S01]  /*0110*/  ULOP3.LUT UR6, UR6, 0x7ffffffc, URZ, 0xc0, !UPT ;  /* 0x7ffffffc06067892 */ /* 0x000fe2000f8ec0ff */
[----:B------:R-:W-:Y:S01]  /*0120*/  UMOV UR4, URZ ;  /* 0x000000ff00047c82 */ /* 0x000fe20008000000 */
[----:B0-----:R-:W-:-:S12]  /*0130*/  USHF.R.S32.HI UR7, URZ, 0x1f, UR7 ;  /* 0x0000001fff077899 */ /* 0x001fd80008011407 */
.L_x_174:
[----:B0-----:R-:W0:Y:S01]  /*0140*/  LDCU UR16, c[0x0][0x390] ;  /* 0x00007200ff1077ac */ /* 0x001e220008000800 */
[----:B-12-4-:R-:W-:Y:S02]  /*0150*/  VIADD R3, R11, UR4 ;  /* 0x000000040b037c36 */ /* 0x016fe40008000000 */
[----:B------:R-:W-:Y:S01]  /*0160*/  IMAD.MOV.U32 R13, RZ, RZ, RZ ;  /* 0x000000ffff0d7224 */ /* 0x000fe200078e00ff */
[----:B------:R-:W-:Y:S01]  /*0170*/  UIADD3 UR4, UPT, UPT, UR4, 0x8, URZ ;  /* 0x0000000804047890 */ /* 0x000fe2000fffe0ff */
[----:B------:R-:W-:Y:S01]  /*0180*/  IMAD R3, R3, R0, RZ ;  /* 0x0000000003037224 */ /* 0x000fe200078e02ff */
[----:B------:R-:W-:Y:S02]  /*0190*/  UMOV UR5, URZ ;  /* 0x000000ff00057c82 */ /* 0x000fe40008000000 */
[----:B------:R-:W-:Y:S02]  /*01a0*/  UISETP.GE.U32.AND UP0, UPT, UR4, 0x20, UPT ;  /* 0x000000200400788c */ /* 0x000fe4000bf06070 */
[----:B------:R-:W-:-:S05]  /*01b0*/  LEA R3, R3, R10, 0x5 ;  /* 0x0000000a03037211 */ /* 0x000fca00078e28ff */
[----:B------:R-:W-:Y:S01]  /*01c0*/  IMAD R12, R3, 0x3, RZ ;  /* 0x00000003030c7824 */ /* 0x000fe200078e02ff */
[----:B0-----:R-:W-:-:S09]  /*01d0*/  UISETP.GE.U32.AND UP1, UPT, UR16, 0x8, UPT ;  /* 0x000000081000788c */ /* 0x001fd2000bf26070 */
[----:B------:R-:W-:Y:S05]  /*01e0*/  BRA.U !UP1, `(.L_x_164) ;  /* 0x0000000509487547 */ /* 0x000fea000b800000 */
[----:B------:R-:W-:Y:S01]  /*01f0*/  ULOP3.LUT UR5, UR16, 0x7ffffff8, URZ, 0xc0, !UPT ;  /* 0x7ffffff810057892 */ /* 0x000fe2000f8ec0ff */
[----:B------:R-:W-:Y:S01]  /*0200*/  IMAD.MOV.U32 R13, RZ, RZ, RZ ;  /* 0x000000ffff0d7224 */ /* 0x000fe200078e00ff */
[----:B------:R-:W0:Y:S01]  /*0210*/  LDCU.64 UR14, c[0x0][0x380] ;  /* 0x00007000ff0e77ac */ /* 0x000e220008000a00 */
[----:B------:R-:W-:Y:S01]  /*0220*/  IMAD.MOV.U32 R14, RZ, RZ, R12 ;  /* 0x000000ffff0e7224 */ /* 0x000fe200078e000c */
[----:B------:R-:W-:-:S12]  /*0230*/  UIADD3 UR11, UPT, UPT, -UR5, URZ, URZ ;  /* 0x000000ff050b7290 */ /* 0x000fd8000fffe1ff */
.L_x_165:
[----:B------:R-:W1:Y:S01]  /*0240*/  LDC R15, c[0x0][0x394] ;  /* 0x0000e500ff0f7b82 */ /* 0x000e620000000800 */
[----:B0-----:R-:W-:-:S04]  /*0250*/  IADD3 R2, P0, PT, R14, UR14, RZ ;  /* 0x0000000e0e027c10 */ /* 0x001fc8000ff1e0ff */
[----:B------:R-:W-:-:S05]  /*0260*/  LEA.HI.X.SX32 R3, R14, UR15, 0x1, P0 ;  /* 0x0000000f0e037c11 */ /* 0x000fca00080f0eff */
[----:B------:R-:W2:Y:S04]  /*0270*/  LDG.E.U8 R21, desc[UR12][R2.64] ;  /* 0x0000000c02157981 */ /* 0x000ea8000c1e1100 */
[----:B------:R-:W2:Y:S04]  /*0280*/  LDG.E.U8 R24, desc[UR12][R2.64+0x1] ;  /* 0x0000010c02187981 */ /* 0x000ea8000c1e1100 */
[----:B------:R0:W3:Y:S01]  /*0290*/  LDG.E.U8 R27, desc[UR12][R2.64+0x2] ;  /* 0x0000020c021b7981 */ /* 0x0000e2000c1e1100 */
[----:B-1----:R-:W-:-:S04]  /*02a0*/  IADD3 R4, P0, PT, R2, R15, RZ ;  /* 0x0000000f02047210 */ /* 0x002fc80007f1e0ff */
[----:B------:R-:W-:-:S05]  /*02b0*/  IADD3.X R5, PT, PT, R3, UR7, RZ, P0, !PT ;  /* 0x0000000703057c10 */ /* 0x000fca00087fe4ff */
[----:B------:R-:W4:Y:S04]  /*02c0*/  LDG.E.U8 R25, desc[UR12][R4.64] ;  /* 0x0000000c04197981 */ /* 0x000f28000c1e1100 */
[----:B------:R-:W4:Y:S04]  /*02d0*/  LDG.E.U8 R26, desc[UR12][R4.64+0x1] ;  /* 0x0000010c041a7981 */ /* 0x000f28000c1e1100 */
[----:B------:R1:W5:Y:S01]  /*02e0*/  LDG.E.U8 R20, desc[UR12][R4.64+0x2] ;  /* 0x0000020c04147981 */ /* 0x000362000c1e1100 */
[----:B------:R-:W-:-:S04]  /*02f0*/  IADD3 R6, P0, PT, R4, R15, RZ ;  /* 0x0000000f04067210 */ /* 0x000fc80007f1e0ff */
[----:B------:R-:W-:Y:S02]  /*0300*/  IADD3.X R7, PT, PT, R5, UR7, RZ, P0, !PT ;  /* 0x0000000705077c10 */ /* 0x000fe400087fe4ff */
[----:B------:R-:W-:-:S03]  /*0310*/  IADD3 R8, P0, PT, R6, R15, RZ ;  /* 0x0000000f06087210 */ /* 0x000fc60007f1e0ff */
[----:B------:R-:W5:Y:S01]  /*0320*/  LDG.E.U8 R16, desc[UR12][R6.64] ;  /* 0x0000000c06107981 */ /* 0x000f62000c1e1100 */
[----:B------:R-:W-:-:S03]  /*0330*/  IADD3.X R9, PT, PT, R7, UR7, RZ, P0, !PT ;  /* 0x0000000707097c10 */ /* 0x000fc600087fe4ff */
[----:B------:R-:W5:Y:S01]  /*0340*/  LDG.E.U8 R17, desc[UR12][R6.64+0x1] ;  /* 0x0000010c06117981 */ /* 0x000f62000c1e1100 */
[----:B0-----:R-:W-:-:S03]  /*0350*/  IADD3 R2, P0, PT, R8, R15, RZ ;  /* 0x0000000f08027210 */ /* 0x001fc60007f1e0ff */
[----:B------:R0:W5:Y:S01]  /*0360*/  LDG.E.U8 R18, desc[UR12][R6.64+0x2] ;  /* 0x0000020c06127981 */ /* 0x000162000c1e1100 */
[----:B------:R-:W-:-:S03]  /*0370*/  IADD3.X R3, PT, PT, R9, UR7, RZ, P0, !PT ;  /* 0x0000000709037c10 */ /* 0x000fc600087fe4ff */
[----:B------:R-:W5:Y:S04]  /*0380*/  LDG.E.U8 R19, desc[UR12][R8.64] ;  /* 0x0000000c08137981 */ /* 0x000f68000c1e1100 */
[----:B------:R-:W5:Y:S01]  /*0390*/  LDG.E.U8 R22, desc[UR12][R8.64+0x1] ;  /* 0x0000010c08167981 */ /* 0x000f62000c1e1100 */
[----:B-1----:R-:W-:-:S03]  /*03a0*/  IADD3 R4, P0, PT, R2, R15, RZ ;  /* 0x0000000f02047210 */ /* 0x002fc60007f1e0ff */
[----:B------:R-:W5:Y:S01]  /*03b0*/  LDG.E.U8 R23, desc[UR12][R2.64+0x1] ;  /* 0x0000010c02177981 */ /* 0x000f62000c1e1100 */
[----:B------:R-:W-:Y:S02]  /*03c0*/  IADD3.X R5, PT, PT, R3, UR7, RZ, P0, !PT ;  /* 0x0000000703057c10 */ /* 0x000fe400087fe4ff */
[----:B0-----:R-:W-:-:S04]  /*03d0*/  IADD3 R6, P0, PT, R4, R15, RZ ;  /* 0x0000000f04067210 */ /* 0x001fc80007f1e0ff */
[----:B------:R-:W-:Y:S02]  /*03e0*/  IADD3.X R7, PT, PT, R5, UR7, RZ, P0, !PT ;  /* 0x0000000705077c10 */ /* 0x000fe400087fe4ff */
[----:B--2---:R-:W-:Y:S02]  /*03f0*/  IADD3 R28, PT, PT, R21, R24, RZ ;  /* 0x00000018151c7210 */ /* 0x004fe40007ffe0ff */
[----:B------:R0:W2:Y:S04]  /*0400*/  LDG.E.U8 R21, desc[UR12][R8.64+0x2] ;  /* 0x0000020c08157981 */ /* 0x0000a8000c1e1100 */
[----:B------:R-:W2:Y:S01]  /*0410*/  LDG.E.U8 R24, desc[UR12][R2.64] ;  /* 0x0000000c02187981 */ /* 0x000ea2000c1e1100 */
[----:B---3--:R-:W-:-:S03]  /*0420*/  LOP3.LUT P1, RZ, R28, R27, RZ, 0xfc, !PT ;  /* 0x0000001b1cff7212 */ /* 0x008fc6000782fcff */
[----:B------:R-:W3:Y:S01]  /*0430*/  LDG.E.U8 R27, desc[UR12][R2.64+0x2] ;  /* 0x0000020c021b7981 */ /* 0x000ee2000c1e1100 */
[----:B0-----:R-:W-:-:S03]  /*0440*/  IADD3 R8, P2, PT, R6, R15, RZ ;  /* 0x0000000f06087210 */ /* 0x001fc60007f5e0ff */
[----:B------:R-:W3:Y:S01]  /*0450*/  LDG.E.U8 R28, desc[UR12][R4.64+0x2] ;  /* 0x0000020c041c7981 */ /* 0x000ee2000c1e1100 */
[----:B----4-:R-:W-:-:S03]  /*0460*/  IMAD.IADD R29, R25, 0x1, R26 ;  /* 0x00000001191d7824 */ /* 0x010fc600078e021a */
[----:B------:R-:W4:Y:S04]  /*0470*/  LDG.E.U8 R26, desc[UR12][R4.64] ;  /* 0x0000000c041a7981 */ /* 0x000f28000c1e1100 */
[----:B------:R0:W4:Y:S01]  /*0480*/  LDG.E.U8 R25, desc[UR12][R4.64+0x1] ;  /* 0x0000010c04197981 */ /* 0x000122000c1e1100 */
[----:B-----5:R-:W-:Y:S02]  /*0490*/  LOP3.LUT P0, RZ, R29, R20, RZ, 0xfc, !PT ;  /* 0x000000141dff7212 */ /* 0x020fe4000780fcff */
[----:B------:R-:W-:Y:S01]  /*04a0*/  IADD3.X R9, PT, PT, R7, UR7, RZ, P2, !PT ;  /* 0x0000000707097c10 */ /* 0x000fe200097fe4ff */
[----:B------:R-:W5:Y:S04]  /*04b0*/  LDG.E.U8 R29, desc[UR12][R6.64] ;  /* 0x0000000c061d7981 */ /* 0x000f68000c1e1100 */
[----:B------:R-:W5:Y:S04]  /*04c0*/  LDG.E.U8 R20, desc[UR12][R6.64+0x1] ;  /* 0x0000010c06147981 */ /* 0x000f68000c1e1100 */
[----:B------:R-:W5:Y:S04]  /*04d0*/  LDG.E.U8 R3, desc[UR12][R8.64] ;  /* 0x0000000c08037981 */ /* 0x000f68000c1e1100 */
[----:B------:R-:W5:Y:S04]  /*04e0*/  LDG.E.U8 R2, desc[UR12][R8.64+0x1] ;  /* 0x0000010c08027981 */ /* 0x000f68000c1e1100 */
[----:B------:R1:W5:Y:S04]  /*04f0*/  LDG.E.U8 R6, desc[UR12][R6.64+0x2] ;  /* 0x0000020c06067981 */ /* 0x000368000c1e1100 */
[----:B------:R-:W5:Y:S01]  /*0500*/  LDG.E.U8 R4, desc[UR12][R8.64+0x2] ;  /* 0x0000020c08047981 */ /* 0x000f62000c1e1100 */
[----:B------:R-:W-:-:S02]  /*0510*/  IMAD.IADD R17, R16, 0x1, R17 ;  /* 0x0000000110117824 */ /* 0x000fc400078e0211 */
[C---:B0-----:R-:W-:Y:S01]  /*0520*/  VIADD R5, R13.reuse, 0x1 ;  /* 0x000000010d057836 */ /* 0x041fe20000000000 */
[----:B------:R-:W-:Y:S01]  /*0530*/  @!P1 IADD3 R5, PT, PT, R13, RZ, RZ ;  /* 0x000000ff0d059210 */ /* 0x000fe20007ffe0ff */
[----:B------:R-:W-:Y:S01]  /*0540*/  IMAD.IADD R22, R19, 0x1, R22 ;  /* 0x0000000113167824 */ /* 0x000fe200078e0216 */
[----:B------:R-:W-:-:S03]  /*0550*/  LOP3.LUT P1, RZ, R17, R18, RZ, 0xfc, !PT ;  /* 0x0000001211ff7212 */ /* 0x000fc6000782fcff */
[----:B------:R-:W-:Y:S02]  /*0560*/  VIADD R13, R5, 0x1 ;  /* 0x00000001050d7836 */ /* 0x000fe40000000000 */
[----:B------:R-:W-:-:S05]  /*0570*/  @!P0 IMAD.MOV R13, RZ, RZ, R5 ;  /* 0x000000ffff0d8224 */ /* 0x000fca00078e0205 */
[----:B------:R-:W-:-:S03]  /*0580*/  IADD3 R5, PT, PT, R13, 0x1, RZ ;  /* 0x000000010d057810 */ /* 0x000fc60007ffe0ff */
[----:B------:R-:W-:-:S04]  /*0590*/  @!P1 IMAD.MOV R5, RZ, RZ, R13 ;  /* 0x000000ffff059224 */ /* 0x000fc800078e020d */
[----:B-1----:R-:W-:Y:S01]  /*05a0*/  VIADD R7, R5, 0x1 ;  /* 0x0000000105077836 */ /* 0x002fe20000000000 */
[----:B------:R-:W-:-:S04]  /*05b0*/  UIADD3 UR11, UPT, UPT, UR11, 0x8, URZ ;  /* 0x000000080b0b7890 */ /* 0x000fc8000fffe0ff */
[----:B------:R-:W-:Y:S01]  /*05c0*/  UISETP.NE.AND UP1, UPT, UR11, URZ, UPT ;  /* 0x000000ff0b00728c */ /* 0x000fe2000bf25270 */
[----:B------:R-:W-:Y:S01]  /*05d0*/  IMAD R14, R15, 0x8, R14 ;  /* 0x000000080f0e7824 */ /* 0x000fe200078e020e */
[----:B--2---:R-:W-:Y:S01]  /*05e0*/  LOP3.LUT P0, RZ, R22, R21, RZ, 0xfc, !PT ;  /* 0x0000001516ff7212 */ /* 0x004fe2000780fcff */
[----:B------:R-:W-:-:S05]  /*05f0*/  IMAD.IADD R24, R24, 0x1, R23 ;  /* 0x0000000118187824 */ /* 0x000fca00078e0217 */
[----:B---3--:R-:W-:-:S07]  /*0600*/  LOP3.LUT P1, RZ, R24, R27, RZ, 0xfc, !PT ;  /* 0x0000001b18ff7212 */ /* 0x008fce000782fcff */
[----:B------:R-:W-:-:S04]  /*0610*/  @!P0 IMAD.MOV R7, RZ, RZ, R5 ;  /* 0x000000ffff078224 */ /* 0x000fc800078e0205 */
[----:B------:R-:W-:Y:S01]  /*0620*/  VIADD R5, R7, 0x1 ;  /* 0x0000000107057836 */ /* 0x000fe20000000000 */
[----:B----4-:R-:W-:-:S04]  /*0630*/  IADD3 R25, PT, PT, R26, R25, RZ ;  /* 0x000000191a197210 */ /* 0x010fc80007ffe0ff */
[----:B------:R-:W-:Y:S01]  /*0640*/  LOP3.LUT P0, RZ, R25, R28, RZ, 0xfc, !PT ;  /* 0x0000001c19ff7212 */ /* 0x000fe2000780fcff */
[----:B-----5:R-:W-:Y:S01]  /*0650*/  IMAD.IADD R29, R29, 0x1, R20 ;  /* 0x000000011d1d7824 */ /* 0x020fe200078e0214 */
[----:B------:R-:W-:Y:S01]  /*0660*/  @!P1 IADD3 R5, PT, PT, R7, RZ, RZ ;  /* 0x000000ff07059210 */ /* 0x000fe20007ffe0ff */
[----:B------:R-:W-:-:S03]  /*0670*/  IMAD.IADD R3, R3, 0x1, R2 ;  /* 0x0000000103037824 */ /* 0x000fc600078e0202 */
[----:B------:R-:W-:Y:S01]  /*0680*/  LOP3.LUT P1, RZ, R29, R6, RZ, 0xfc, !PT ;  /* 0x000000061dff7212 */ /* 0x000fe2000782fcff */
[----:B------:R-:W-:-:S06]  /*0690*/  VIADD R6, R5, 0x1 ;  /* 0x0000000105067836 */ /* 0x000fcc0000000000 */
[----:B------:R-:W-:Y:S01]  /*06a0*/  @!P0 IMAD.MOV R6, RZ, RZ, R5 ;  /* 0x000000ffff068224 */ /* 0x000fe200078e0205 */
[----:B------:R-:W-:-:S04]  /*06b0*/  LOP3.LUT P0, RZ, R3, R4, RZ, 0xfc, !PT ;  /* 0x0000000403ff7212 */ /* 0x000fc8000780fcff */
[----:B------:R-:W-:Y:S01]  /*06c0*/  IADD3 R2, PT, PT, R6, 0x1, RZ ;  /* 0x0000000106027810 */ /* 0x000fe20007ffe0ff */
[----:B------:R-:W-:-:S04]  /*06d0*/  @!P1 IMAD.MOV R2, RZ, RZ, R6 ;  /* 0x000000ffff029224 */ /* 0x000fc800078e0206 */
[----:B------:R-:W-:-:S04]  /*06e0*/  VIADD R13, R2, 0x1 ;  /* 0x00000001020d7836 */ /* 0x000fc80000000000 */
[----:B------:R-:W-:Y:S01]  /*06f0*/  @!P0 IADD3 R13, PT, PT, R2, RZ, RZ ;  /* 0x000000ff020d8210 */ /* 0x000fe20007ffe0ff */
[----:B------:R-:W-:Y:S06]  /*0700*/  BRA.U UP1, `(.L_x_165) ;  /* 0xfffffff901cc7547 */ /* 0x000fec000b83ffff */
.L_x_164:
[----:B------:R-:W-:-:S09]  /*0710*/  UISETP.NE.AND UP1, UPT, UR8, URZ, UPT ;  /* 0x000000ff0800728c */ /* 0x000fd2000bf25270 */
[----:B------:R-:W-:Y:S05]  /*0720*/  BRA.U !UP1, `(.L_x_166) ;  /* 0x0000000509507547 */ /* 0x000fea000b800000 */
[----:B------:R-:W-:Y:S02]  /*0730*/  UIADD3 UR11, UPT, UPT, UR8, -0x1, URZ ;  /* 0xffffffff080b7890 */ /* 0x000fe4000fffe0ff */
[----:B------:R-:W-:Y:S02]  /*0740*/  UISETP.NE.AND UP2, UPT, UR9, URZ, UPT ;  /* 0x000000ff0900728c */ /* 0x000fe4000bf45270 */
[----:B------:R-:W-:-:S09]  /*0750*/  UISETP.GE.U32.AND UP1, UPT, UR11, 0x3, UPT ;  /* 0x000000030b00788c */ /* 0x000fd2000bf26070 */
[----:B------:R-:W-:Y:S05]  /*0760*/  BRA.U !UP1, `(.L_x_167) ;  /* 0x0000000109a07547 */ /* 0x000fea000b800000 */
[----:B------:R-:W0:Y:S01]  /*0770*/  LDC R5, c[0x0][0x394] ;  /* 0x0000e500ff057b82 */ /* 0x000e220000000800 */
[----:B------:R-:W1:Y:S01]  /*0780*/  LDCU.64 UR14, c[0x0][0x380] ;  /* 0x00007000ff0e77ac */ /* 0x000e620008000a00 */
[----:B0-----:R-:W-:-:S05]  /*0790*/  IMAD R2, R5, UR5, R12 ;  /* 0x0000000505027c24 */ /* 0x001fca000f8e020c */
[----:B-1----:R-:W-:-:S04]  /*07a0*/  IADD3 R6, P0, PT, R2, UR14, RZ ;  /* 0x0000000e02067c10 */ /* 0x002fc8000ff1e0ff */
[----:B------:R-:W-:Y:S02]  /*07b0*/  LEA.HI.X.SX32 R7, R2, UR15, 0x1, P0 ;  /* 0x0000000f02077c11 */ /* 0x000fe400080f0eff */
[----:B------:R-:W-:-:S03]  /*07c0*/  IADD3 R8, P0, PT, R6, R5, RZ ;  /* 0x0000000506087210 */ /* 0x000fc60007f1e0ff */
[----:B------:R-:W2:Y:S01]  /*07d0*/  LDG.E.U8 R14, desc[UR12][R6.64] ;  /* 0x0000000c060e7981 */ /* 0x000ea2000c1e1100 */
[----:B------:R-:W-:-:S03]  /*07e0*/  IADD3.X R9, PT, PT, R7, UR7, RZ, P0, !PT ;  /* 0x0000000707097c10 */ /* 0x000fc600087fe4ff */
[----:B------:R-:W2:Y:S01]  /*07f0*/  LDG.E.U8 R15, desc[UR12][R6.64+0x1] ;  /* 0x0000010c060f7981 */ /* 0x000ea2000c1e1100 */
[----:B------:R-:W-:-:S03]  /*0800*/  IADD3 R2, P0, PT, R8, R5, RZ ;  /* 0x0000000508027210 */ /* 0x000fc60007f1e0ff */
[----:B------:R0:W3:Y:S04]  /*0810*/  LDG.E.U8 R17, desc[UR12][R6.64+0x2] ;  /* 0x0000020c06117981 */ /* 0x0000e8000c1e1100 */
[----:B------:R-:W4:Y:S04]  /*0820*/  LDG.E.U8 R16, desc[UR12][R8.64] ;  /* 0x0000000c08107981 */ /* 0x000f28000c1e1100 */
[----:B------:R-:W4:Y:S01]  /*0830*/  LDG.E.U8 R19, desc[UR12][R8.64+0x1] ;  /* 0x0000010c08137981 */ /* 0x000f22000c1e1100 */
[----:B------:R-:W-:Y:S02]  /*0840*/  IADD3.X R3, PT, PT, R9, UR7, RZ, P0, !PT ;  /* 0x0000000709037c10 */ /* 0x000fe400087fe4ff */
[----:B------:R-:W-:Y:S01]  /*0850*/  IADD3 R4, P0, PT, R2, R5, RZ ;  /* 0x0000000502047210 */ /* 0x000fe20007f1e0ff */
[----:B------:R-:W5:Y:S03]  /*0860*/  LDG.E.U8 R21, desc[UR12][R8.64+0x2] ;  /* 0x0000020c08157981 */ /* 0x000f66000c1e1100 */
[----:B------:R-:W-:Y:S01]  /*0870*/  IADD3.X R5, PT, PT, R3, UR7, RZ, P0, !PT ;  /* 0x0000000703057c10 */ /* 0x000fe200087fe4ff */
[----:B------:R-:W5:Y:S04]  /*0880*/  LDG.E.U8 R18, desc[UR12][R2.64] ;  /* 0x0000000c02127981 */ /* 0x000f68000c1e1100 */
[----:B------:R-:W5:Y:S04]  /*0890*/  LDG.E.U8 R23, desc[UR12][R2.64+0x1] ;  /* 0x0000010c02177981 */ /* 0x000f68000c1e1100 */
[----:B------:R1:W5:Y:S04]  /*08a0*/  LDG.E.U8 R25, desc[UR12][R2.64+0x2] ;  /* 0x0000020c02197981 */ /* 0x000368000c1e1100 */
[----:B------:R-:W5:Y:S04]  /*08b0*/  LDG.E.U8 R7, desc[UR12][R4.64] ;  /* 0x0000000c04077981 */ /* 0x000f68000c1e1100 */
[----:B------:R-:W5:Y:S04]  /*08c0*/  LDG.E.U8 R20, desc[UR12][R4.64+0x1] ;  /* 0x0000010c04147981 */ /* 0x000f68000c1e1100 */
[----:B------:R-:W5:Y:S01]  /*08d0*/  LDG.E.U8 R22, desc[UR12][R4.64+0x2] ;  /* 0x0000020c04167981 */ /* 0x000f62000c1e1100 */
[----:B0-----:R-:W-:Y:S01]  /*08e0*/  VIADD R6, R13, 0x1 ;  /* 0x000000010d067836 */ /* 0x001fe20000000000 */
[----:B------:R-:W-:Y:S01]  /*08f0*/  UIADD3 UR5, UPT, UPT, UR5, 0x4, URZ ;  /* 0x0000000405057890 */ /* 0x000fe2000fffe0ff */
[----:B--2---:R-:W-:-:S05]  /*0900*/  IMAD.IADD R14, R14, 0x1, R15 ;  /* 0x000000010e0e7824 */ /* 0x004fca00078e020f */
[----:B---3--:R-:W-:Y:S01]  /*0910*/  LOP3.LUT P0, RZ, R14, R17, RZ, 0xfc, !PT ;  /* 0x000000110eff7212 */ /* 0x008fe2000780fcff */
[----:B----4-:R-:W-:-:S05]  /*0920*/  IMAD.IADD R16, R16, 0x1, R19 ;  /* 0x0000000110107824 */ /* 0x010fca00078e0213 */
[----:B-----5:R-:W-:-:S07]  /*0930*/  LOP3.LUT P1, RZ, R16, R21, RZ, 0xfc, !PT ;  /* 0x0000001510ff7212 */ /* 0x020fce000782fcff */
[----:B------:R-:W-:-:S04]  /*0940*/  @!P0 IMAD.MOV R6, RZ, RZ, R13 ;  /* 0x000000ffff068224 */ /* 0x000fc800078e020d */
[----:B-1----:R-:W-:Y:S01]  /*0950*/  VIADD R2, R6, 0x1 ;  /* 0x0000000106027836 */ /* 0x002fe20000000000 */
[----:B------:R-:W-:-:S04]  /*0960*/  IADD3 R18, PT, PT, R18, R23, RZ ;  /* 0x0000001712127210 */ /* 0x000fc80007ffe0ff */
[----:B------:R-:W-:Y:S02]  /*0970*/  LOP3.LUT P0, RZ, R18, R25, RZ, 0xfc, !PT ;  /* 0x0000001912ff7212 */ /* 0x000fe4000780fcff */
[----:B------:R-:W-:-:S05]  /*0980*/  @!P1 IADD3 R2, PT, PT, R6, RZ, RZ ;  /* 0x000000ff06029210 */ /* 0x000fca0007ffe0ff */
[----:B------:R-:W-:Y:S02]  /*0990*/  VIADD R3, R2, 0x1 ;  /* 0x0000000102037836 */ /* 0x000fe40000000000 */
[----:B------:R-:W-:-:S04]  /*09a0*/  IMAD.IADD R7, R7, 0x1, R20 ;  /* 0x0000000107077824 */ /* 0x000fc800078e0214 */
[----:B------:R-:W-:Y:S01]  /*09b0*/  @!P0 IMAD.MOV R3, RZ, RZ, R2 ;  /* 0x000000ffff038224 */ /* 0x000fe200078e0202 */
[----:B------:R-:W-:-:S03]  /*09c0*/  LOP3.LUT P1, RZ, R7, R22, RZ, 0xfc, !PT ;  /* 0x0000001607ff7212 */ /* 0x000fc6000782fcff */
[----:B------:R-:W-:-:S10]  /*09d0*/  VIADD R13, R3, 0x1 ;  /* 0x00000001030d7836 */ /* 0x000fd40000000000 */
[----:B------:R-:W-:-:S07]  /*09e0*/  @!P1 IADD3 R13, PT, PT, R3, RZ, RZ ;  /* 0x000000ff030d9210 */ /* 0x000fce0007ffe0ff */
.L_x_167:
[----:B------:R-:W-:Y:S05]  /*09f0*/  BRA.U !UP2, `(.L_x_166) ;  /* 0x000000010a9c7547 */ /* 0x000fea000b800000 */
[----:B------:R-:W-:Y:S02]  /*0a00*/  UISETP.NE.AND UP1, UPT, UR9, 0x1, UPT ;  /* 0x000000010900788c */ /* 0x000fe4000bf25270 */
[----:B------:R-:W-:-:S07]  /*0a10*/  UISETP.NE.AND UP2, UPT, UR10, URZ, UPT ;  /* 0x000000ff0a00728c */ /* 0x000fce000bf45270 */
        /* <DEDUP_REMOVED lines=9> */
[----:B------:R-:W2:Y:S04]  /*0ab0*/  LDG.E.U8 R7, desc[UR12][R2.64+0x1] ;  /* 0x0000010c02077981 */ /* 0x000ea8000c1e1100 */
[----:B------:R-:W3:Y:S04]  /*0ac0*/  LDG.E.U8 R9, desc[UR12][R2.64+0x2] ;  /* 0x0000020c02097981 */ /* 0x000ee8000c1e1100 */
[----:B------:R-:W4:Y:S04]  /*0ad0*/  LDG.E.U8 R8, desc[UR12][R4.64] ;  /* 0x0000000c04087981 */ /* 0x000f28000c1e1100 */
[----:B------:R-:W4:Y:S04]  /*0ae0*/  LDG.E.U8 R15, desc[UR12][R4.64+0x1] ;  /* 0x0000010c040f7981 */ /* 0x000f28000c1e1100 */
[----:B------:R-:W5:Y:S01]  /*0af0*/  LDG.E.U8 R17, desc[UR12][R4.64+0x2] ;  /* 0x0000020c04117981 */ /* 0x000f62000c1e1100 */
[----:B------:R-:W-:Y:S01]  /*0b00*/  UIADD3 UR5, UPT, UPT, UR5, 0x2, URZ ;  /* 0x0000000205057890 */ /* 0x000fe2000fffe0ff */
[----:B--2---:R-:W-:-:S05]  /*0b10*/  IMAD.IADD R6, R6, 0x1, R7 ;  /* 0x0000000106067824 */ /* 0x004fca00078e0207 */
[----:B---3--:R-:W-:Y:S01]  /*0b20*/  LOP3.LUT P0, RZ, R6, R9, RZ, 0xfc, !PT ;  /* 0x0000000906ff7212 */ /* 0x008fe2000780fcff */
[----:B------:R-:W-:Y:S02]  /*0b30*/  VIADD R6, R13, 0x1 ;  /* 0x000000010d067836 */ /* 0x000fe40000000000 */
[----:B----4-:R-:W-:-:S05]  /*0b40*/  IMAD.IADD R8, R8, 0x1, R15 ;  /* 0x0000000108087824 */ /* 0x010fca00078e020f */
[----:B-----5:R-:W-:-:S05]  /*0b50*/  LOP3.LUT P1, RZ, R8, R17, RZ, 0xfc, !PT ;  /* 0x0000001108ff7212 */ /* 0x020fca000782fcff */
[----:B------:R-:W-:-:S05]  /*0b60*/  @!P0 IADD3 R6, PT, PT, R13, RZ, RZ ;  /* 0x000000ff0d068210 */ /* 0x000fca0007ffe0ff */
[----:B------:R-:W-:-:S03]  /*0b70*/  VIADD R13, R6, 0x1 ;  /* 0x00000001060d7836 */ /* 0x000fc60000000000 */
[----:B------:R-:W-:-:S07]  /*0b80*/  @!P1 IMAD.MOV R13, RZ, RZ, R6 ;  /* 0x000000ffff0d9224 */ /* 0x000fce00078e0206 */
.L_x_168:
[----:B------:R-:W-:Y:S05]  /*0b90*/  BRA.U !UP2, `(.L_x_166) ;  /* 0x000000010a347547 */ /* 0x000fea000b800000 */
[----:B------:R-:W0:Y:S01]  /*0ba0*/  LDC R3, c[0x0][0x394] ;  /* 0x0000e500ff037b82 */ /* 0x000e220000000800 */
[----:B------:R-:W1:Y:S01]  /*0bb0*/  LDCU.64 UR14, c[0x0][0x380] ;  /* 0x00007000ff0e77ac */ /* 0x000e620008000a00 */
[----:B0-----:R-:W-:-:S05]  /*0bc0*/  IMAD R3, R3, UR5, R12 ;  /* 0x0000000503037c24 */ /* 0x001fca000f8e020c */
[----:B-1----:R-:W-:-:S04]  /*0bd0*/  IADD3 R2, P0, PT, R3, UR14, RZ ;  /* 0x0000000e03027c10 */ /* 0x002fc8000ff1e0ff */
[----:B------:R-:W-:-:S05]  /*0be0*/  LEA.HI.X.SX32 R3, R3, UR15, 0x1, P0 ;  /* 0x0000000f03037c11 */ /* 0x000fca00080f0eff */
[----:B------:R-:W2:Y:S04]  /*0bf0*/  LDG.E.U8 R4, desc[UR12][R2.64] ;  /* 0x0000000c02047981 */ /* 0x000ea8000c1e1100 */
[----:B------:R-:W2:Y:S04]  /*0c00*/  LDG.E.U8 R5, desc[UR12][R2.64+0x1] ;  /* 0x0000010c02057981 */ /* 0x000ea8000c1e1100 */
[----:B------:R-:W3:Y:S01]  /*0c10*/  LDG.E.U8 R7, desc[UR12][R2.64+0x2] ;  /* 0x0000020c02077981 */ /* 0x000ee2000c1e1100 */
[----:B--2---:R-:W-:-:S05]  /*0c20*/  IMAD.IADD R4, R4, 0x1, R5 ;  /* 0x0000000104047824 */ /* 0x004fca00078e0205 */
[----:B---3--:R-:W-:Y:S02]  /*0c30*/  LOP3.LUT P0, RZ, R4, R7, RZ, 0xfc, !PT ;  /* 0x0000000704ff7212 */ /* 0x008fe4000780fcff */
[----:B------:R-:W-:-:S11]  /*0c40*/  IADD3 R4, PT, PT, R13, 0x1, RZ ;  /* 0x000000010d047810 */ /* 0x000fd60007ffe0ff */
[----:B------:R-:W-:-:S04]  /*0c50*/  @!P0 IMAD.MOV R4, RZ, RZ, R13 ;  /* 0x000000ffff048224 */ /* 0x000fc800078e020d */
[----:B------:R-:W-:-:S07]  /*0c60*/  IMAD.MOV.U32 R13, RZ, RZ, R4 ;  /* 0x000000ffff0d7224 */ /* 0x000fce00078e0004 */
.L_x_166:
[----:B------:R-:W0:Y:S01]  /*0c70*/  LDCU.64 UR14, c[0x0][0x388] ;  /* 0x00007100ff0e77ac */ /* 0x000e220008000a00 */
[----:B------:R-:W-:Y:S01]  /*0c80*/  BSSY.RECONVERGENT B0, `(.L_x_169) ;  /* 0x0000152000007945 */ /* 0x000fe20003800200 */
[----:B0-----:R-:W-:-:S04]  /*0c90*/  IADD3 R2, P0, PT, R12, UR14, RZ ;  /* 0x0000000e0c027c10 */ /* 0x001fc8000ff1e0ff */
[----:B------:R-:W-:Y:S02]  /*0ca0*/  LEA.HI.X.SX32 R3, R12, UR15, 0x1, P0 ;  /* 0x0000000f0c037c11 */ /* 0x000fe400080f0eff */
[----:B------:R-:W-:-:S03]  /*0cb0*/  ISETP.NE.AND P0, PT, R13, RZ, PT ;  /* 0x000000ff0d00720c */ /* 0x000fc60003f05270 */
[----:B------:R0:W-:Y:S04]  /*0cc0*/  STG.E.U8 desc[UR12][R2.64], RZ ;  /* 0x000000ff02007986 */ /* 0x0001e8000c10110c */
[----:B------:R0:W-:Y:S04]  /*0cd0*/  STG.E.U8 desc[UR12][R2.64+0x1], RZ ;  /* 0x000001ff02007986 */ /* 0x0001e8000c10110c */
[----:B------:R0:W-:Y:S02]  /*0ce0*/  STG.E.U8 desc[UR12][R2.64+0x2], RZ ;  /* 0x000002ff02007986 */ /* 0x0001e4000c10110c */
[----:B------:R-:W-:Y:S05]  /*0cf0*/  @!P0 BRA `(.L_x_170) ;  /* 0x0000001400288947 */ /* 0x000fea0003800000 */
[----:B------:R-:W-:Y:S01]  /*0d00*/  UISETP.GE.U32.AND UP1, UPT, UR16, 0x4, UPT ;  /* 0x000000041000788c */ /* 0x000fe2000bf26070 */
[----:B------:R-:W-:Y:S01]  /*0d10*/  PRMT R8, RZ, 0x7610, R8 ;  /* 0x00007610ff087816 */ /* 0x000fe20000000008 */
[----:B------:R-:W-:Y:S01]  /*0d20*/  UMOV UR5, URZ ;  /* 0x000000ff00057c82 */ /* 0x000fe20008000000 */
[----:B------:R-:W-:Y:S02]  /*0d30*/  PRMT R6, RZ, 0x7610, R6 ;  /* 0x00007610ff067816 */ /* 0x000fe40000000006 */
[----:B------:R-:W-:-:S04]  /*0d40*/  PRMT R7, RZ, 0x7610, R7 ;  /* 0x00007610ff077816 */ /* 0x000fc80000000007 */
[----:B------:R-:W-:Y:S05]  /*0d50*/  BRA.U !UP1, `(.L_x_171) ;  /* 0x0000000909b87547 */ /* 0x000fea000b800000 */
[----:B------:R-:W1:Y:S01]  /*0d60*/  I2F.U32.RP R8, R13 ;  /* 0x0000000d00087306 */ /* 0x000e620000209000 */
[----:B------:R-:W2:Y:S01]  /*0d70*/  LDC R15, c[0x0][0x394] ;  /* 0x0000e500ff0f7b82 */ /* 0x000ea20000000800 */
[----:B------:R-:W-:Y:S01]  /*0d80*/  ISETP.NE.U32.AND P0, PT, R13, RZ, PT ;  /* 0x000000ff0d00720c */ /* 0x000fe20003f05070 */
[----:B------:R-:W3:Y:S01]  /*0d90*/  LDCU.64 UR14, c[0x0][0x380] ;  /* 0x00007000ff0e77ac */ /* 0x000ee20008000a00 */
[----:B------:R-:W-:-:S04]  /*0da0*/  UMOV UR5, URZ ;  /* 0x000000ff00057c82 */ /* 0x000fc80008000000 */
[----:B-1----:R-:W1:Y:S02]  /*0db0*/  MUFU.RCP R8, R8 ;  /* 0x0000000800087308 */ /* 0x002e640000001000 */
[----:B-1----:R-:W-:Y:S01]  /*0dc0*/  VIADD R4, R8, 0xffffffe ;  /* 0x0ffffffe08047836 */ /* 0x002fe20000000000 */
[----:B------:R-:W-:-:S05]  /*0dd0*/  PRMT R8, RZ, 0x7610, R8 ;  /* 0x00007610ff087816 */ /* 0x000fca0000000008 */
[----:B------:R1:W4:Y:S02]  /*0de0*/  F2I.FTZ.U32.TRUNC.NTZ R5, R4 ;  /* 0x0000000400057305 */ /* 0x000324000021f000 */
[----:B-1----:R-:W-:Y:S01]  /*0df0*/  IMAD.MOV.U32 R4, RZ, RZ, RZ ;  /* 0x000000ffff047224 */ /* 0x002fe200078e00ff */
[----:B----4-:R-:W-:-:S05]  /*0e00*/  IADD3 R14, PT, PT, RZ, -R5, RZ ;  /* 0x80000005ff0e7210 */ /* 0x010fca0007ffe0ff */
[----:B------:R-:W-:-:S04]  /*0e10*/  IMAD R9, R14, R13, RZ ;  /* 0x0000000d0e097224 */ /* 0x000fc800078e02ff */
[----:B------:R-:W-:Y:S01]  /*0e20*/  IMAD.HI.U32 R14, R5, R9, R4 ;  /* 0x00000009050e7227 */ /* 0x000fe200078e0004 */
[----:B--23--:R-:W-:-:S07]  /*0e30*/  LOP3.LUT R9, RZ, R13, RZ, 0x33, !PT ;  /* 0x0000000dff097212 */ /* 0x00cfce00078e33ff */
.L_x_172:
[----:B------:R-:W-:-:S05]  /*0e40*/  IMAD R5, R15, UR5, R12 ;  /* 0x000000050f057c24 */ /* 0x000fca000f8e020c */
[----:B------:R-:W-:-:S04]  /*0e50*/  IADD3 R4, P1, PT, R5, UR14, RZ ;  /* 0x0000000e05047c10 */ /* 0x000fc8000ff3e0ff */
[----:B------:R-:W-:-:S05]  /*0e60*/  LEA.HI.X.SX32 R5, R5, UR15, 0x1, P1 ;  /* 0x0000000f05057c11 */ /* 0x000fca00088f0eff */
[----:B------:R-:W2:Y:S02]  /*0e70*/  LDG.E.U8 R16, desc[UR12][R4.64] ;  /* 0x0000000c04107981 */ /* 0x000ea4000c1e1100 */
[----:B--2---:R-:W-:-:S04]  /*0e80*/  IMAD.HI.U32 R18, R14, R16, RZ ;  /* 0x000000100e127227 */ /* 0x004fc800078e00ff */
[----:B-1----:R-:W-:-:S04]  /*0e90*/  IMAD.MOV R17, RZ, RZ, -R18 ;  /* 0x000000ffff117224 */ /* 0x002fc800078e0a12 */
[----:B------:R-:W-:-:S05]  /*0ea0*/  IMAD R16, R13, R17, R16 ;  /* 0x000000110d107224 */ /* 0x000fca00078e0210 */
[----:B------:R-:W-:-:S13]  /*0eb0*/  ISETP.GE.U32.AND P1, PT, R16, R13, PT ;  /* 0x0000000d1000720c */ /* 0x000fda0003f26070 */
[----:B------:R-:W-:Y:S01]  /*0ec0*/  @P1 IMAD.IADD R16, R16, 0x1, -R13 ;  /* 0x0000000110101824 */ /* 0x000fe200078e0a0d */
[----:B------:R-:W-:-:S04]  /*0ed0*/  @P1 IADD3 R18, PT, PT, R18, 0x1, RZ ;  /* 0x0000000112121810 */ /* 0x000fc80007ffe0ff */
[----:B------:R-:W-:-:S13]  /*0ee0*/  ISETP.GE.U32.AND P2, PT, R16, R13, PT ;  /* 0x0000000d1000720c */ /* 0x000fda0003f46070 */
[----:B------:R-:W-:-:S05]  /*0ef0*/  @P2 VIADD R18, R18, 0x1 ;  /* 0x0000000112122836 */ /* 0x000fca0000000000 */
[----:B------:R-:W-:-:S05]  /*0f00*/  SEL R18, R9, R18, !P0 ;  /* 0x0000001209127207 */ /* 0x000fca0004000000 */
[----:B------:R-:W-:-:S05]  /*0f10*/  IMAD.IADD R17, R18, 0x1, R7 ;  /* 0x0000000112117824 */ /* 0x000fca00078e0207 */
[----:B------:R1:W-:Y:S04]  /*0f20*/  STG.E.U8 desc[UR12][R2.64], R17 ;  /* 0x0000001102007986 */ /* 0x0003e8000c10110c */
[----:B------:R-:W2:Y:S02]  /*0f30*/  LDG.E.U8 R7, desc[UR12][R4.64+0x1] ;  /* 0x0000010c04077981 */ /* 0x000ea4000c1e1100 */
[----:B--2---:R-:W-:-:S04]  /*0f40*/  IMAD.HI.U32 R16, R14, R7, RZ ;  /* 0x000000070e107227 */ /* 0x004fc800078e00ff */
[----:B------:R-:W-:-:S04]  /*0f50*/  IMAD.MOV R18, RZ, RZ, -R16 ;  /* 0x000000ffff127224 */ /* 0x000fc800078e0a10 */
[----:B------:R-:W-:-:S05]  /*0f60*/  IMAD R18, R13, R18, R7 ;  /* 0x000000120d127224 */ /* 0x000fca00078e0207 */
[----:B------:R-:W-:-:S13]  /*0f70*/  ISETP.GE.U32.AND P1, PT, R18, R13, PT ;  /* 0x0000000d1200720c */ /* 0x000fda0003f26070 */
[----:B------:R-:W-:Y:S01]  /*0f80*/  @P1 IADD3 R18, PT, PT, R18, -R13, RZ ;  /* 0x8000000d12121210 */ /* 0x000fe20007ffe0ff */
[----:B------:R-:W-:-:S03]  /*0f90*/  @P1 VIADD R16, R16, 0x1 ;  /* 0x0000000110101836 */ /* 0x000fc60000000000 */
[----:B------:R-:W-:-:S13]  /*0fa0*/  ISETP.GE.U32.AND P2, PT, R18, R13, PT ;  /* 0x0000000d1200720c */ /* 0x000fda0003f46070 */
[----:B------:R-:W-:-:S05]  /*0fb0*/  @P2 VIADD R16, R16, 0x1 ;  /* 0x0000000110102836 */ /* 0x000fca0000000000 */
[----:B------:R-:W-:-:S05]  /*0fc0*/  SEL R19, R9, R16, !P0 ;  /* 0x0000001009137207 */ /* 0x000fca0004000000 */
[----:B------:R-:W-:-:S05]  /*0fd0*/  IMAD.IADD R19, R19, 0x1, R6 ;  /* 0x0000000113137824 */ /* 0x000fca00078e0206 */
[----:B------:R2:W-:Y:S04]  /*0fe0*/  STG.E.U8 desc[UR12][R2.64+0x1], R19 ;  /* 0x0000011302007986 */ /* 0x0005e8000c10110c */
[----:B------:R-:W3:Y:S02]  /*0ff0*/  LDG.E.U8 R6, desc[UR12][R4.64+0x2] ;  /* 0x0000020c04067981 */ /* 0x000ee4000c1e1100 */
[----:B---3--:R-:W-:-:S05]  /*1000*/  IMAD.HI.U32 R16, R14, R6, RZ ;  /* 0x000000060e107227 */ /* 0x008fca00078e00ff */
[----:B------:R-:W-:-:S05]  /*1010*/  IADD3 R7, PT, PT, -R16, RZ, RZ ;  /* 0x000000ff10077210 */ /* 0x000fca0007ffe1ff */
[----:B------:R-:W-:-:S05]  /*1020*/  IMAD R6, R13, R7, R6 ;  /* 0x000000070d067224 */ /* 0x000fca00078e0206 */
[----:B------:R-:W-:-:S13]  /*1030*/  ISETP.GE.U32.AND P1, PT, R6, R13, PT ;  /* 0x0000000d0600720c */ /* 0x000fda0003f26070 */
[----:B------:R-:W-:Y:S02]  /*1040*/  @P1 IMAD.IADD R6, R6, 0x1, -R13 ;  /* 0x0000000106061824 */ /* 0x000fe400078e0a0d */
[----:B------:R-:W-:-:S03]  /*1050*/  @P1 VIADD R16, R16, 0x1 ;  /* 0x0000000110101836 */ /* 0x000fc60000000000 */
[----:B------:R-:W-:Y:S02]  /*1060*/  ISETP.GE.U32.AND P2, PT, R6, R13, PT ;  /* 0x0000000d0600720c */ /* 0x000fe40003f46070 */
[----:B------:R-:W-:-:S04]  /*1070*/  IADD3 R6, P1, PT, R4, R15, RZ ;  /* 0x0000000f04067210 */ /* 0x000fc80007f3e0ff */
[----:B------:R-:W-:-:S07]  /*1080*/  IADD3.X R7, PT, PT, R5, UR7, RZ, P1, !PT ;  /* 0x0000000705077c10 */ /* 0x000fce0008ffe4ff */
[----:B------:R-:W-:-:S05]  /*1090*/  @P2 VIADD R16, R16, 0x1 ;  /* 0x0000000110102836 */ /* 0x000fca0000000000 */
[----:B------:R-:W-:-:S04]  /*10a0*/  SEL R21, R9, R16, !P0 ;  /* 0x0000001009157207 */ /* 0x000fc80004000000 */
[----:B------:R-:W-:-:S05]  /*10b0*/  IADD3 R21, PT, PT, R21, R8, RZ ;  /* 0x0000000815157210 */ /* 0x000fca0007ffe0ff */
[----:B------:R3:W-:Y:S04]  /*10c0*/  STG.E.U8 desc[UR12][R2.64+0x2], R21 ;  /* 0x0000021502007986 */ /* 0x0007e8000c10110c */
[----:B------:R-:W4:Y:S02]  /*10d0*/  LDG.E.U8 R4, desc[UR12][R6.64] ;  /* 0x0000000c06047981 */ /* 0x000f24000c1e1100 */
[----:B----4-:R-:W-:-:S04]  /*10e0*/  IMAD.HI.U32 R8, R14, R4, RZ ;  /* 0x000000040e087227 */ /* 0x010fc800078e00ff */
[----:B------:R-:W-:-:S04]  /*10f0*/  IMAD.MOV R5, RZ, RZ, -R8 ;  /* 0x000000ffff057224 */ /* 0x000fc800078e0a08 */
[----:B------:R-:W-:-:S05]  /*1100*/  IMAD R4, R13, R5, R4 ;  /* 0x000000050d047224 */ /* 0x000fca00078e0204 */
[----:B------:R-:W-:-:S13]  /*1110*/  ISETP.GE.U32.AND P1, PT, R4, R13, PT ;  /* 0x0000000d0400720c */ /* 0x000fda0003f26070 */
[----:B------:R-:W-:Y:S02]  /*1120*/  @P1 IMAD.IADD R4, R4, 0x1, -R13 ;  /* 0x0000000104041824 */ /* 0x000fe400078e0a0d */
[----:B------:R-:W-:-:S03]  /*1130*/  @P1 VIADD R8, R8, 0x1 ;  /* 0x0000000108081836 */ /* 0x000fc60000000000 */
[----:B------:R-:W-:-:S13]  /*1140*/  ISETP.GE.U32.AND P2, PT, R4, R13, PT ;  /* 0x0000000d0400720c */ /* 0x000fda0003f46070 */
[----:B------:R-:W-:-:S04]  /*1150*/  @P2 IADD3 R8, PT, PT, R8, 0x1, RZ ;  /* 0x0000000108082810 */ /* 0x000fc80007ffe0ff */
[----:B------:R-:W-:-:S05]  /*1160*/  SEL R8, R9, R8, !P0 ;  /* 0x0000000809087207 */ /* 0x000fca0004000000 */
[----:B-1----:R-:W-:-:S05]  /*1170*/  IMAD.IADD R17, R17, 0x1, R8 ;  /* 0x0000000111117824 */ /* 0x002fca00078e0208 */
[----:B------:R1:W-:Y:S04]  /*1180*/  STG.E.U8 desc[UR12][R2.64], R17 ;  /* 0x0000001102007986 */ /* 0x0003e8000c10110c */
[----:B------:R-:W4:Y:S02]  /*1190*/  LDG.E.U8 R4, desc[UR12][R6.64+0x1] ;  /* 0x0000010c06047981 */ /* 0x000f24000c1e1100 */
[----:B----4-:R-:W-:-:S04]  /*11a0*/  IMAD.HI.U32 R8, R14, R4, RZ ;  /* 0x000000040e087227 */ /* 0x010fc800078e00ff */
[----:B------:R-:W-:-:S04]  /*11b0*/  IMAD.MOV R5, RZ, RZ, -R8 ;  /* 0x000000ffff057224 */ /* 0x000fc800078e0a08 */
[----:B------:R-:W-:-:S05]  /*11c0*/  IMAD R4, R13, R5, R4 ;  /* 0x000000050d047224 */ /* 0x000fca00078e0204 */
[----:B------:R-:W-:-:S13]  /*11d0*/  ISETP.GE.U32.AND P1, PT, R4, R13, PT ;  /* 0x0000000d0400720c */ /* 0x000fda0003f26070 */
[----:B------:R-:W-:Y:S01]  /*11e0*/  @P1 IMAD.IADD R4, R4, 0x1, -R13 ;  /* 0x0000000104041824 */ /* 0x000fe200078e0a0d */
[----:B------:R-:W-:-:S04]  /*11f0*/  @P1 IADD3 R8, PT, PT, R8, 0x1, RZ ;  /* 0x0000000108081810 */ /* 0x000fc80007ffe0ff */
[----:B------:R-:W-:-:S13]  /*1200*/  ISETP.GE.U32.AND P2, PT, R4, R13, PT ;  /* 0x0000000d0400720c */ /* 0x000fda0003f46070 */
[----:B------:R-:W-:-:S05]  /*1210*/  @P2 VIADD R8, R8, 0x1 ;  /* 0x0000000108082836 */ /* 0x000fca0000000000 */
[----:B------:R-:W-:-:S05]  /*1220*/  SEL R8, R9, R8, !P0 ;  /* 0x0000000809087207 */ /* 0x000fca0004000000 */
[----:B--2---:R-:W-:-:S05]  /*1230*/  IMAD.IADD R19, R19, 0x1, R8 ;  /* 0x0000000113137824 */ /* 0x004fca00078e0208 */
[----:B------:R2:W-:Y:S04]  /*1240*/  STG.E.U8 desc[UR12][R2.64+0x1], R19 ;  /* 0x0000011302007986 */ /* 0x0005e8000c10110c */
[----:B------:R-:W4:Y:S02]  /*1250*/  LDG.E.U8 R4, desc[UR12][R6.64+0x2] ;  /* 0x0000020c06047981 */ /* 0x000f24000c1e1100 */
[----:B----4-:R-:W-:-:S04]  /*1260*/  IMAD.HI.U32 R8, R14, R4, RZ ;  /* 0x000000040e087227 */ /* 0x010fc800078e00ff */
[----:B------:R-:W-:-:S04]  /*1270*/  IMAD.MOV R5, RZ, RZ, -R8 ;  /* 0x000000ffff057224 */ /* 0x000fc800078e0a08 */
[----:B------:R-:W-:-:S05]  /*1280*/  IMAD R4, R13, R5, R4 ;  /* 0x000000050d047224 */ /* 0x000fca00078e0204 */
[----:B------:R-:W-:-:S13]  /*1290*/  ISETP.GE.U32.AND P1, PT, R4, R13, PT ;  /* 0x0000000d0400720c */ /* 0x000fda0003f26070 */
[----:B------:R-:W-:Y:S01]  /*12a0*/  @P1 IADD3 R4, PT, PT, R4, -R13, RZ ;  /* 0x8000000d04041210 */ /* 0x000fe20007ffe0ff */
[----:B------:R-:W-:-:S03]  /*12b0*/  @P1 VIADD R8, R8, 0x1 ;  /* 0x0000000108081836 */ /* 0x000fc60000000000 */
[----:B------:R-:W-:Y:S02]  /*12c0*/  ISETP.GE.U32.AND P2, PT, R4, R13, PT ;  /* 0x0000000d0400720c */ /* 0x000fe40003f46070 */
[----:B------:R-:W-:-:S04]  /*12d0*/  IADD3 R4, P1, PT, R6, R15, RZ ;  /* 0x0000000f06047210 */ /* 0x000fc80007f3e0ff */
[----:B------:R-:W-:-:S07]  /*12e0*/  IADD3.X R5, PT, PT, R7, UR7, RZ, P1, !PT ;  /* 0x0000000707057c10 */ /* 0x000fce0008ffe4ff */
[----:B------:R-:W-:-:S05]  /*12f0*/  @P2 VIADD R8, R8, 0x1 ;  /* 0x0000000108082836 */ /* 0x000fca0000000000 */
[----:B------:R-:W-:-:S05]  /*1300*/  SEL R8, R9, R8, !P0 ;  /* 0x0000000809087207 */ /* 0x000fca0004000000 */
[----:B---3--:R-:W-:-:S05]  /*1310*/  IMAD.IADD R21, R21, 0x1, R8 ;  /* 0x0000000115157824 */ /* 0x008fca00078e0208 */
[----:B------:R3:W-:Y:S04]  /*1320*/  STG.E.U8 desc[UR12][R2.64+0x2], R21 ;  /* 0x0000021502007986 */ /* 0x0007e8000c10110c */
[----:B------:R-:W4:Y:S02]  /*1330*/  LDG.E.U8 R6, desc[UR12][R4.64] ;  /* 0x0000000c04067981 */ /* 0x000f24000c1e1100 */
[----:B----4-:R-:W-:-:S05]  /*1340*/  IMAD.HI.U32 R8, R14, R6, RZ ;  /* 0x000000060e087227 */ /* 0x010fca00078e00ff */
[----:B------:R-:W-:-:S05]  /*1350*/  IADD3 R7, PT, PT, -R8, RZ, RZ ;  /* 0x000000ff08077210 */ /* 0x000fca0007ffe1ff */
[----:B------:R-:W-:-:S05]  /*1360*/  IMAD R6, R13, R7, R6 ;  /* 0x000000070d067224 */ /* 0x000fca00078e0206 */
[----:B------:R-:W-:-:S13]  /*1370*/  ISETP.GE.U32.AND P1, PT, R6, R13, PT ;  /* 0x0000000d0600720c */ /* 0x000fda0003f26070 */
[----:B------:R-:W-:Y:S02]  /*1380*/  @P1 IMAD.IADD R6, R6, 0x1, -R13 ;  /* 0x0000000106061824 */ /* 0x000fe400078e0a0d */
[----:B------:R-:W-:-:S03]  /*1390*/  @P1 VIADD R8, R8, 0x1 ;  /* 0x0000000108081836 */ /* 0x000fc60000000000 */
[----:B------:R-:W-:-:S13]  /*13a0*/  ISETP.GE.U32.AND P2, PT, R6, R13, PT ;  /* 0x0000000d0600720c */ /* 0x000fda0003f46070 */
[----:B------:R-:W-:-:S05]  /*13b0*/  @P2 VIADD R8, R8, 0x1 ;  /* 0x0000000108082836 */ /* 0x000fca0000000000 */
[----:B------:R-:W-:-:S04]  /*13c0*/  SEL R8, R9, R8, !P0 ;  /* 0x0000000809087207 */ /* 0x000fc80004000000 */
[----:B-1----:R-:W-:-:S05]  /*13d0*/  IADD3 R17, PT, PT, R17, R8, RZ ;  /* 0x0000000811117210 */ /* 0x002fca0007ffe0ff */
        /* <DEDUP_REMOVED lines=37> */
[----:B-1----:R-:W-:-:S05]  /*1630*/  IMAD.IADD R17, R17, 0x1, R8 ;  /* 0x0000000111117824 */ /* 0x002fca00078e0208 */
        /* <DEDUP_REMOVED lines=11> */
[----:B--2---:R-:W-:-:S05]  /*16f0*/  IADD3 R19, PT, PT, R19, R8, RZ ;  /* 0x0000000813137210 */ /* 0x004fca0007ffe0ff */
[----:B------:R1:W-:Y:S04]  /*1700*/  STG.E.U8 desc[UR12][R2.64+0x1], R19 ;  /* 0x0000011302007986 */ /* 0x0003e8000c10110c */
[----:B------:R2:W4:Y:S01]  /*1710*/  LDG.E.U8 R6, desc[UR12][R6.64+0x2] ;  /* 0x0000020c06067981 */ /* 0x000522000c1e1100 */
[----:B------:R-:W-:-:S04]  /*1720*/  UIADD3 UR5, UPT, UPT, UR5, 0x4, URZ ;  /* 0x0000000405057890 */ /* 0x000fc8000fffe0ff */
[----:B------:R-:W-:Y:S01]  /*1730*/  UISETP.NE.AND UP1, UPT, UR5, UR6, UPT ;  /* 0x000000060500728c */ /* 0x000fe2000bf25270 */
[----:B--2---:R-:W-:Y:S01]  /*1740*/  PRMT R7, R17, 0x7610, R7 ;  /* 0x0000761011077816 */ /* 0x004fe20000000007 */
[----:B----4-:R-:W-:-:S04]  /*1750*/  IMAD.HI.U32 R4, R14, R6, RZ ;  /* 0x000000060e047227 */ /* 0x010fc800078e00ff */
[----:B------:R-:W-:-:S04]  /*1760*/  IMAD.MOV R8, RZ, RZ, -R4 ;  /* 0x000000ffff087224 */ /* 0x000fc800078e0a04 */
[--C-:B------:R-:W-:Y:S01]  /*1770*/  IMAD R8, R13, R8, R6.reuse ;  /* 0x000000080d087224 */ /* 0x100fe200078e0206 */
[----:B------:R-:W-:-:S04]  /*1780*/  PRMT R6, R19, 0x7610, R6 ;  /* 0x0000761013067816 */ /* 0x000fc80000000006 */
[----:B------:R-:W-:-:S13]  /*1790*/  ISETP.GE.U32.AND P1, PT, R8, R13, PT ;  /* 0x0000000d0800720c */ /* 0x000fda0003f26070 */
[----:B------:R-:W-:Y:S02]  /*17a0*/  @P1 IMAD.IADD R8, R8, 0x1, -R13 ;  /* 0x0000000108081824 */ /* 0x000fe400078e0a0d */
[----:B------:R-:W-:-:S03]  /*17b0*/  @P1 VIADD R4, R4, 0x1 ;  /* 0x0000000104041836 */ /* 0x000fc60000000000 */
[----:B------:R-:W-:-:S13]  /*17c0*/  ISETP.GE.U32.AND P2, PT, R8, R13, PT ;  /* 0x0000000d0800720c */ /* 0x000fda0003f46070 */
[----:B------:R-:W-:-:S04]  /*17d0*/  @P2 IADD3 R4, PT, PT, R4, 0x1, RZ ;  /* 0x0000000104042810 */ /* 0x000fc80007ffe0ff */
[----:B------:R-:W-:-:S05]  /*17e0*/  SEL R4, R9, R4, !P0 ;  /* 0x0000000409047207 */ /* 0x000fca0004000000 */
[----:B---3--:R-:W-:-:S05]  /*17f0*/  IMAD.IADD R21, R21, 0x1, R4 ;  /* 0x0000000115157824 */ /* 0x008fca00078e0204 */
[----:B------:R1:W-:Y:S01]  /*1800*/  STG.E.U8 desc[UR12][R2.64+0x2], R21 ;  /* 0x0000021502007986 */ /* 0x0003e2000c10110c */
[----:B------:R-:W-:Y:S01]  /*1810*/  PRMT R8, R21, 0x7610, R8 ;  /* 0x0000761015087816 */ /* 0x000fe20000000008 */
[----:B------:R-:W-:Y:S06]  /*1820*/  BRA.U UP1, `(.L_x_172) ;  /* 0xfffffff501847547 */ /* 0x000fec000b83ffff */
[----:B------:R-:W-:-:S05]  /*1830*/  UMOV UR5, UR6 ;  /* 0x0000000600057c82 */ /* 0x000fca0008000000 */
.L_x_171:
[----:B------:R-:W-:-:S09]  /*1840*/  UISETP.NE.AND UP1, UPT, UR9, URZ, UPT ;  /* 0x000000ff0900728c */ /* 0x000fd2000bf25270 */
[----:B------:R-:W-:Y:S05]  /*1850*/  BRA.U !UP1, `(.L_x_170) ;  /* 0x0000000909507547 */ /* 0x000fea000b800000 */
[----:B------:R-:W-:Y:S02]  /*1860*/  UISETP.NE.AND UP1, UPT, UR9, 0x1, UPT ;  /* 0x000000010900788c */ /* 0x000fe4000bf25270 */
[----:B------:R-:W-:-:S07]  /*1870*/  UISETP.NE.AND UP2, UPT, UR10, URZ, UPT ;  /* 0x000000ff0a00728c */ /* 0x000fce000bf45270 */
[----:B------:R-:W-:Y:S05]  /*1880*/  BRA.U !UP1, `(.L_x_173) ;  /* 0x0000000509747547 */ /* 0x000fea000b800000 */
[----:B------:R-:W2:Y:S01]  /*1890*/  LDC R15, c[0x0][0x394] ;  /* 0x0000e500ff0f7b82 */ /* 0x000ea20000000800 */
[----:B------:R-:W3:Y:S01]  /*18a0*/  LDCU.64 UR14, c[0x0][0x380] ;  /* 0x00007000ff0e77ac */ /* 0x000ee20008000a00 */
[----:B--2---:R-:W-:-:S05]  /*18b0*/  IMAD R5, R15, UR5, R12 ;  /* 0x000000050f057c24 */ /* 0x004fca000f8e020c */
[----:B---3--:R-:W-:-:S04]  /*18c0*/  IADD3 R4, P0, PT, R5, UR14, RZ ;  /* 0x0000000e05047c10 */ /* 0x008fc8000ff1e0ff */
[----:B------:R-:W-:-:S05]  /*18d0*/  LEA.HI.X.SX32 R5, R5, UR15, 0x1, P0 ;  /* 0x0000000f05057c11 */ /* 0x000fca00080f0eff */
[----:B------:R-:W2:Y:S01]  /*18e0*/  LDG.E.U8 R14, desc[UR12][R4.64] ;  /* 0x0000000c040e7981 */ /* 0x000ea2000c1e1100 */
[----:B------:R-:W3:Y:S08]  /*18f0*/  I2F.U32.RP R18, R13 ;  /* 0x0000000d00127306 */ /* 0x000ef00000209000 */
[----:B---3--:R-:W1:Y:S02]  /*1900*/  MUFU.RCP R18, R18 ;  /* 0x0000001200127308 */ /* 0x008e640000001000 */
[----:B-1----:R-:W-:-:S06]  /*1910*/  VIADD R19, R18, 0xffffffe ;  /* 0x0ffffffe12137836 */ /* 0x002fcc0000000000 */
[----:B------:R-:W1:Y:S02]  /*1920*/  F2I.FTZ.U32.TRUNC.NTZ R17, R19 ;  /* 0x0000001300117305 */ /* 0x000e64000021f000 */
[----:B-1----:R-:W-:-:S04]  /*1930*/  IMAD.MOV R16, RZ, RZ, -R17 ;  /* 0x000000ffff107224 */ /* 0x002fc800078e0a11 */
[----:B------:R-:W-:Y:S02]  /*1940*/  IMAD R9, R16, R13, RZ ;  /* 0x0000000d10097224 */ /* 0x000fe400078e02ff */
[----:B------:R-:W-:-:S05]  /*1950*/  HFMA2 R16, -RZ, RZ, 0, 0 ;  /* 0x00000000ff107431 */ /* 0x000fca00000001ff */
[----:B------:R-:W-:-:S06]  /*1960*/  IMAD.HI.U32 R9, R17, R9, R16 ;  /* 0x0000000911097227 */ /* 0x000fcc00078e0010 */
[----:B--2---:R-:W-:-:S04]  /*1970*/  IMAD.HI.U32 R17, R9, R14, RZ ;  /* 0x0000000e09117227 */ /* 0x004fc800078e00ff */
[----:B------:R-:W-:-:S04]  /*1980*/  IMAD.MOV R16, RZ, RZ, -R17 ;  /* 0x000000ffff107224 */ /* 0x000fc800078e0a11 */
[----:B------:R-:W-:-:S05]  /*1990*/  IMAD R14, R13, R16, R14 ;  /* 0x000000100d0e7224 */ /* 0x000fca00078e020e */
[----:B------:R-:W-:-:S13]  /*19a0*/  ISETP.GE.U32.AND P0, PT, R14, R13, PT ;  /* 0x0000000d0e00720c */ /* 0x000fda0003f06070 */
[----:B------:R-:W-:Y:S02]  /*19b0*/  @P0 IMAD.IADD R14, R14, 0x1, -R13 ;  /* 0x000000010e0e0824 */ /* 0x000fe400078e0a0d */
[----:B------:R-:W-:Y:S01]  /*19c0*/  @P0 VIADD R17, R17, 0x1 ;  /* 0x0000000111110836 */ /* 0x000fe20000000000 */
[----:B------:R-:W-:Y:S02]  /*19d0*/  ISETP.NE.U32.AND P0, PT, R13, RZ, PT ;  /* 0x000000ff0d00720c */ /* 0x000fe40003f05070 */
[-C--:B------:R-:W-:Y:S02]  /*19e0*/  ISETP.GE.U32.AND P1, PT, R14, R13.reuse, PT ;  /* 0x0000000d0e00720c */ /* 0x080fe40003f26070 */
[----:B------:R-:W-:-:S11]  /*19f0*/  LOP3.LUT R14, RZ, R13, RZ, 0x33, !PT ;  /* 0x0000000dff0e7212 */ /* 0x000fd600078e33ff */
[----:B------:R-:W-:-:S04]  /*1a00*/  @P1 IADD3 R17, PT, PT, R17, 0x1, RZ ;  /* 0x0000000111111810 */ /* 0x000fc80007ffe0ff */
        /* <DEDUP_REMOVED lines=15> */
[----:B------:R-:W3:Y:S02]  /*1b00*/  LDG.E.U8 R6, desc[UR12][R4.64+0x2] ;  /* 0x0000020c04067981 */ /* 0x000ee4000c1e1100 */
[----:B---3--:R-:W-:-:S04]  /*1b10*/  IMAD.HI.U32 R7, R9, R6, RZ ;  /* 0x0000000609077227 */ /* 0x008fc800078e00ff */
[----:B------:R-:W-:-:S04]  /*1b20*/  IMAD.MOV R16, RZ, RZ, -R7 ;  /* 0x000000ffff107224 */ /* 0x000fc800078e0a07 */
[----:B------:R-:W-:-:S05]  /*1b30*/  IMAD R6, R13, R16, R6 ;  /* 0x000000100d067224 */ /* 0x000fca00078e0206 */
[----:B------:R-:W-:-:S13]  /*1b40*/  ISETP.GE.U32.AND P1, PT, R6, R13, PT ;  /* 0x0000000d0600720c */ /* 0x000fda0003f26070 */
[----:B------:R-:W-:Y:S01]  /*1b50*/  @P1 IADD3 R6, PT, PT, R6, -R13, RZ ;  /* 0x8000000d06061210 */ /* 0x000fe20007ffe0ff */
[----:B------:R-:W-:-:S03]  /*1b60*/  @P1 VIADD R7, R7, 0x1 ;  /* 0x0000000107071836 */ /* 0x000fc60000000000 */
[----:B------:R-:W-:Y:S02]  /*1b70*/  ISETP.GE.U32.AND P2, PT, R6, R13, PT ;  /* 0x0000000d0600720c */ /* 0x000fe40003f46070 */
[----:B------:R-:W-:-:S11]  /*1b80*/  IADD3 R6, P1, PT, R4, R15, RZ ;  /* 0x0000000f04067210 */ /* 0x000fd60007f3e0ff */
[----:B------:R-:W-:-:S05]  /*1b90*/  @P2 VIADD R7, R7, 0x1 ;  /* 0x0000000107072836 */ /* 0x000fca0000000000 */
[----:B------:R-:W-:Y:S02]  /*1ba0*/  SEL R15, R14, R7, !P0 ;  /* 0x000000070e0f7207 */ /* 0x000fe40004000000 */
[----:B------:R-:W-:-:S03]  /*1bb0*/  IADD3.X R7, PT, PT, R5, UR7, RZ, P1, !PT ;  /* 0x0000000705077c10 */ /* 0x000fc60008ffe4ff */
[----:B------:R-:W-:-:S05]  /*1bc0*/  IMAD.IADD R5, R8, 0x1, R15 ;  /* 0x0000000108057824 */ /* 0x000fca00078e020f */
        /* <DEDUP_REMOVED lines=13> */
[----:B------:R-:W5:Y:S02]  /*1ca0*/  LDG.E.U8 R4, desc[UR12][R6.64+0x1] ;  /* 0x0000010c06047981 */ /* 0x000f64000c1e1100 */
[----:B-----5:R-:W-:-:S04]  /*1cb0*/  IMAD.HI.U32 R15, R9, R4, RZ ;  /* 0x00000004090f7227 */ /* 0x020fc800078e00ff */
        /* <DEDUP_REMOVED lines=10> */
[----:B------:R1:W2:Y:S01]  /*1d60*/  LDG.E.U8 R6, desc[UR12][R6.64+0x2] ;  /* 0x0000020c06067981 */ /* 0x0002a2000c1e1100 */
[----:B------:R-:W-:Y:S01]  /*1d70*/  UIADD3 UR5, UPT, UPT, UR5, 0x2, URZ ;  /* 0x0000000205057890 */ /* 0x000fe2000fffe0ff */
[----:B-1----:R-:W-:Y:S01]  /*1d80*/  PRMT R7, R17, 0x7610, R7 ;  /* 0x0000761011077816 */ /* 0x002fe20000000007 */
[----:B--2---:R-:W-:-:S04]  /*1d90*/  IMAD.HI.U32 R9, R9, R6, RZ ;  /* 0x0000000609097227 */ /* 0x004fc800078e00ff */
[----:B------:R-:W-:-:S04]  /*1da0*/  IMAD.MOV R4, RZ, RZ, -R9 ;  /* 0x000000ffff047224 */ /* 0x000fc800078e0a09 */
[--C-:B------:R-:W-:Y:S01]  /*1db0*/  IMAD R4, R13, R4, R6.reuse ;  /* 0x000000040d047224 */ /* 0x100fe200078e0206 */
[----:B------:R-:W-:-:S04]  /*1dc0*/  PRMT R6, R19, 0x7610, R6 ;  /* 0x0000761013067816 */ /* 0x000fc80000000006 */
[----:B------:R-:W-:-:S13]  /*1dd0*/  ISETP.GE.U32.AND P1, PT, R4, R13, PT ;  /* 0x0000000d0400720c */ /* 0x000fda0003f26070 */
[----:B------:R-:W-:Y:S01]  /*1de0*/  @P1 IMAD.IADD R4, R4, 0x1, -R13 ;  /* 0x0000000104041824 */ /* 0x000fe200078e0a0d */
[----:B------:R-:W-:-:S04]  /*1df0*/  @P1 IADD3 R9, PT, PT, R9, 0x1, RZ ;  /* 0x0000000109091810 */ /* 0x000fc80007ffe0ff */
[----:B------:R-:W-:-:S13]  /*1e00*/  ISETP.GE.U32.AND P2, PT, R4, R13, PT ;  /* 0x0000000d0400720c */ /* 0x000fda0003f46070 */
[----:B------:R-:W-:-:S05]  /*1e10*/  @P2 VIADD R9, R9, 0x1 ;  /* 0x0000000109092836 */ /* 0x000fca0000000000 */
[----:B------:R-:W-:-:S05]  /*1e20*/  SEL R14, R14, R9, !P0 ;  /* 0x000000090e0e7207 */ /* 0x000fca0004000000 */
[----:B---3--:R-:W-:-:S05]  /*1e30*/  IMAD.IADD R5, R5, 0x1, R14 ;  /* 0x0000000105057824 */ /* 0x008fca00078e020e */
[----:B------:R4:W-:Y:S01]  /*1e40*/  STG.E.U8 desc[UR12][R2.64+0x2], R5 ;  /* 0x0000020502007986 */ /* 0x0009e2000c10110c */
[----:B------:R-:W-:-:S07]  /*1e50*/  PRMT R8, R5, 0x7610, R8 ;  /* 0x0000761005087816 */ /* 0x000fce0000000008 */
.L_x_173:
[----:B------:R-:W-:Y:S05]  /*1e60*/  BRA.U !UP2, `(.L_x_170) ;  /* 0x000000010acc7547 */ /* 0x000fea000b800000 */
[----:B----4-:R-:W2:Y:S01]  /*1e70*/  LDC R5, c[0x0][0x394] ;  /* 0x0000e500ff057b82 */ /* 0x010ea20000000800 */
[----:B------:R-:W3:Y:S01]  /*1e80*/  LDCU.64 UR14, c[0x0][0x380] ;  /* 0x00007000ff0e77ac */ /* 0x000ee20008000a00 */
[----:B--2---:R-:W-:-:S05]  /*1e90*/  IMAD R12, R5, UR5, R12 ;  /* 0x00000005050c7c24 */ /* 0x004fca000f8e020c */
[----:B---3--:R-:W-:-:S04]  /*1ea0*/  IADD3 R4, P0, PT, R12, UR14, RZ ;  /* 0x0000000e0c047c10 */ /* 0x008fc8000ff1e0ff */
[----:B------:R-:W-:-:S05]  /*1eb0*/  LEA.HI.X.SX32 R5, R12, UR15, 0x1, P0 ;  /* 0x0000000f0c057c11 */ /* 0x000fca00080f0eff */
[----:B------:R-:W2:Y:S01]  /*1ec0*/  LDG.E.U8 R12, desc[UR12][R4.64] ;  /* 0x0000000c040c7981 */ /* 0x000ea2000c1e1100 */
[----:B------:R-:W3:Y:S08]  /*1ed0*/  I2F.U32.RP R16, R13 ;  /* 0x0000000d00107306 */ /* 0x000ef00000209000 */
[----:B---3--:R-:W3:Y:S02]  /*1ee0*/  MUFU.RCP R16, R16 ;  /* 0x0000001000107308 */ /* 0x008ee40000001000 */
[----:B---3--:R-:W-:Y:S01]  /*1ef0*/  VIADD R15, R16, 0xffffffe ;  /* 0x0ffffffe100f7836 */ /* 0x008fe20000000000 */
[----:B------:R-:W-:-:S05]  /*1f00*/  LOP3.LUT R16, RZ, R13, RZ, 0x33, !PT ;  /* 0x0000000dff107212 */ /* 0x000fca00078e33ff */
[----:B------:R-:W3:Y:S02]  /*1f10*/  F2I.FTZ.U32.TRUNC.NTZ R15, R15 ;  /* 0x0000000f000f7305 */ /* 0x000ee4000021f000 */
[----:B---3--:R-:W-:-:S05]  /*1f20*/  IADD3 R14, PT, PT, RZ, -R15, RZ ;  /* 0x8000000fff0e7210 */ /* 0x008fca0007ffe0ff */
[----:B------:R-:W-:Y:S02]  /*1f30*/  IMAD R9, R14, R13, RZ ;  /* 0x0000000d0e097224 */ /* 0x000fe400078e02ff */
[----:B------:R-:W-:-:S04]  /*1f40*/  IMAD.MOV.U32 R14, RZ, RZ, RZ ;  /* 0x000000ffff0e7224 */ /* 0x000fc800078e00ff */
[----:B-1----:R-:W-:-:S06]  /*1f50*/  IMAD.HI.U32 R17, R15, R9, R14 ;  /* 0x000000090f117227 */ /* 0x002fcc00078e000e */
[----:B--2---:R-:W-:-:S04]  /*1f60*/  IMAD.HI.U32 R9, R17, R12, RZ ;  /* 0x0000000c11097227 */ /* 0x004fc800078e00ff */
[----:B------:R-:W-:-:S04]  /*1f70*/  IMAD.MOV R14, RZ, RZ, -R9 ;  /* 0x000000ffff0e7224 */ /* 0x000fc800078e0a09 */
[----:B------:R-:W-:-:S05]  /*1f80*/  IMAD R12, R13, R14, R12 ;  /* 0x0000000e0d0c7224 */ /* 0x000fca00078e020c */
[----:B------:R-:W-:-:S13]  /*1f90*/  ISETP.GE.U32.AND P0, PT, R12, R13, PT ;  /* 0x0000000d0c00720c */ /* 0x000fda0003f06070 */
[----:B------:R-:W-:Y:S01]  /*1fa0*/  @P0 IMAD.IADD R12, R12, 0x1, -R13 ;  /* 0x000000010c0c0824 */ /* 0x000fe200078e0a0d */
[----:B------:R-:W-:Y:S02]  /*1fb0*/  @P0 IADD3 R9, PT, PT, R9, 0x1, RZ ;  /* 0x0000000109090810 */ /* 0x000fe40007ffe0ff */
[----:B------:R-:W-:Y:S02]  /*1fc0*/  ISETP.NE.U32.AND P0, PT, R13, RZ, PT ;  /* 0x000000ff0d00720c */ /* 0x000fe40003f05070 */
        /* <DEDUP_REMOVED lines=24> */
[----:B------:R-:W-:-:S13]  /*2150*/  ISETP.GE.U32.AND P2, PT, R12, R13, PT ;  /* 0x0000000d0c00720c */ /* 0x000fda0003f46070 */
[----:B------:R-:W-:-:S04]  /*2160*/  @P2 IADD3 R6, PT, PT, R6, 0x1, RZ ;  /* 0x0000000106062810 */ /* 0x000fc80007ffe0ff */
[----:B-1----:R-:W-:-:S05]  /*2170*/  SEL R7, R16, R6, !P0 ;  /* 0x0000000610077207 */ /* 0x002fca0004000000 */
[----:B------:R-:W-:-:S05]  /*2180*/  IMAD.IADD R7, R7, 0x1, R8 ;  /* 0x0000000107077824 */ /* 0x000fca00078e0208 */
[----:B------:R2:W-:Y:S02]  /*2190*/  STG.E.U8 desc[UR12][R2.64+0x2], R7 ;  /* 0x0000020702007986 */ /* 0x0005e4000c10110c */
.L_x_170:
[----:B------:R-:W-:Y:S05]  /*21a0*/  BSYNC.RECONVERGENT B0 ;  /* 0x0000000000007941 */ /* 0x000fea0003800200 */
.L_x_169:
[----:B------:R-:W-:Y:S05]  /*21b0*/  BRA.U !UP0, `(.L_x_174) ;  /* 0xffffffdd08e07547 */ /* 0x000fea000b83ffff */
[----:B------:R-:W-:Y:S05]  /*21c0*/  EXIT ;  /* 0x000000000000794d */ /* 0x000fea0003800000 */
.L_x_163:
[----:B------:R-:W0:Y:S01]  /*21d0*/  LDCU.64 UR4, c[0x0][0x388] ;  /* 0x00007100ff0477ac */ /* 0x000e220008000a00 */
[----:B------:R-:W-:-:S04]  /*21e0*/  IMAD R11, R11, R2, R10 ;  /* 0x000000020b0b7224 */ /* 0x000fc800078e020a */
[----:B------:R-:W-:Y:S02]  /*21f0*/  IMAD R4, R11, 0x3, RZ ;  /* 0x000000030b047824 */ /* 0x000fe400078e02ff */
[C---:B------:R-:W-:Y:S01]  /*2200*/  IMAD R3, R0.reuse, 0x100, R11 ;  /* 0x0000010000037824 */ /* 0x040fe200078e020b */
[----:B------:R-:W-:-:S03]  /*2210*/  LEA R11, R0, R11, 0x9 ;  /* 0x0000000b000b7211 */ /* 0x000fc600078e48ff */
[----:B------:R-:W-:Y:S02]  /*2220*/  IMAD R5, R3, 0x3, RZ ;  /* 0x0000000303057824 */ /* 0x000fe400078e02ff */
[----:B------:R-:W-:Y:S02]  /*2230*/  IMAD R0, R0, 0x100, R11 ;  /* 0x0000010000007824 */ /* 0x000fe400078e020b */
[----:B------:R-:W-:Y:S02]  /*2240*/  IMAD R11, R11, 0x3, RZ ;  /* 0x000000030b0b7824 */ /* 0x000fe400078e02ff */
[----:B------:R-:W-:Y:S01]  /*2250*/  IMAD R0, R0, 0x3, RZ ;  /* 0x0000000300007824 */ /* 0x000fe200078e02ff */
[C---:B0-----:R-:W-:Y:S02]  /*2260*/  IADD3 R2, P0, PT, R4.reuse, UR4, RZ ;  /* 0x0000000404027c10 */ /* 0x041fe4000ff1e0ff */
[----:B------:R-:W-:Y:S02]  /*2270*/  IADD3 R6, P1, PT, R11, UR4, RZ ;  /* 0x000000040b067c10 */ /* 0x000fe4000ff3e0ff */
[----:B------:R-:W-:-:S02]  /*2280*/  LEA.HI.X.SX32 R3, R4, UR5, 0x1, P0 ;  /* 0x0000000504037c11 */ /* 0x000fc400080f0eff */
[----:B------:R-:W-:Y:S02]  /*2290*/  IADD3 R4, P0, PT, R5, UR4, RZ ;  /* 0x0000000405047c10 */ /* 0x000fe4000ff1e0ff */
[----:B------:R-:W-:Y:S01]  /*22a0*/  LEA.HI.X.SX32 R7, R11, UR5, 0x1, P1 ;  /* 0x000000050b077c11 */ /* 0x000fe200088f0eff */
[----:B------:R-:W-:Y:S01]  /*22b0*/  STG.E.U8 desc[UR12][R2.64], RZ ;  /* 0x000000ff02007986 */ /* 0x000fe2000c10110c */
[----:B------:R-:W-:Y:S02]  /*22c0*/  LEA.HI.X.SX32 R5, R5, UR5, 0x1, P0 ;  /* 0x0000000505057c11 */ /* 0x000fe400080f0eff */
[C---:B------:R-:W-:Y:S01]  /*22d0*/  IADD3 R8, P0, PT, R0.reuse, UR4, RZ ;  /* 0x0000000400087c10 */ /* 0x040fe2000ff1e0ff */
[----:B------:R-:W-:Y:S03]  /*22e0*/  STG.E.U8 desc[UR12][R2.64+0x1], RZ ;  /* 0x000001ff02007986 */ /* 0x000fe6000c10110c */
[----:B------:R-:W-:Y:S01]  /*22f0*/  LEA.HI.X.SX32 R9, R0, UR5, 0x1, P0 ;  /* 0x0000000500097c11 */ /* 0x000fe200080f0eff */
[----:B------:R-:W-:Y:S04]  /*2300*/  STG.E.U8 desc[UR12][R2.64+0x2], RZ ;  /* 0x000002ff02007986 */ /* 0x000fe8000c10110c */
        /* <DEDUP_REMOVED lines=8> */
[----:B------:R-:W-:Y:S01]  /*2390*/  STG.E.U8 desc[UR12][R8.64+0x2], RZ ;  /* 0x000002ff08007986 */ /* 0x000fe2000c10110c */
[----:B------:R-:W-:Y:S05]  /*23a0*/  EXIT ;  /* 0x000000000000794d */ /* 0x000fea0003800000 */
.L_x_175:
        /* <DEDUP_REMOVED lines=13> */
.L_x_190:


//--------------------- .text._Z11int_to_charPiPh --------------------------
	.section	.text._Z11int_to_charPiPh,"ax",@progbits
	.align	128
        .global         _Z11int_to_charPiPh
        .type           _Z11int_to_charPiPh,@function
        .size           _Z11int_to_charPiPh,(.L_x_191 - _Z11int_to_charPiPh)
        .other          _Z11int_to_charPiPh,@"STO_CUDA_ENTRY STV_DEFAULT"
_Z11int_to_charPiPh:
.text._Z11int_to_charPiPh:
[----:B------:R-:W-:Y:S01]  /*0000*/  LDC R1, c[0x0][0x37c] ;  /* 0x0000df00ff017b82 */ /* 0x000fe20000000800 */
[----:B------:R-:W0:Y:S07]  /*0010*/  S2R R5, SR_CTAID.Y ;  /* 0x0000000000057919 */ /* 0x000e2e0000002600 */
[----:B------:R-:W1:Y:S01]  /*0020*/  LDC R0, c[0x0][0x370] ;  /* 0x0000dc00ff007b82 */ /* 0x000e620000000800 */
[----:B------:R-:W2:Y:S01]  /*0030*/  LDCU.64 UR4, c[0x0][0x358] ;  /* 0x00006b00ff0477ac */ /* 0x000ea20008000a00 */
[----:B------:R-:W0:Y:S01]  /*0040*/  S2R R4, SR_TID.Y ;  /* 0x0000000000047919 */ /* 0x000e220000002200 */
[----:B------:R-:W3:Y:S01]  /*0050*/  LDCU.64 UR6, c[0x0][0x388] ;  /* 0x00007100ff0677ac */ /* 0x000ee20008000a00 */
[----:B------:R-:W4:Y:S04]  /*0060*/  S2R R7, SR_CTAID.X ;  /* 0x0000000000077919 */ /* 0x000f280000002500 */
[----:B------:R-:W5:Y:S01]  /*0070*/  LDC.64 R2, c[0x0][0x380] ;  /* 0x0000e000ff027b82 */ /* 0x000f620000000a00 */
[----:B------:R-:W4:Y:S01]  /*0080*/  S2R R6, SR_TID.X ;  /* 0x0000000000067919 */ /* 0x000f220000002100 */
[----:B0-----:R-:W-:-:S04]  /*0090*/  IMAD R5, R5, 0x20, R4 ;  /* 0x0000002005057824 */ /* 0x001fc800078e0204 */
[----:B-1----:R-:W-:Y:S02]  /*00a0*/  IMAD R4, R5, R0, RZ ;  /* 0x0000000005047224 */ /* 0x002fe400078e02ff */
[----:B----4-:R-:W-:-:S04]  /*00b0*/  IMAD R7, R7, 0x20, R6 ;  /* 0x0000002007077824 */ /* 0x010fc800078e0206 */
[----:B------:R-:W-:-:S04]  /*00c0*/  IMAD R7, R4, 0x20, R7 ;  /* 0x0000002004077824 */ /* 0x000fc800078e0207 */
[----:B-----5:R-:W-:-:S05]  /*00d0*/  IMAD.WIDE R12, R7, 0x4, R2 ;  /* 0x00000004070c7825 */ /* 0x020fca00078e0202 */
[----:B--2---:R-:W2:Y:S01]  /*00e0*/  LDG.E R5, desc[UR4][R12.64] ;  /* 0x000000040c057981 */ /* 0x004ea2000c1e1900 */
[----:B------:R-:W-:-:S05]  /*00f0*/  IMAD R8, R7, 0x3, RZ ;  /* 0x0000000307087824 */ /* 0x000fca00078e02ff */
[----:B---3--:R-:W-:Y:S02]  /*0100*/  IADD3 R4, P0, PT, R8, UR6, RZ ;  /* 0x0000000608047c10 */ /* 0x008fe4000ff1e0ff */
[----:B--2---:R-:W-:-:S04]  /*0110*/  SHF.R.S32.HI R6, RZ, 0x1f, R5 ;  /* 0x0000001fff067819 */ /* 0x004fc80000011405 */
[----:B------:R-:W-:Y:S02]  /*0120*/  LEA.HI R6, R6, R5, RZ, 0x10 ;  /* 0x0000000506067211 */ /* 0x000fe400078f80ff */
[----:B------:R-:W-:Y:S02]  /*0130*/  LEA.HI.X.SX32 R5, R8, UR7, 0x1, P0 ;  /* 0x0000000708057c11 */ /* 0x000fe400080f0eff */
[----:B------:R-:W-:-:S05]  /*0140*/  SHF.R.U32.HI R11, RZ, 0x10, R6 ;  /* 0x00000010ff0b7819 */ /* 0x000fca0000011606 */
[----:B------:R0:W-:Y:S04]  /*0150*/  STG.E.U8 desc[UR4][R4.64], R11 ;  /* 0x0000000b04007986 */ /* 0x0001e8000c101104 */
[----:B------:R-:W2:Y:S02]  /*0160*/  LDG.E R6, desc[UR4][R12.64] ;  /* 0x000000040c067981 */ /* 0x000ea4000c1e1900 */
[----:B--2---:R-:W-:-:S04]  /*0170*/  SHF.R.S32.HI R9, RZ, 0x1f, R6 ;  /* 0x0000001fff097819 */ /* 0x004fc80000011406 */
[----:B------:R-:W-:-:S04]  /*0180*/  LEA.HI R9, R9, R6, RZ, 0x8 ;  /* 0x0000000609097211 */ /* 0x000fc800078f40ff */
[----:B------:R-:W-:-:S05]  /*0190*/  SHF.R.U32.HI R15, RZ, 0x8, R9 ;  /* 0x00000008ff0f7819 */ /* 0x000fca0000011609 */
[----:B------:R1:W-:Y:S04]  /*01a0*/  STG.E.U8 desc[UR4][R4.64+0x1], R15 ;  /* 0x0000010f04007986 */ /* 0x0003e8000c101104 */
[----:B------:R-:W2:Y:S01]  /*01b0*/  LDG.E R17, desc[UR4][R12.64] ;  /* 0x000000040c117981 */ /* 0x000ea2000c1e1900 */
[----:B------:R-:W-:-:S04]  /*01c0*/  IMAD R19, R0, 0x100, R7 ;  /* 0x0000010000137824 */ /* 0x000fc800078e0207 */
[C---:B------:R-:W-:Y:S01]  /*01d0*/  IMAD.WIDE R8, R19.reuse, 0x4, R2 ;  /* 0x0000000413087825 */ /* 0x040fe200078e0202 */
[----:B--2---:R2:W-:Y:S04]  /*01e0*/  STG.E.U8 desc[UR4][R4.64+0x2], R17 ;  /* 0x0000021104007986 */ /* 0x0045e8000c101104 */
[----:B------:R-:W0:Y:S01]  /*01f0*/  LDG.E R6, desc[UR4][R8.64] ;  /* 0x0000000408067981 */ /* 0x000e22000c1e1900 */
[----:B------:R-:W-:-:S05]  /*0200*/  IMAD R19, R19, 0x3, RZ ;  /* 0x0000000313137824 */ /* 0x000fca00078e02ff */
[----:B------:R-:W-:Y:S02]  /*0210*/  IADD3 R10, P0, PT, R19, UR6, RZ ;  /* 0x00000006130a7c10 */ /* 0x000fe4000ff1e0ff */
[----:B0-----:R-:W-:-:S04]  /*0220*/  SHF.R.S32.HI R11, RZ, 0x1f, R6 ;  /* 0x0000001fff0b7819 */ /* 0x001fc80000011406 */
[----:B------:R-:W-:Y:S02]  /*0230*/  LEA.HI R6, R11, R6, RZ, 0x10 ;  /* 0x000000060b067211 */ /* 0x000fe400078f80ff */
[----:B------:R-:W-:Y:S02]  /*0240*/  LEA.HI.X.SX32 R11, R19, UR7, 0x1, P0 ;  /* 0x00000007130b7c11 */ /* 0x000fe400080f0eff */
[----:B-1----:R-:W-:-:S05]  /*0250*/  SHF.R.U32.HI R15, RZ, 0x10, R6 ;  /* 0x00000010ff0f7819 */ /* 0x002fca0000011606 */
[----:B------:R-:W-:Y:S04]  /*0260*/  STG.E.U8 desc[UR4][R10.64], R15 ;  /* 0x0000000f0a007986 */ /* 0x000fe8000c101104 */
[----:B------:R-:W3:Y:S02]  /*0270*/  LDG.E R6, desc[UR4][R8.64] ;  /* 0x0000000408067981 */ /* 0x000ee4000c1e1900 */
[----:B---3--:R-:W-:-:S04]  /*0280*/  SHF.R.S32.HI R13, RZ, 0x1f, R6 ;  /* 0x0000001fff0d7819 */ /* 0x008fc80000011406 */
[----:B------:R-:W-:-:S04]  /*0290*/  LEA.HI R13, R13, R6, RZ, 0x8 ;  /* 0x000000060d0d7211 */ /* 0x000fc800078f40ff */
[----:B------:R-:W-:-:S05]  /*02a0*/  SHF.R.U32.HI R13, RZ, 0x8, R13 ;  /* 0x00000008ff0d7819 */ /* 0x000fca000001160d */
[----:B------:R0:W-:Y:S04]  /*02b0*/  STG.E.U8 desc[UR4][R10.64+0x1], R13 ;  /* 0x0000010d0a007986 */ /* 0x0001e8000c101104 */
[----:B--2---:R-:W2:Y:S01]  /*02c0*/  LDG.E R17, desc[UR4][R8.64] ;  /* 0x0000000408117981 */ /* 0x004ea2000c1e1900 */
[----:B------:R-:W-:-:S04]  /*02d0*/  IMAD R19, R0, 0x200, R7 ;  /* 0x0000020000137824 */ /* 0x000fc800078e0207 */
[C---:B------:R-:W-:Y:S01]  /*02e0*/  IMAD.WIDE R4, R19.reuse, 0x4, R2 ;  /* 0x0000000413047825 */ /* 0x040fe200078e0202 */
[----:B--2---:R1:W-:Y:S04]  /*02f0*/  STG.E.U8 desc[UR4][R10.64+0x2], R17 ;  /* 0x000002110a007986 */ /* 0x0043e8000c101104 */
[----:B------:R-:W2:Y:S01]  /*0300*/  LDG.E R7, desc[UR4][R4.64] ;  /* 0x0000000404077981 */ /* 0x000ea2000c1e1900 */
[----:B------:R-:W-:-:S05]  /*0310*/  IMAD R14, R19, 0x3, RZ ;  /* 0x00000003130e7824 */ /* 0x000fca00078e02ff */
[----:B------:R-:W-:Y:S02]  /*0320*/  IADD3 R6, P0, PT, R14, UR6, RZ ;  /* 0x000000060e067c10 */ /* 0x000fe4000ff1e0ff */
[----:B--2---:R-:W-:-:S04]  /*0330*/  SHF.R.S32.HI R12, RZ, 0x1f, R7 ;  /* 0x0000001fff0c7819 */ /* 0x004fc80000011407 */
[----:B------:R-:W-:Y:S02]  /*0340*/  LEA.HI R12, R12, R7, RZ, 0x10 ;  /* 0x000000070c0c7211 */ /* 0x000fe400078f80ff */
[----:B------:R-:W-:Y:S02]  /*0350*/  LEA.HI.X.SX32 R7, R14, UR7, 0x1, P0 ;  /* 0x000000070e077c11 */ /* 0x000fe400080f0eff */
[----:B0-----:R-:W-:-:S05]  /*0360*/  SHF.R.U32.HI R13, RZ, 0x10, R12 ;  /* 0x00000010ff0d7819 */ /* 0x001fca000001160c */
[----:B------:R-:W-:Y:S04]  /*0370*/  STG.E.U8 desc[UR4][R6.64], R13 ;  /* 0x0000000d06007986 */ /* 0x000fe8000c101104 */
[----:B------:R-:W2:Y:S02]  /*0380*/  LDG.E R8, desc[UR4][R4.64] ;  /* 0x0000000404087981 */ /* 0x000ea4000c1e1900 */
[----:B--2---:R-:W-:-:S04]  /*0390*/  SHF.R.S32.HI R9, RZ, 0x1f, R8 ;  /* 0x0000001fff097819 */ /* 0x004fc80000011408 */
[----:B------:R-:W-:-:S04]  /*03a0*/  LEA.HI R9, R9, R8, RZ, 0x8 ;  /* 0x0000000809097211 */ /* 0x000fc800078f40ff */
[----:B-1----:R-:W-:-:S05]  /*03b0*/  SHF.R.U32.HI R11, RZ, 0x8, R9 ;  /* 0x00000008ff0b7819 */ /* 0x002fca0000011609 */
[----:B------:R0:W-:Y:S04]  /*03c0*/  STG.E.U8 desc[UR4][R6.64+0x1], R11 ;  /* 0x0000010b06007986 */ /* 0x0001e8000c101104 */
[----:B------:R-:W2:Y:S01]  /*03d0*/  LDG.E R15, desc[UR4][R4.64] ;  /* 0x00000004040f7981 */ /* 0x000ea2000c1e1900 */
        /* <DEDUP_REMOVED lines=14> */
[----:B------:R-:W-:-:S05]  /*04c0*/  SHF.R.U32.HI R5, RZ, 0x8, R5 ;  /* 0x00000008ff057819 */ /* 0x000fca0000011605 */
[----:B------:R-:W-:Y:S04]  /*04d0*/  STG.E.U8 desc[UR4][R8.64+0x1], R5 ;  /* 0x0000010508007986 */ /* 0x000fe8000c101104 */
[----:B-1----:R-:W2:Y:S04]  /*04e0*/  LDG.E R7, desc[UR4][R2.64] ;  /* 0x0000000402077981 */ /* 0x002ea8000c1e1900 */
[----:B--2---:R-:W-:Y:S01]  /*04f0*/  STG.E.U8 desc[UR4][R8.64+0x2], R7 ;  /* 0x0000020708007986 */ /* 0x004fe2000c101104 */
[----:B------:R-:W-:Y:S05]  /*0500*/  EXIT ;  /* 0x000000000000794d */ /* 0x000fea0003800000 */
.L_x_176:
        /* <DEDUP_REMOVED lines=15> */
.L_x_191:


//--------------------- .text._Z11char_to_intPiPh --------------------------
	.section	.text._Z11char_to_intPiPh,"ax",@progbits
	.align	128
        .global         _Z11char_to_intPiPh
        .type           _Z11char_to_intPiPh,@function
        .size           _Z11char_to_intPiPh,(.L_x_192 - _Z11char_to_intPiPh)
        .other          _Z11char_to_intPiPh,@"STO_CUDA_ENTRY STV_DEFAULT"
_Z11char_to_intPiPh:
.text._Z11char_to_intPiPh:
[----:B------:R-:W-:Y:S01]  /*0000*/  LDC R1, c[0x0][0x37c] ;  /* 0x0000df00ff017b82 */ /* 0x000fe20000000800 */
[----:B------:R-:W0:Y:S07]  /*0010*/  S2R R3, SR_CTAID.Y ;  /* 0x0000000000037919 */ /* 0x000e2e0000002600 */
[----:B------:R-:W1:Y:S01]  /*0020*/  LDC R0, c[0x0][0x370] ;  /* 0x0000dc00ff007b82 */ /* 0x000e620000000800 */
[----:B------:R-:W2:Y:S01]  /*0030*/  LDCU.64 UR6, c[0x0][0x388] ;  /* 0x00007100ff0677ac */ /* 0x000ea20008000a00 */
[----:B------:R-:W0:Y:S01]  /*0040*/  S2R R4, SR_TID.Y ;  /* 0x0000000000047919 */ /* 0x000e220000002200 */
[----:B------:R-:W3:Y:S01]  /*0050*/  LDCU.64 UR4, c[0x0][0x358] ;  /* 0x00006b00ff0477ac */ /* 0x000ee20008000a00 */
[----:B------:R-:W4:Y:S01]  /*0060*/  S2R R2, SR_CTAID.X ;  /* 0x0000000000027919 */ /* 0x000f220000002500 */
[----:B------:R-:W4:Y:S01]  /*0070*/  S2R R5, SR_TID.X ;  /* 0x0000000000057919 */ /* 0x000f220000002100 */
[----:B0-----:R-:W-:-:S05]  /*0080*/  LEA R3, R3, R4, 0x5 ;  /* 0x0000000403037211 */ /* 0x001fca00078e28ff */
[----:B-1----:R-:W-:Y:S02]  /*0090*/  IMAD R3, R3, R0, RZ ;  /* 0x0000000003037224 */ /* 0x002fe400078e02ff */
[----:B----4-:R-:W-:-:S05]  /*00a0*/  IMAD R2, R2, 0x20, R5 ;  /* 0x0000002002027824 */ /* 0x010fca00078e0205 */
[----:B------:R-:W-:-:S05]  /*00b0*/  LEA R11, R3, R2, 0x5 ;  /* 0x00000002030b7211 */ /* 0x000fca00078e28ff */
[----:B------:R-:W-:-:S05]  /*00c0*/  IMAD R2, R11, 0x3, RZ ;  /* 0x000000030b027824 */ /* 0x000fca00078e02ff */
[----:B--2---:R-:W-:-:S04]  /*00d0*/  IADD3 R4, P0, PT, R2, UR6, RZ ;  /* 0x0000000602047c10 */ /* 0x004fc8000ff1e0ff */
[----:B------:R-:W-:Y:S02]  /*00e0*/  LEA.HI.X.SX32 R5, R2, UR7, 0x1, P0 ;  /* 0x0000000702057c11 */ /* 0x000fe400080f0eff */
[----:B------:R-:W0:Y:S03]  /*00f0*/  LDC.64 R2, c[0x0][0x380] ;  /* 0x0000e000ff027b82 */ /* 0x000e260000000a00 */
[----:B---3--:R-:W2:Y:S04]  /*0100*/  LDG.E.U8 R6, desc[UR4][R4.64] ;  /* 0x0000000404067981 */ /* 0x008ea8000c1e1100 */
[----:B------:R-:W2:Y:S04]  /*0110*/  LDG.E.U8 R7, desc[UR4][R4.64+0x1] ;  /* 0x0000010404077981 */ /* 0x000ea8000c1e1100 */
[----:B------:R-:W3:Y:S01]  /*0120*/  LDG.E.U8 R10, desc[UR4][R4.64+0x2] ;  /* 0x00000204040a7981 */ /* 0x000ee2000c1e1100 */
[----:B------:R-:W-:-:S04]  /*0130*/  IMAD R15, R0, 0x100, R11 ;  /* 0x00000100000f7824 */ /* 0x000fc800078e020b */
[----:B------:R-:W-:-:S05]  /*0140*/  IMAD R9, R15, 0x3, RZ ;  /* 0x000000030f097824 */ /* 0x000fca00078e02ff */
[----:B------:R-:W-:-:S04]  /*0150*/  IADD3 R8, P0, PT, R9, UR6, RZ ;  /* 0x0000000609087c10 */ /* 0x000fc8000ff1e0ff */
[----:B------:R-:W-:Y:S02]  /*0160*/  LEA.HI.X.SX32 R9, R9, UR7, 0x1, P0 ;  /* 0x0000000709097c11 */ /* 0x000fe400080f0eff */
[----:B--2---:R-:W-:Y:S01]  /*0170*/  LEA R13, R6, R7, 0x8 ;  /* 0x00000007060d7211 */ /* 0x004fe200078e40ff */
[----:B0-----:R-:W-:-:S04]  /*0180*/  IMAD.WIDE R6, R11, 0x4, R2 ;  /* 0x000000040b067825 */ /* 0x001fc800078e0202 */
[----:B---3--:R-:W-:-:S05]  /*0190*/  IMAD.U32 R13, R13, 0x100, R10 ;  /* 0x000001000d0d7824 */ /* 0x008fca00078e000a */
[----:B------:R0:W-:Y:S04]  /*01a0*/  STG.E desc[UR4][R6.64], R13 ;  /* 0x0000000d06007986 */ /* 0x0001e8000c101904 */
[----:B------:R-:W2:Y:S04]  /*01b0*/  LDG.E.U8 R12, desc[UR4][R8.64] ;  /* 0x00000004080c7981 */ /* 0x000ea8000c1e1100 */
[----:B------:R-:W2:Y:S04]  /*01c0*/  LDG.E.U8 R5, desc[UR4][R8.64+0x1] ;  /* 0x0000010408057981 */ /* 0x000ea8000c1e1100 */
[----:B------:R-:W3:Y:S01]  /*01d0*/  LDG.E.U8 R14, desc[UR4][R8.64+0x2] ;  /* 0x00000204080e7981 */ /* 0x000ee2000c1e1100 */
[----:B------:R-:W-:-:S05]  /*01e0*/  LEA R17, R0, R11, 0x9 ;  /* 0x0000000b00117211 */ /* 0x000fca00078e48ff */
[----:B------:R-:W-:-:S05]  /*01f0*/  IMAD R11, R17, 0x3, RZ ;  /* 0x00000003110b7824 */ /* 0x000fca00078e02ff */
[----:B------:R-:W-:-:S04]  /*0200*/  IADD3 R10, P0, PT, R11, UR6, RZ ;  /* 0x000000060b0a7c10 */ /* 0x000fc8000ff1e0ff */
[----:B------:R-:W-:Y:S01]  /*0210*/  LEA.HI.X.SX32 R11, R11, UR7, 0x1, P0 ;  /* 0x000000070b0b7c11 */ /* 0x000fe200080f0eff */
[----:B--2---:R-:W-:Y:S02]  /*0220*/  IMAD R19, R12, 0x100, R5 ;  /* 0x000001000c137824 */ /* 0x004fe400078e0205 */
[----:B------:R-:W-:-:S03]  /*0230*/  IMAD.WIDE R4, R15, 0x4, R2 ;  /* 0x000000040f047825 */ /* 0x000fc600078e0202 */
[----:B---3--:R-:W-:-:S05]  /*0240*/  LEA R15, R19, R14, 0x8 ;  /* 0x0000000e130f7211 */ /* 0x008fca00078e40ff */
[----:B------:R1:W-:Y:S04]  /*0250*/  STG.E desc[UR4][R4.64], R15 ;  /* 0x0000000f04007986 */ /* 0x0003e8000c101904 */
[----:B0-----:R-:W2:Y:S04]  /*0260*/  LDG.E.U8 R6, desc[UR4][R10.64] ;  /* 0x000000040a067981 */ /* 0x001ea8000c1e1100 */
[----:B------:R-:W2:Y:S04]  /*0270*/  LDG.E.U8 R7, desc[UR4][R10.64+0x1] ;  /* 0x000001040a077981 */ /* 0x000ea8000c1e1100 */
[----:B------:R-:W3:Y:S01]  /*0280*/  LDG.E.U8 R12, desc[UR4][R10.64+0x2] ;  /* 0x000002040a0c7981 */ /* 0x000ee2000c1e1100 */
[----:B------:R-:W-:-:S04]  /*0290*/  IMAD R19, R0, 0x100, R17 ;  /* 0x0000010000137824 */ /* 0x000fc800078e0211 */
[----:B------:R-:W-:-:S05]  /*02a0*/  IMAD R0, R19, 0x3, RZ ;  /* 0x0000000313007824 */ /* 0x000fca00078e02ff */
[----:B------:R-:W-:-:S04]  /*02b0*/  IADD3 R8, P0, PT, R0, UR6, RZ ;  /* 0x0000000600087c10 */ /* 0x000fc8000ff1e0ff */
[----:B------:R-:W-:Y:S02]  /*02c0*/  LEA.HI.X.SX32 R9, R0, UR7, 0x1, P0 ;  /* 0x0000000700097c11 */ /* 0x000fe400080f0eff */
[----:B--2---:R-:W-:Y:S01]  /*02d0*/  LEA R13, R6, R7, 0x8 ;  /* 0x00000007060d7211 */ /* 0x004fe200078e40ff */
[----:B------:R-:W-:-:S04]  /*02e0*/  IMAD.WIDE R6, R17, 0x4, R2 ;  /* 0x0000000411067825 */ /* 0x000fc800078e0202 */
[----:B---3--:R-:W-:-:S05]  /*02f0*/  IMAD.U32 R13, R13, 0x100, R12 ;  /* 0x000001000d0d7824 */ /* 0x008fca00078e000c */
[----:B------:R-:W-:Y:S04]  /*0300*/  STG.E desc[UR4][R6.64], R13 ;  /* 0x0000000d06007986 */ /* 0x000fe8000c101904 */
[----:B------:R-:W2:Y:S04]  /*0310*/  LDG.E.U8 R0, desc[UR4][R8.64] ;  /* 0x0000000408007981 */ /* 0x000ea8000c1e1100 */
[----:B-1----:R-:W2:Y:S04]  /*0320*/  LDG.E.U8 R5, desc[UR4][R8.64+0x1] ;  /* 0x0000010408057981 */ /* 0x002ea8000c1e1100 */
[----:B------:R-:W3:Y:S01]  /*0330*/  LDG.E.U8 R4, desc[UR4][R8.64+0x2] ;  /* 0x0000020408047981 */ /* 0x000ee2000c1e1100 */
[----:B------:R-:W-:Y:S01]  /*0340*/  IMAD.WIDE R2, R19, 0x4, R2 ;  /* 0x0000000413027825 */ /* 0x000fe200078e0202 */
[----:B--2---:R-:W-:-:S04]  /*0350*/  LEA R5, R0, R5, 0x8 ;  /* 0x0000000500057211 */ /* 0x004fc800078e40ff */
[----:B---3--:R-:W-:-:S05]  /*0360*/  LEA R5, R5, R4, 0x8 ;  /* 0x0000000405057211 */ /* 0x008fca00078e40ff */
[----:B------:R-:W-:Y:S01]  /*0370*/  STG.E desc[UR4][R2.64], R5 ;  /* 0x0000000502007986 */ /* 0x000fe2000c101904 */
[----:B------:R-:W-:Y:S05]  /*0380*/  EXIT ;  /* 0x000000000000794d */ /* 0x000fea0003800000 */
.L_x_177:
        /* <DEDUP_REMOVED lines=15> */
.L_x_192:


//--------------------- .text._Z9set_depthPj      --------------------------
	.section	.text._Z9set_depthPj,"ax",@progbits
	.align	128
        .global         _Z9set_depthPj
        .type           _Z9set_depthPj,@function
        .size           _Z9set_depthPj,(.L_x_193 - _Z9set_depthPj)
        .other          _Z9set_depthPj,@"STO_CUDA_ENTRY STV_DEFAULT"
_Z9set_depthPj:
.text._Z9set_depthPj:
[----:B------:R-:W-:Y:S01]  /*0000*/  LDC R1, c[0x0][0x37c] ;  /* 0x0000df00ff017b82 */ /* 0x000fe20000000800 */
[----:B------:R-:W0:Y:S07]  /*0010*/  S2R R0, SR_CTAID.Y ;  /* 0x0000000000007919 */ /* 0x000e2e0000002600 */
[----:B------:R-:W1:Y:S01]  /*0020*/  LDC R6, c[0x0][0x370] ;  /* 0x0000dc00ff067b82 */ /* 0x000e620000000800 */
[----:B------:R-:W2:Y:S01]  /*0030*/  LDCU.64 UR4, c[0x0][0x358] ;  /* 0x00006b00ff0477ac */ /* 0x000ea20008000a00 */
[----:B------:R-:W-:Y:S01]  /*0040*/  MOV R13, 0xffff ;  /* 0x0000ffff000d7802 */ /* 0x000fe20000000f00 */
[----:B------:R-:W0:Y:S01]  /*0050*/  S2R R5, SR_TID.Y ;  /* 0x0000000000057919 */ /* 0x000e220000002200 */
[----:B------:R-:W3:Y:S04]  /*0060*/  S2R R4, SR_CTAID.X ;  /* 0x0000000000047919 */ /* 0x000ee80000002500 */
[----:B------:R-:W4:Y:S01]  /*0070*/  LDC.64 R2, c[0x0][0x380] ;  /* 0x0000e000ff027b82 */ /* 0x000f220000000a00 */
[----:B------:R-:W3:Y:S01]  /*0080*/  S2R R7, SR_TID.X ;  /* 0x0000000000077919 */ /* 0x000ee20000002100 */
[----:B0-----:R-:W-:-:S05]  /*0090*/  LEA R0, R0, R5, 0x5 ;  /* 0x0000000500007211 */ /* 0x001fca00078e28ff */
[----:B-1----:R-:W-:Y:S01]  /*00a0*/  IMAD R5, R0, R6, RZ ;  /* 0x0000000600057224 */ /* 0x002fe200078e02ff */
[----:B---3--:R-:W-:-:S04]  /*00b0*/  LEA R0, R4, R7, 0x5 ;  /* 0x0000000704007211 */ /* 0x008fc800078e28ff */
[----:B------:R-:W-:-:S04]  /*00c0*/  LEA R5, R5, R0, 0x5 ;  /* 0x0000000005057211 */ /* 0x000fc800078e28ff */
[CC--:B------:R-:W-:Y:S02]  /*00d0*/  LEA R9, R6.reuse, R5.reuse, 0x9 ;  /* 0x0000000506097211 */ /* 0x0c0fe400078e48ff */
[C---:B------:R-:W-:Y:S01]  /*00e0*/  LEA R7, R6.reuse, R5, 0x8 ;  /* 0x0000000506077211 */ /* 0x040fe200078e40ff */
[----:B----4-:R-:W-:Y:S01]  /*00f0*/  IMAD.WIDE R4, R5, 0x4, R2 ;  /* 0x0000000405047825 */ /* 0x010fe200078e0202 */
[----:B------:R-:W-:-:S03]  /*0100*/  LEA R11, R6, R9, 0x8 ;  /* 0x00000009060b7211 */ /* 0x000fc600078e40ff */
[--C-:B------:R-:W-:Y:S01]  /*0110*/  IMAD.WIDE R6, R7, 0x4, R2.reuse ;  /* 0x0000000407067825 */ /* 0x100fe200078e0202 */
[----:B--2---:R-:W-:Y:S03]  /*0120*/  STG.E desc[UR4][R4.64], R13 ;  /* 0x0000000d04007986 */ /* 0x004fe6000c101904 */
[--C-:B------:R-:W-:Y:S01]  /*0130*/  IMAD.WIDE R8, R9, 0x4, R2.reuse ;  /* 0x0000000409087825 */ /* 0x100fe200078e0202 */
[----:B------:R-:W-:Y:S03]  /*0140*/  STG.E desc[UR4][R6.64], R13 ;  /* 0x0000000d06007986 */ /* 0x000fe6000c101904 */
[----:B------:R-:W-:Y:S01]  /*0150*/  IMAD.WIDE R2, R11, 0x4, R2 ;  /* 0x000000040b027825 */ /* 0x000fe200078e0202 */
[----:B------:R-:W-:Y:S04]  /*0160*/  STG.E desc[UR4][R8.64], R13 ;  /* 0x0000000d08007986 */ /* 0x000fe8000c101904 */
[----:B------:R-:W-:Y:S01]  /*0170*/  STG.E desc[UR4][R2.64], R13 ;  /* 0x0000000d02007986 */ /* 0x000fe2000c101904 */
[----:B------:R-:W-:Y:S05]  /*0180*/  EXIT ;  /* 0x000000000000794d */ /* 0x000fea0003800000 */
.L_x_178:
        /* <DEDUP_REMOVED lines=15> */
.L_x_193:


//--------------------- .text._Z8copy_memPhS_     --------------------------
	.section	.text._Z8copy_memPhS_,"ax",@progbits
	.align	128
        .global         _Z8copy_memPhS_
        .type           _Z8copy_memPhS_,@function
        .size           _Z8copy_memPhS_,(.L_x_194 - _Z8copy_memPhS_)
        .other          _Z8copy_memPhS_,@"STO_CUDA_ENTRY STV_DEFAULT"
_Z8copy_memPhS_:
.text._Z8copy_memPhS_:
[----:B------:R-:W-:Y:S01]  /*0000*/  LDC R1, c[0x0][0x37c] ;  /* 0x0000df00ff017b82 */ /* 0x000fe20000000800 */
[----:B------:R-:W0:Y:S07]  /*0010*/  S2R R3, SR_CTAID.Y ;  /* 0x0000000000037919 */ /* 0x000e2e0000002600 */
[----:B------:R-:W1:Y:S01]  /*0020*/  LDC R0, c[0x0][0x370] ;  /* 0x0000dc00ff007b82 */ /* 0x000e620000000800 */
[----:B------:R-:W2:Y:S01]  /*0030*/  LDCU.128 UR8, c[0x0][0x380] ;  /* 0x00007000ff0877ac */ /* 0x000ea20008000c00 */
[----:B------:R-:W0:Y:S01]  /*0040*/  S2R R4, SR_TID.Y ;  /* 0x0000000000047919 */ /* 0x000e220000002200 */
[----:B------:R-:W3:Y:S01]  /*0050*/  LDCU.64 UR4, c[0x0][0x358] ;  /* 0x00006b00ff0477ac */ /* 0x000ee20008000a00 */
[----:B------:R-:W4:Y:S01]  /*0060*/  S2R R2, SR_CTAID.X ;  /* 0x0000000000027919 */ /* 0x000f220000002500 */
[----:B------:R-:W4:Y:S01]  /*0070*/  S2R R5, SR_TID.X ;  /* 0x0000000000057919 */ /* 0x000f220000002100 */
[----:B0-----:R-:W-:-:S04]  /*0080*/  IMAD R3, R3, 0x20, R4 ;  /* 0x0000002003037824 */ /* 0x001fc800078e0204 */
[----:B-1----:R-:W-:Y:S02]  /*0090*/  IMAD R3, R3, R0, RZ ;  /* 0x0000000003037224 */ /* 0x002fe400078e02ff */
[----:B----4-:R-:W-:-:S04]  /*00a0*/  IMAD R2, R2, 0x20, R5 ;  /* 0x0000002002027824 */ /* 0x010fc800078e0205 */
[----:B------:R-:W-:-:S04]  /*00b0*/  IMAD R11, R3, 0x20, R2 ;  /* 0x00000020030b7824 */ /* 0x000fc800078e0202 */
[----:B------:R-:W-:-:S05]  /*00c0*/  IMAD R4, R11, 0x3, RZ ;  /* 0x000000030b047824 */ /* 0x000fca00078e02ff */
[----:B------:R-:W-:Y:S02]  /*00d0*/  SHF.R.S32.HI R5, RZ, 0x1f, R4 ;  /* 0x0000001fff057819 */ /* 0x000fe40000011404 */
[----:B--2---:R-:W-:-:S04]  /*00e0*/  IADD3 R2, P0, PT, R4, UR8, RZ ;  /* 0x0000000804027c10 */ /* 0x004fc8000ff1e0ff */
[----:B------:R-:W-:-:S05]  /*00f0*/  IADD3.X R3, PT, PT, R5, UR9, RZ, P0, !PT ;  /* 0x0000000905037c10 */ /* 0x000fca00087fe4ff */
[----:B---3--:R-:W2:Y:S01]  /*0100*/  LDG.E.U8 R9, desc[UR4][R2.64] ;  /* 0x0000000402097981 */ /* 0x008ea2000c1e1100 */
[----:B------:R-:W-:-:S04]  /*0110*/  IADD3 R4, P0, PT, R4, UR10, RZ ;  /* 0x0000000a04047c10 */ /* 0x000fc8000ff1e0ff */
[----:B------:R-:W-:-:S05]  /*0120*/  IADD3.X R5, PT, PT, R5, UR11, RZ, P0, !PT ;  /* 0x0000000b05057c10 */ /* 0x000fca00087fe4ff */
[----:B--2---:R0:W-:Y:S04]  /*0130*/  STG.E.U8 desc[UR4][R4.64], R9 ;  /* 0x0000000904007986 */ /* 0x0041e8000c101104 */
[----:B------:R-:W2:Y:S01]  /*0140*/  LDG.E.U8 R13, desc[UR4][R2.64+0x1] ;  /* 0x00000104020d7981 */ /* 0x000ea2000c1e1100 */
[----:B------:R-:W-:-:S04]  /*0150*/  IMAD R6, R0, 0x100, R11 ;  /* 0x0000010000067824 */ /* 0x000fc800078e020b */
[----:B------:R-:W-:Y:S01]  /*0160*/  IMAD R8, R6, 0x3, RZ ;  /* 0x0000000306087824 */ /* 0x000fe200078e02ff */
[----:B--2---:R1:W-:Y:S04]  /*0170*/  STG.E.U8 desc[UR4][R4.64+0x1], R13 ;  /* 0x0000010d04007986 */ /* 0x0043e8000c101104 */
[----:B------:R-:W2:Y:S01]  /*0180*/  LDG.E.U8 R15, desc[UR4][R2.64+0x2] ;  /* 0x00000204020f7981 */ /* 0x000ea2000c1e1100 */
[----:B------:R-:W-:Y:S02]  /*0190*/  SHF.R.S32.HI R10, RZ, 0x1f, R8 ;  /* 0x0000001fff0a7819 */ /* 0x000fe40000011408 */
[----:B------:R-:W-:-:S04]  /*01a0*/  IADD3 R6, P0, PT, R8, UR8, RZ ;  /* 0x0000000808067c10 */ /* 0x000fc8000ff1e0ff */
[----:B------:R-:W-:Y:S01]  /*01b0*/  IADD3.X R7, PT, PT, R10, UR9, RZ, P0, !PT ;  /* 0x000000090a077c10 */ /* 0x000fe200087fe4ff */
[----:B--2---:R2:W-:Y:S04]  /*01c0*/  STG.E.U8 desc[UR4][R4.64+0x2], R15 ;  /* 0x0000020f04007986 */ /* 0x0045e8000c101104 */
[----:B------:R-:W3:Y:S01]  /*01d0*/  LDG.E.U8 R17, desc[UR4][R6.64] ;  /* 0x0000000406117981 */ /* 0x000ee2000c1e1100 */
[----:B------:R-:W-:-:S04]  /*01e0*/  IADD3 R8, P0, PT, R8, UR10, RZ ;  /* 0x0000000a08087c10 */ /* 0x000fc8000ff1e0ff */
[----:B0-----:R-:W-:-:S05]  /*01f0*/  IADD3.X R9, PT, PT, R10, UR11, RZ, P0, !PT ;  /* 0x0000000b0a097c10 */ /* 0x001fca00087fe4ff */
[----:B---3--:R-:W-:Y:S04]  /*0200*/  STG.E.U8 desc[UR4][R8.64], R17 ;  /* 0x0000001108007986 */ /* 0x008fe8000c101104 */
[----:B-1----:R-:W3:Y:S01]  /*0210*/  LDG.E.U8 R13, desc[UR4][R6.64+0x1] ;  /* 0x00000104060d7981 */ /* 0x002ee2000c1e1100 */
[----:B------:R-:W-:-:S04]  /*0220*/  IMAD R11, R0, 0x200, R11 ;  /* 0x00000200000b7824 */ /* 0x000fc800078e020b */
[----:B------:R-:W-:Y:S01]  /*0230*/  IMAD R10, R11, 0x3, RZ ;  /* 0x000000030b0a7824 */ /* 0x000fe200078e02ff */
[----:B---3--:R0:W-:Y:S04]  /*0240*/  STG.E.U8 desc[UR4][R8.64+0x1], R13 ;  /* 0x0000010d08007986 */ /* 0x0081e8000c101104 */
[----:B------:R-:W3:Y:S01]  /*0250*/  LDG.E.U8 R19, desc[UR4][R6.64+0x2] ;  /* 0x0000020406137981 */ /* 0x000ee2000c1e1100 */
[----:B------:R-:W-:Y:S02]  /*0260*/  SHF.R.S32.HI R12, RZ, 0x1f, R10 ;  /* 0x0000001fff0c7819 */ /* 0x000fe4000001140a */
[----:B------:R-:W-:-:S04]  /*0270*/  IADD3 R2, P0, PT, R10, UR8, RZ ;  /* 0x000000080a027c10 */ /* 0x000fc8000ff1e0ff */
[----:B------:R-:W-:Y:S01]  /*0280*/  IADD3.X R3, PT, PT, R12, UR9, RZ, P0, !PT ;  /* 0x000000090c037c10 */ /* 0x000fe200087fe4ff */
[----:B---3--:R1:W-:Y:S04]  /*0290*/  STG.E.U8 desc[UR4][R8.64+0x2], R19 ;  /* 0x0000021308007986 */ /* 0x0083e8000c101104 */
[----:B--2---:R-:W2:Y:S01]  /*02a0*/  LDG.E.U8 R15, desc[UR4][R2.64] ;  /* 0x00000004020f7981 */ /* 0x004ea2000c1e1100 */
[----:B------:R-:W-:-:S04]  /*02b0*/  IADD3 R4, P0, PT, R10, UR10, RZ ;  /* 0x0000000a0a047c10 */ /* 0x000fc8000ff1e0ff */
[----:B------:R-:W-:-:S05]  /*02c0*/  IADD3.X R5, PT, PT, R12, UR11, RZ, P0, !PT ;  /* 0x0000000b0c057c10 */ /* 0x000fca00087fe4ff */
[----:B--2---:R-:W-:Y:S04]  /*02d0*/  STG.E.U8 desc[UR4][R4.64], R15 ;  /* 0x0000000f04007986 */ /* 0x004fe8000c101104 */
[----:B0-----:R-:W2:Y:S01]  /*02e0*/  LDG.E.U8 R13, desc[UR4][R2.64+0x1] ;  /* 0x00000104020d7981 */ /* 0x001ea2000c1e1100 */
[----:B------:R-:W-:-:S04]  /*02f0*/  IMAD R0, R0, 0x100, R11 ;  /* 0x0000010000007824 */ /* 0x000fc800078e020b */
[----:B------:R-:W-:Y:S01]  /*0300*/  IMAD R0, R0, 0x3, RZ ;  /* 0x0000000300007824 */ /* 0x000fe200078e02ff */
[----:B--2---:R0:W-:Y:S04]  /*0310*/  STG.E.U8 desc[UR4][R4.64+0x1], R13 ;  /* 0x0000010d04007986 */ /* 0x0041e8000c101104 */
[----:B------:R-:W2:Y:S01]  /*0320*/  LDG.E.U8 R17, desc[UR4][R2.64+0x2] ;  /* 0x0000020402117981 */ /* 0x000ea2000c1e1100 */
[----:B------:R-:W-:Y:S02]  /*0330*/  IADD3 R6, P0, PT, R0, UR8, RZ ;  /* 0x0000000800067c10 */ /* 0x000fe4000ff1e0ff */
[----:B-1----:R-:W-:-:S04]  /*0340*/  SHF.R.S32.HI R9, RZ, 0x1f, R0 ;  /* 0x0000001fff097819 */ /* 0x002fc80000011400 */
[----:B------:R-:W-:Y:S01]  /*0350*/  IADD3.X R7, PT, PT, R9, UR9, RZ, P0, !PT ;  /* 0x0000000909077c10 */ /* 0x000fe200087fe4ff */
[----:B--2---:R-:W-:Y:S04]  /*0360*/  STG.E.U8 desc[UR4][R4.64+0x2], R17 ;  /* 0x0000021104007986 */ /* 0x004fe8000c101104 */
[----:B------:R-:W2:Y:S01]  /*0370*/  LDG.E.U8 R11, desc[UR4][R6.64] ;  /* 0x00000004060b7981 */ /* 0x000ea2000c1e1100 */
[----:B------:R-:W-:-:S04]  /*0380*/  IADD3 R8, P0, PT, R0, UR10, RZ ;  /* 0x0000000a00087c10 */ /* 0x000fc8000ff1e0ff */
[----:B------:R-:W-:-:S05]  /*0390*/  IADD3.X R9, PT, PT, R9, UR11, RZ, P0, !PT ;  /* 0x0000000b09097c10 */ /* 0x000fca00087fe4ff */
[----:B--2---:R-:W-:Y:S04]  /*03a0*/  STG.E.U8 desc[UR4][R8.64], R11 ;  /* 0x0000000b08007986 */ /* 0x004fe8000c101104 */
[----:B------:R-:W2:Y:S04]  /*03b0*/  LDG.E.U8 R3, desc[UR4][R6.64+0x1] ;  /* 0x0000010406037981 */ /* 0x000ea8000c1e1100 */
[----:B--2---:R-:W-:Y:S04]  /*03c0*/  STG.E.U8 desc[UR4][R8.64+0x1], R3 ;  /* 0x0000010308007986 */ /* 0x004fe8000c101104 */
[----:B0-----:R-:W2:Y:S04]  /*03d0*/  LDG.E.U8 R13, desc[UR4][R6.64+0x2] ;  /* 0x00000204060d7981 */ /* 0x001ea8000c1e1100 */
[----:B--2---:R-:W-:Y:S01]  /*03e0*/  STG.E.U8 desc[UR4][R8.64+0x2], R13 ;  /* 0x0000020d08007986 */ /* 0x004fe2000c101104 */
[----:B------:R-:W-:Y:S05]  /*03f0*/  EXIT ;  /* 0x000000000000794d */ /* 0x000fea0003800000 */
.L_x_179:
        /* <DEDUP_REMOVED lines=16> */
.L_x_194:


//--------------------- .nv.global.init           --------------------------
	.section	.nv.global.init,"aw",@progbits
	.align	4
.nv.global.init:
	.type		__cudart_i2opi_f,@object
	.size		__cudart_i2opi_f,(.L_0 - __cudart_i2opi_f)
__cudart_i2opi_f:
        /*0000*/ 	.byte	0x41, 0x90, 0x43, 0x3c, 0x99, 0x95, 0x62, 0xdb, 0xc0, 0xdd, 0x34, 0xf5, 0xd1, 0x57, 0x27, 0xfc
        /*0010*/ 	.byte	0x29, 0x15, 0x44, 0x4e, 0x6e, 0x83, 0xf9, 0xa2
.L_0:


//--------------------- .nv.shared.reserved.0     --------------------------
	.section	.nv.shared.reserved.0,"aw",@nobits
	.weak		__nv_reservedSMEM_offset_0_alias
	.size		__nv_reservedSMEM_offset_0_alias, 0, 64
	.other		__nv_reservedSMEM_offset_0_alias,@"STO_CUDA_RESERVED_SHARED STV_DEFAULT"
__nv_reservedSMEM_offset_0_alias:
	.zero		0
	.zero		64


//--------------------- .nv.constant0._Z12render_finalPfPiS0_S0_ --------------------------
	.section	.nv.constant0._Z12render_finalPfPiS0_S0_,"a",@progbits
	.sectionflags	@""
	.align	4
.nv.constant0._Z12render_finalPfPiS0_S0_:
	.zero		928


//--------------------- .nv.constant0._Z12render_depthPfPj --------------------------
	.section	.nv.constant0._Z12render_depthPfPj,"a",@progbits
	.sectionflags	@""
	.align	4
.nv.constant0._Z12render_depthPfPj:
	.zero		912


//--------------------- .nv.constant0._Z11transform2dPf --------------------------
	.section	.nv.constant0._Z11transform2dPf,"a",@progbits
	.sectionflags	@""
	.align	4
.nv.constant0._Z11transform2dPf:
	.zero		904


//--------------------- .nv.constant0._Z9transformPfS_S_ --------------------------
	.section	.nv.constant0._Z9transformPfS_S_,"a",@progbits
	.sectionflags	@""
	.align	4
.nv.constant0._Z9transformPfS_S_:
	.zero		920


//--------------------- .nv.constant0._Z10to3d_pointPfS_ --------------------------
	.section	.nv.constant0._Z10to3d_pointPfS_,"a",@progbits
	.sectionflags	@""
	.align	4
.nv.constant0._Z10to3d_pointPfS_:
	.zero		912


//--------------------- .nv.constant0._Z5mergePhS_ii --------------------------
	.section	.nv.constant0._Z5mergePhS_ii,"a",@progbits
	.sectionflags	@""
	.align	4
.nv.constant0._Z5mergePhS_ii:
	.zero		920


//--------------------- .nv.constant0._Z11int_to_charPiPh --------------------------
	.section	.nv.constant0._Z11int_to_charPiPh,"a",@progbits
	.sectionflags	@""
	.align	4
.nv.constant0._Z11int_to_charPiPh:
	.zero		912


//--------------------- .nv.constant0._Z11char_to_intPiPh --------------------------
	.section	.nv.constant0._Z11char_to_intPiPh,"a",@progbits
	.sectionflags	@""
	.align	4
.nv.constant0._Z11char_to_intPiPh:
	.zero		912


//--------------------- .nv.constant0._Z9set_depthPj --------------------------
	.section	.nv.constant0._Z9set_depthPj,"a",@progbits
	.sectionflags	@""
	.align	4
.nv.constant0._Z9set_depthPj:
	.zero		904


//--------------------- .nv.constant0._Z8copy_memPhS_ --------------------------
	.section	.nv.constant0._Z8copy_memPhS_,"a",@progbits
	.sectionflags	@""
	.align	4
.nv.constant0._Z8copy_memPhS_:
	.zero		912


//--------------------- SYMBOLS --------------------------

	.type		.nv.reservedSmem.offset0,@object
	.size		.nv.reservedSmem.offset0,0x4
